	.target	sm_80

	.elftype	@"ET_EXEC"


//--------------------- .note.nv.tkinfo           --------------------------
	.section	.note.nv.tkinfo,"",@"SHT_NOTE"
	.sectionflags	@"SHF_NOTE_NV_TKINFO"
	.tkinfo
        /*0018*/ 	.word	0x00000002
        /*0030*/ 	.string	""
        /*0030*/ 	.string	"ptxas"
        /*0030*/ 	.string	"Cuda compilation tools, release 13.0, V13.0.88"
        /*0030*/ 	.string	"Build cuda_13.0.r13.0/compiler.36424714_0"
        /*0030*/ 	.string	"-v  -suppress-debug-info  -lineinfo  -arch sm_80 "



//--------------------- .note.nv.cuinfo           --------------------------
	.section	.note.nv.cuinfo,"",@"SHT_NOTE"
	.sectionflags	@"SHF_NOTE_NV_CUINFO"
        /*0018*/ 	.short	0x0002
        /*001a*/ 	.short	0x0050
        /*001c*/ 	.short	0x0082
	.zero		2


//--------------------- .nv.info                  --------------------------
	.section	.nv.info,"",@"SHT_CUDA_INFO"
	.align	4


	//----- nvinfo : EIATTR_REGCOUNT
	.align		4
        /*0000*/ 	.byte	0x04, 0x2f
        /*0002*/ 	.short	(.L_2 - .L_1)
	.align		4
.L_1:
        /*0004*/ 	.word	index@(attn_fwd)
        /*0008*/ 	.word	0x00000020


	//----- nvinfo : EIATTR_FRAME_SIZE
	.align		4
.L_2:
        /*000c*/ 	.byte	0x04, 0x11
        /*000e*/ 	.short	(.L_4 - .L_3)
	.align		4
.L_3:
        /*0010*/ 	.word	index@(attn_fwd)
        /*0014*/ 	.word	0x00002370


	//----- nvinfo : EIATTR_MIN_STACK_SIZE
	.align		4
.L_4:
        /*0018*/ 	.byte	0x04, 0x12
        /*001a*/ 	.short	(.L_6 - .L_5)
	.align		4
.L_5:
        /*001c*/ 	.word	index@(attn_fwd)
        /*0020*/ 	.word	0x00002370
.L_6:


//--------------------- .nv.info.attn_fwd         --------------------------
	.section	.nv.info.attn_fwd,"",@"SHT_CUDA_INFO"
	.sectionflags	@""
	.align	4


	//----- nvinfo : EIATTR_CUDA_API_VERSION
	.align		4
        /*0000*/ 	.byte	0x04, 0x37
        /*0002*/ 	.short	(.L_8 - .L_7)
.L_7:
        /*0004*/ 	.word	0x00000082


	//----- nvinfo : EIATTR_SW2861232_WAR
	.align		4
.L_8:
        /*0008*/ 	.byte	0x01, 0x35
	.zero		2


	//----- nvinfo : EIATTR_PARAM_CBANK
	.align		4
        /*000c*/ 	.byte	0x04, 0x0a
        /*000e*/ 	.short	(.L_10 - .L_9)
	.align		4
.L_9:
        /*0010*/ 	.word	index@(.nv.constant0.attn_fwd)
        /*0014*/ 	.short	0x0160
        /*0016*/ 	.short	0x0088


	//----- nvinfo : EIATTR_CBANK_PARAM_SIZE
	.align		4
.L_10:
        /*0018*/ 	.byte	0x03, 0x19
        /*001a*/ 	.short	0x0088


	//----- nvinfo : EIATTR_KPARAM_INFO
	.align		4
        /*001c*/ 	.byte	0x04, 0x17
        /*001e*/ 	.short	(.L_12 - .L_11)
.L_11:
        /*0020*/ 	.word	0x00000000
        /*0024*/ 	.short	0x0019
        /*0026*/ 	.short	0x0080
        /*0028*/ 	.byte	0x00, 0xf4, 0x21, 0x00


	//----- nvinfo : EIATTR_KPARAM_INFO
	.align		4
.L_12:
        /*002c*/ 	.byte	0x04, 0x17
        /*002e*/ 	.short	(.L_14 - .L_13)
.L_13:
        /*0030*/ 	.word	0x00000000
        /*0034*/ 	.short	0x0018
        /*0036*/ 	.short	0x0078
        /*0038*/ 	.byte	0x00, 0xf4, 0x21, 0x00


	//----- nvinfo : EIATTR_KPARAM_INFO
	.align		4
.L_14:
        /*003c*/ 	.byte	0x04, 0x17
        /*003e*/ 	.short	(.L_16 - .L_15)
.L_15:
        /*0040*/ 	.word	0x00000000
        /*0044*/ 	.short	0x0017
        /*0046*/ 	.short	0x0070
        /*0048*/ 	.byte	0x00, 0xf0, 0x11, 0x00


	//----- nvinfo : EIATTR_KPARAM_INFO
	.align		4
.L_16:
        /*004c*/ 	.byte	0x04, 0x17
        /*004e*/ 	.short	(.L_18 - .L_17)
.L_17:
        /*0050*/ 	.word	0x00000000
        /*0054*/ 	.short	0x0016
        /*0056*/ 	.short	0x006c
        /*0058*/ 	.byte	0x00, 0xf0, 0x11, 0x00


	//----- nvinfo : EIATTR_KPARAM_INFO
	.align		4
.L_18:
        /*005c*/ 	.byte	0x04, 0x17
        /*005e*/ 	.short	(.L_20 - .L_19)
.L_19:
        /*0060*/ 	.word	0x00000000
        /*0064*/ 	.short	0x0015
        /*0066*/ 	.short	0x0068
        /*0068*/ 	.byte	0x00, 0xf0, 0x11, 0x00


	//----- nvinfo : EIATTR_KPARAM_INFO
	.align		4
.L_20:
        /*006c*/ 	.byte	0x04, 0x17
        /*006e*/ 	.short	(.L_22 - .L_21)
.L_21:
        /*0070*/ 	.word	0x00000000
        /*0074*/ 	.short	0x0014
        /*0076*/ 	.short	0x0064
        /*0078*/ 	.byte	0x00, 0xf0, 0x11, 0x00


	//----- nvinfo : EIATTR_KPARAM_INFO
	.align		4
.L_22:
        /*007c*/ 	.byte	0x04, 0x17
        /*007e*/ 	.short	(.L_24 - .L_23)
.L_23:
        /*0080*/ 	.word	0x00000000
        /*0084*/ 	.short	0x0013
        /*0086*/ 	.short	0x0060
        /*0088*/ 	.byte	0x00, 0xf0, 0x11, 0x00


	//----- nvinfo : EIATTR_KPARAM_INFO
	.align		4
.L_24:
        /*008c*/ 	.byte	0x04, 0x17
        /*008e*/ 	.short	(.L_26 - .L_25)
.L_25:
        /*0090*/ 	.word	0x00000000
        /*0094*/ 	.short	0x0012
        /*0096*/ 	.short	0x005c
        /*0098*/ 	.byte	0x00, 0xf0, 0x11, 0x00


	//----- nvinfo : EIATTR_KPARAM_INFO
	.align		4
.L_26:
        /*009c*/ 	.byte	0x04, 0x17
        /*009e*/ 	.short	(.L_28 - .L_27)
.L_27:
        /*00a0*/ 	.word	0x00000000
        /*00a4*/ 	.short	0x0011
        /*00a6*/ 	.short	0x0058
        /*00a8*/ 	.byte	0x00, 0xf0, 0x11, 0x00


	//----- nvinfo : EIATTR_KPARAM_INFO
	.align		4
.L_28:
        /*00ac*/ 	.byte	0x04, 0x17
        /*00ae*/ 	.short	(.L_30 - .L_29)
.L_29:
        /*00b0*/ 	.word	0x00000000
        /*00b4*/ 	.short	0x0010
        /*00b6*/ 	.short	0x0054
        /*00b8*/ 	.byte	0x00, 0xf0, 0x11, 0x00


	//----- nvinfo : EIATTR_KPARAM_INFO
	.align		4
.L_30:
        /*00bc*/ 	.byte	0x04, 0x17
        /*00be*/ 	.short	(.L_32 - .L_31)
.L_31:
        /*00c0*/ 	.word	0x00000000
        /*00c4*/ 	.short	0x000f
        /*00c6*/ 	.short	0x0050
        /*00c8*/ 	.byte	0x00, 0xf0, 0x11, 0x00


	//----- nvinfo : EIATTR_KPARAM_INFO
	.align		4
.L_32:
        /*00cc*/ 	.byte	0x04, 0x17
        /*00ce*/ 	.short	(.L_34 - .L_33)
.L_33:
        /*00d0*/ 	.word	0x00000000
        /*00d4*/ 	.short	0x000e
        /*00d6*/ 	.short	0x004c
        /*00d8*/ 	.byte	0x00, 0xf0, 0x11, 0x00


	//----- nvinfo : EIATTR_KPARAM_INFO
	.align		4
.L_34:
        /*00dc*/ 	.byte	0x04, 0x17
        /*00de*/ 	.short	(.L_36 - .L_35)
.L_35:
        /*00e0*/ 	.word	0x00000000
        /*00e4*/ 	.short	0x000d
        /*00e6*/ 	.short	0x0048
        /*00e8*/ 	.byte	0x00, 0xf0, 0x11, 0x00


	//----- nvinfo : EIATTR_KPARAM_INFO
	.align		4
.L_36:
        /*00ec*/ 	.byte	0x04, 0x17
        /*00ee*/ 	.short	(.L_38 - .L_37)
.L_37:
        /*00f0*/ 	.word	0x00000000
        /*00f4*/ 	.short	0x000c
        /*00f6*/ 	.short	0x0044
        /*00f8*/ 	.byte	0x00, 0xf0, 0x11, 0x00


	//----- nvinfo : EIATTR_KPARAM_INFO
	.align		4
.L_38:
        /*00fc*/ 	.byte	0x04, 0x17
        /*00fe*/ 	.short	(.L_40 - .L_39)
.L_39:
        /*0100*/ 	.word	0x00000000
        /*0104*/ 	.short	0x000b
        /*0106*/ 	.short	0x0040
        /*0108*/ 	.byte	0x00, 0xf0, 0x11, 0x00


	//----- nvinfo : EIATTR_KPARAM_INFO
	.align		4
.L_40:
        /*010c*/ 	.byte	0x04, 0x17
        /*010e*/ 	.short	(.L_42 - .L_41)
.L_41:
        /*0110*/ 	.word	0x00000000
        /*0114*/ 	.short	0x000a
        /*0116*/ 	.short	0x003c
        /*0118*/ 	.byte	0x00, 0xf0, 0x11, 0x00


	//----- nvinfo : EIATTR_KPARAM_INFO
	.align		4
.L_42:
        /*011c*/ 	.byte	0x04, 0x17
        /*011e*/ 	.short	(.L_44 - .L_43)
.L_43:
        /*0120*/ 	.word	0x00000000
        /*0124*/ 	.short	0x0009
        /*0126*/ 	.short	0x0038
        /*0128*/ 	.byte	0x00, 0xf0, 0x11, 0x00


	//----- nvinfo : EIATTR_KPARAM_INFO
	.align		4
.L_44:
        /*012c*/ 	.byte	0x04, 0x17
        /*012e*/ 	.short	(.L_46 - .L_45)
.L_45:
        /*0130*/ 	.word	0x00000000
        /*0134*/ 	.short	0x0008
        /*0136*/ 	.short	0x0034
        /*0138*/ 	.byte	0x00, 0xf0, 0x11, 0x00


	//----- nvinfo : EIATTR_KPARAM_INFO
	.align		4
.L_46:
        /*013c*/ 	.byte	0x04, 0x17
        /*013e*/ 	.short	(.L_48 - .L_47)
.L_47:
        /*0140*/ 	.word	0x00000000
        /*0144*/ 	.short	0x0007
        /*0146*/ 	.short	0x0030
        /*0148*/ 	.byte	0x00, 0xf0, 0x11, 0x00


	//----- nvinfo : EIATTR_KPARAM_INFO
	.align		4
.L_48:
        /*014c*/ 	.byte	0x04, 0x17
        /*014e*/ 	.short	(.L_50 - .L_49)
.L_49:
        /*0150*/ 	.word	0x00000000
        /*0154*/ 	.short	0x0006
        /*0156*/ 	.short	0x002c
        /*0158*/ 	.byte	0x00, 0xf0, 0x11, 0x00


	//----- nvinfo : EIATTR_KPARAM_INFO
	.align		4
.L_50:
        /*015c*/ 	.byte	0x04, 0x17
        /*015e*/ 	.short	(.L_52 - .L_51)
.L_51:
        /*0160*/ 	.word	0x00000000
        /*0164*/ 	.short	0x0005
        /*0166*/ 	.short	0x0028
        /*0168*/ 	.byte	0x00, 0xf0, 0x11, 0x00


	//----- nvinfo : EIATTR_KPARAM_INFO
	.align		4
.L_52:
        /*016c*/ 	.byte	0x04, 0x17
        /*016e*/ 	.short	(.L_54 - .L_53)
.L_53:
        /*0170*/ 	.word	0x00000000
        /*0174*/ 	.short	0x0004
        /*0176*/ 	.short	0x0020
        /*0178*/ 	.byte	0x00, 0xf4, 0x21, 0x00


	//----- nvinfo : EIATTR_KPARAM_INFO
	.align		4
.L_54:
        /*017c*/ 	.byte	0x04, 0x17
        /*017e*/ 	.short	(.L_56 - .L_55)
.L_55:
        /*0180*/ 	.word	0x00000000
        /*0184*/ 	.short	0x0003
        /*0186*/ 	.short	0x0018
        /*0188*/ 	.byte	0x00, 0xf4, 0x21, 0x00


	//----- nvinfo : EIATTR_KPARAM_INFO
	.align		4
.L_56:
        /*018c*/ 	.byte	0x04, 0x17
        /*018e*/ 	.short	(.L_58 - .L_57)
.L_57:
        /*0190*/ 	.word	0x00000000
        /*0194*/ 	.short	0x0002
        /*0196*/ 	.short	0x0010
        /*0198*/ 	.byte	0x00, 0xf4, 0x21, 0x00


	//----- nvinfo : EIATTR_KPARAM_INFO
	.align		4
.L_58:
        /*019c*/ 	.byte	0x04, 0x17
        /*019e*/ 	.short	(.L_60 - .L_59)
.L_59:
        /*01a0*/ 	.word	0x00000000
        /*01a4*/ 	.short	0x0001
        /*01a6*/ 	.short	0x0008
        /*01a8*/ 	.byte	0x00, 0xf4, 0x21, 0x00


	//----- nvinfo : EIATTR_KPARAM_INFO
	.align		4
.L_60:
        /*01ac*/ 	.byte	0x04, 0x17
        /*01ae*/ 	.short	(.L_62 - .L_61)
.L_61:
        /*01b0*/ 	.word	0x00000000
        /*01b4*/ 	.short	0x0000
        /*01b6*/ 	.short	0x0000
        /*01b8*/ 	.byte	0x00, 0xf4, 0x21, 0x00


	//----- nvinfo : EIATTR_MAXREG_COUNT
	.align		4
.L_62:
        /*01bc*/ 	.byte	0x03, 0x1b
        /*01be*/ 	.short	0x00ff


	//----- nvinfo : EIATTR_NUM_BARRIERS
	.align		4
        /*01c0*/ 	.byte	0x02, 0x4c
        /*01c2*/ 	.byte	0x01
	.zero		1


	//----- nvinfo : EIATTR_ANNOTATIONS
	.align		4
        /*01c4*/ 	.byte	0x04, 0x55
        /*01c6*/ 	.short	(.L_64 - .L_63)


	//   ....[0]....
.L_63:
        /*01c8*/ 	.word	0x00000001
        /*01cc*/ 	.byte	0xe0, 0x00, 0x00, 0x00, 0x01, 0x00, 0x00, 0x00, 0x10, 0x01, 0x00, 0x00, 0x01, 0x00, 0x00, 0x00
        /* <DEDUP_REMOVED lines=89> */
        /*076c*/ 	.byte	0x40, 0x22, 0x00, 0x00, 0x01, 0x00, 0x00, 0x00, 0x50, 0x22, 0x00, 0x00


	//----- nvinfo : EIATTR_MERCURY_ISA_VERSION
	.align		4
.L_64:
        /*0778*/ 	.byte	0x03, 0x5f
        /*077a*/ 	.short	0x0000


	//----- nvinfo : EIATTR_COOP_GROUP_MASK_REGIDS
	.align		4
        /*077c*/ 	.byte	0x04, 0x29
        /*077e*/ 	.short	(.L_66 - .L_65)


	//   ....[0]....
.L_65:
        /*0780*/ 	.word	0xffffffff


	//   ....[1]....
        /*0784*/ 	.word	0xffffffff


	//   ....[2]....
        /*0788*/ 	.word	0xffffffff


	//   ....[3]....
        /*078c*/ 	.word	0xffffffff


	//   ....[4]....
        /*0790*/ 	.word	0xffffffff


	//   ....[5]....
        /*0794*/ 	.word	0xffffffff


	//   ....[6]....
        /*0798*/ 	.word	0xffffffff


	//   ....[7]....
        /*079c*/ 	.word	0xffffffff


	//   ....[8]....
        /*07a0*/ 	.word	0xffffffff


	//   ....[9]....
        /*07a4*/ 	.word	0xffffffff


	//   ....[10]....
        /*07a8*/ 	.word	0xffffffff


	//   ....[11]....
        /*07ac*/ 	.word	0xffffffff


	//   ....[12]....
        /*07b0*/ 	.word	0xffffffff


	//   ....[13]....
        /*07b4*/ 	.word	0xffffffff


	//   ....[14]....
        /*07b8*/ 	.word	0xffffffff


	//   ....[15]....
        /*07bc*/ 	.word	0xffffffff


	//   ....[16]....
        /*07c0*/ 	.word	0xffffffff


	//   ....[17]....
        /*07c4*/ 	.word	0xffffffff


	//   ....[18]....
        /*07c8*/ 	.word	0xffffffff


	//   ....[19]....
        /*07cc*/ 	.word	0xffffffff


	//   ....[20]....
        /*07d0*/ 	.word	0xffffffff


	//   ....[21]....
        /*07d4*/ 	.word	0xffffffff


	//   ....[22]....
        /*07d8*/ 	.word	0xffffffff


	//   ....[23]....
        /*07dc*/ 	.word	0xffffffff


	//   ....[24]....
        /*07e0*/ 	.word	0xffffffff


	//   ....[25]....
        /*07e4*/ 	.word	0xffffffff


	//   ....[26]....
        /*07e8*/ 	.word	0xffffffff


	//   ....[27]....
        /*07ec*/ 	.word	0xffffffff


	//   ....[28]....
        /*07f0*/ 	.word	0xffffffff


	//   ....[29]....
        /*07f4*/ 	.word	0xffffffff


	//   ....[30]....
        /*07f8*/ 	.word	0xffffffff


	//   ....[31]....
        /*07fc*/ 	.word	0xffffffff


	//   ....[32]....
        /*0800*/ 	.word	0xffffffff


	//   ....[33]....
        /*0804*/ 	.word	0xffffffff


	//   ....[34]....
        /*0808*/ 	.word	0xffffffff


	//   ....[35]....
        /*080c*/ 	.word	0xffffffff


	//   ....[36]....
        /*0810*/ 	.word	0xffffffff


	//   ....[37]....
        /*0814*/ 	.word	0xffffffff


	//   ....[38]....
        /*0818*/ 	.word	0xffffffff


	//   ....[39]....
        /*081c*/ 	.word	0xffffffff


	//----- nvinfo : EIATTR_COOP_GROUP_INSTR_OFFSETS
	.align		4
.L_66:
        /*0820*/ 	.byte	0x04, 0x28
        /*0822*/ 	.short	(.L_68 - .L_67)


	//   ....[0]....
.L_67:
        /*0824*/ 	.word	0x0001a540


	//   ....[1]....
        /*0828*/ 	.word	0x0001a560


	//   ....[2]....
        /*082c*/ 	.word	0x0001a570


	//   ....[3]....
        /*0830*/ 	.word	0x0001a580


	//   ....[4]....
        /*0834*/ 	.word	0x0001a5b0


	//   ....[5]....
        /*0838*/ 	.word	0x0001a5d0


	//   ....[6]....
        /*083c*/ 	.word	0x0001a630


	//   ....[7]....
        /*0840*/ 	.word	0x0001a650


	//   ....[8]....
        /*0844*/ 	.word	0x0001a660


	//   ....[9]....
        /*0848*/ 	.word	0x0001a690


	//   ....[10]....
        /*084c*/ 	.word	0x0001a6b0


	//   ....[11]....
        /*0850*/ 	.word	0x0001a6d0


	//   ....[12]....
        /*0854*/ 	.word	0x0001a710


	//   ....[13]....
        /*0858*/ 	.word	0x0001a720


	//   ....[14]....
        /*085c*/ 	.word	0x0001a840


	//   ....[15]....
        /*0860*/ 	.word	0x0001a850


	//   ....[16]....
        /*0864*/ 	.word	0x0001a940


	//   ....[17]....
        /*0868*/ 	.word	0x0001a950


	//   ....[18]....
        /*086c*/ 	.word	0x0001a980


	//   ....[19]....
        /*0870*/ 	.word	0x0001a990


	//   ....[20]....
        /*0874*/ 	.word	0x0001afc0


	//   ....[21]....
        /*0878*/ 	.word	0x0001b020


	//   ....[22]....
        /*087c*/ 	.word	0x0001b0e0


	//   ....[23]....
        /*0880*/ 	.word	0x0001b100


	//   ....[24]....
        /*0884*/ 	.word	0x0001b110


	//   ....[25]....
        /*0888*/ 	.word	0x0001b120


	//   ....[26]....
        /*088c*/ 	.word	0x0001b130


	//   ....[27]....
        /*0890*/ 	.word	0x0001b140


	//   ....[28]....
        /*0894*/ 	.word	0x0001b1c0


	//   ....[29]....
        /*0898*/ 	.word	0x0001b1e0


	//   ....[30]....
        /*089c*/ 	.word	0x0001b1f0


	//   ....[31]....
        /*08a0*/ 	.word	0x0001b210


	//   ....[32]....
        /*08a4*/ 	.word	0x0001b220


	//   ....[33]....
        /*08a8*/ 	.word	0x0001b230


	//   ....[34]....
        /*08ac*/ 	.word	0x0001b250


	//   ....[35]....
        /*08b0*/ 	.word	0x0001b260


	//   ....[36]....
        /*08b4*/ 	.word	0x0001b3e0


	//   ....[37]....
        /*08b8*/ 	.word	0x0001b3f0


	//   ....[38]....
        /*08bc*/ 	.word	0x0001b420


	//   ....[39]....
        /*08c0*/ 	.word	0x0001b430


	//----- nvinfo : EIATTR_EXIT_INSTR_OFFSETS
	.align		4
.L_68:
        /*08c4*/ 	.byte	0x04, 0x1c
        /*08c6*/ 	.short	(.L_70 - .L_69)


	//   ....[0]....
.L_69:
        /*08c8*/ 	.word	0x0003d490


	//   ....[1]....
        /*08cc*/ 	.word	0x0003d550


	//----- nvinfo : EIATTR_REQNTID
	.align		4
.L_70:
        /*08d0*/ 	.byte	0x04, 0x10
        /*08d2*/ 	.short	(.L_72 - .L_71)
.L_71:
        /*08d4*/ 	.word	0x00000080
        /*08d8*/ 	.word	0x00000001
        /*08dc*/ 	.word	0x00000001
.L_72:


//--------------------- .nv.callgraph             --------------------------
	.section	.nv.callgraph,"",@"SHT_CUDA_CALLGRAPH"
	.align	4
	.sectionentsize	8
	.align		4
        /*0000*/ 	.word	0x00000000
	.align		4
        /*0004*/ 	.word	0xffffffff
	.align		4
        /*0008*/ 	.word	0x00000000
	.align		4
        /*000c*/ 	.word	0xfffffffe
	.align		4
        /*0010*/ 	.word	0x00000000
	.align		4
        /*0014*/ 	.word	0xfffffffd
	.align		4
        /*0018*/ 	.word	0x00000000
	.align		4
        /*001c*/ 	.word	0xfffffffc


//--------------------- .nv.rel.action            --------------------------
	.section	.nv.rel.action,"",@"SHT_CUDA_RELOCINFO"
	.align	8
	.sectionentsize	8
        /*0000*/ 	.byte	0x73, 0x00, 0x00, 0x00, 0x00, 0x00, 0x00, 0x00, 0x00, 0x00, 0x00, 0x11, 0x25, 0x00, 0x05, 0x36


//--------------------- .nv.constant4             --------------------------
	.section	.nv.constant4,"a",@progbits
	.align	8
	.align		8
.nv.constant4:
        /*0000*/ 	.dword	_$_str


//--------------------- .nv.constant0.attn_fwd    --------------------------
	.section	.nv.constant0.attn_fwd,"a",@progbits
	.sectionflags	@""
	.align	4
.nv.constant0.attn_fwd:
	.zero		488


//--------------------- .text.attn_fwd            --------------------------
	.section	.text.attn_fwd,"ax",@progbits
	.sectioninfo	@"SHI_REGISTERS=32"
	.align	128
        .global         attn_fwd
        .type           attn_fwd,@function
        .size           attn_fwd,(.L_x_3 - attn_fwd)
        .other          attn_fwd,@"STO_CUDA_ENTRY STV_DEFAULT"
attn_fwd:
.text.attn_fwd:
[----:B------:R-:W-:-:S04]  /*0000*/  IMAD.MOV.U32 R1, RZ, RZ, c[0x0][0x28] ;  /* 0x00000a00ff017624 */ /* 0x000fc800078e00ff */
[----:B------:R-:W0:Y:S01]  /*0010*/  S2R R12, SR_TID.X ;  /* 0x00000000000c7919 */ /* 0x000e220000002100 */
[----:B------:R-:W-:Y:S01]  /*0020*/  IADD3 R1, R1, -0x2370, RZ ;  /* 0xffffdc9001017810 */ /* 0x000fe20007ffe0ff */
[----:B------:R-:W-:Y:S01]  /*0030*/  ULDC.64 UR4, c[0x0][0x118] ;  /* 0x0000460000047ab9 */ /* 0x000fe20000000a00 */
[----:B0-----:R-:W-:Y:S02]  /*0040*/  SHF.R.U32.HI R0, RZ, 0x6, R12 ;  /* 0x00000006ff007819 */ /* 0x001fe4000001160c */
[----:B------:R-:W-:Y:S02]  /*0050*/  LOP3.LUT R12, R12, 0x3f, RZ, 0xc0, !PT ;  /* 0x0000003f0c0c7812 */ /* 0x000fe400078ec0ff */
[----:B------:R-:W-:Y:S01]  /*0060*/  SGXT.U32 R2, R0, 0x1 ;  /* 0x000000010002781a */ /* 0x000fe20000000000 */
[----:B------:R-:W-:-:S04]  /*0070*/  IMAD.MOV.U32 R0, RZ, RZ, c[0x0][0x198] ;  /* 0x00006600ff007624 */ /* 0x000fc800078e00ff */
[----:B------:R-:W-:Y:S02]  /*0080*/  IMAD R13, R2, c[0x0][0x198], RZ ;  /* 0x00006600020d7a24 */ /* 0x000fe400078e02ff */
[----:B------:R-:W0:Y:S03]  /*0090*/  S2R R2, SR_CTAID.Y ;  /* 0x0000000000027919 */ /* 0x000e260000002600 */
[----:B------:R-:W-:-:S05]  /*00a0*/  LEA R15, R0, R13, 0x1 ;  /* 0x0000000d000f7211 */ /* 0x000fca00078e08ff */
[----:B------:R-:W-:-:S04]  /*00b0*/  IMAD R17, R0, 0x2, R15 ;  /* 0x0000000200117824 */ /* 0x000fc800078e020f */
[----:B------:R-:W-:-:S05]  /*00c0*/  IMAD R24, R0, 0x2, R17 ;  /* 0x0000000200187824 */ /* 0x000fca00078e0211 */
[C---:B------:R-:W-:Y:S01]  /*00d0*/  LEA R27, R0.reuse, R24, 0x1 ;  /* 0x00000018001b7211 */ /* 0x040fe200078e08ff */
[----:B------:R-:W-:Y:S04]  /*00e0*/  STL [R1+0x1274], R24 ;  /* 0x0012741801007387 */ /* 0x000fe80000100800 */
[----:B------:R-:W-:-:S04]  /*00f0*/  IMAD R22, R0, 0x2, R27 ;  /* 0x0000000200167824 */ /* 0x000fc800078e021b */
[----:B------:R-:W-:Y:S01]  /*0100*/  IMAD R20, R0, 0x2, R22 ;  /* 0x0000000200147824 */ /* 0x000fe200078e0216 */
[----:B------:R1:W-:Y:S04]  /*0110*/  STL [R1+0x1270], R22 ;  /* 0x0012701601007387 */ /* 0x0003e80000100800 */
[----:B------:R-:W2:Y:S01]  /*0120*/  S2R R0, SR_CTAID.X ;  /* 0x0000000000007919 */ /* 0x000ea20000002500 */
[----:B-1----:R-:W-:-:S05]  /*0130*/  MOV R22, c[0x0][0x198] ;  /* 0x0000660000167a02 */ /* 0x002fca0000000f00 */
[----:B------:R-:W-:-:S04]  /*0140*/  IMAD R18, R22, 0x2, R20 ;  /* 0x0000000216127824 */ /* 0x000fc800078e0214 */
[----:B------:R-:W-:-:S05]  /*0150*/  IMAD R11, R22, 0x2, R18 ;  /* 0x00000002160b7824 */ /* 0x000fca00078e0212 */
[----:B------:R-:W-:Y:S02]  /*0160*/  LEA R19, R22, R11, 0x1 ;  /* 0x0000000b16137211 */ /* 0x000fe400078e08ff */
[----:B--2---:R-:W-:-:S03]  /*0170*/  LEA R0, R0, R12, 0x6 ;  /* 0x0000000c00007211 */ /* 0x004fc600078e30ff */
[----:B------:R-:W-:-:S04]  /*0180*/  IMAD R21, R22, 0x2, R19 ;  /* 0x0000000216157824 */ /* 0x000fc800078e0213 */
[----:B------:R-:W-:-:S05]  /*0190*/  IMAD R25, R22, 0x2, R21 ;  /* 0x0000000216197824 */ /* 0x000fca00078e0215 */
[----:B------:R-:W-:-:S05]  /*01a0*/  LEA R23, R22, R25, 0x1 ;  /* 0x0000001916177211 */ /* 0x000fca00078e08ff */
        /* <DEDUP_REMOVED lines=10> */
[----:B------:R-:W-:-:S04]  /*0250*/  IMAD R14, R22, 0x2, R28 ;  /* 0x00000002160e7824 */ /* 0x000fc800078e021c */
[----:B------:R-:W-:Y:S01]  /*0260*/  IMAD R29, R22, 0x2, R14 ;  /* 0x00000002161d7824 */ /* 0x000fe200078e020e */
[----:B------:R0:W-:Y:S04]  /*0270*/  STL [R1], R14 ;  /* 0x0000000e01007387 */ /* 0x0001e80000100800 */
[----:B------:R1:W-:Y:S01]  /*0280*/  STL [R1+0x1090], R0 ;  /* 0x0010900001007387 */ /* 0x0003e20000100800 */
[----:B0-----:R-:W-:Y:S02]  /*0290*/  IMAD R14, R2, c[0x0][0x190], RZ ;  /* 0x00006400020e7a24 */ /* 0x001fe400078e02ff */
[----:B------:R-:W-:Y:S02]  /*02a0*/  IMAD R2, R22, 0x2, R29 ;  /* 0x0000000216027824 */ /* 0x000fe400078e021d */
[----:B-1----:R-:W-:Y:S01]  /*02b0*/  IMAD R0, R0, c[0x0][0x194], RZ ;  /* 0x0000650000007a24 */ /* 0x002fe200078e02ff */
[----:B------:R-:W-:Y:S01]  /*02c0*/  SHF.L.U32 R16, R14, 0x1, RZ ;  /* 0x000000010e107819 */ /* 0x000fe200000006ff */
[----:B------:R-:W-:-:S02]  /*02d0*/  IMAD.SHL.U32 R14, R12, 0x2, RZ ;  /* 0x000000020c0e7824 */ /* 0x000fc400078e00ff */
[----:B------:R-:W0:Y:S01]  /*02e0*/  S2R R12, SR_CTAID.Y ;  /* 0x00000000000c7919 */ /* 0x000e220000002600 */
[----:B------:R-:W-:Y:S02]  /*02f0*/  IMAD R24, R22, 0x2, R2 ;  /* 0x0000000216187824 */ /* 0x000fe400078e0202 */
[C---:B------:R-:W-:Y:S02]  /*0300*/  IMAD.SHL.U32 R2, R0.reuse, 0x2, RZ ;  /* 0x0000000200027824 */ /* 0x040fe400078e00ff */
[----:B------:R-:W-:Y:S01]  /*0310*/  IMAD.HI R0, R0, 0x2, RZ ;  /* 0x0000000200007827 */ /* 0x000fe200078e02ff */
[----:B------:R1:W-:Y:S02]  /*0320*/  STL [R1+0x8], R24 ;  /* 0x0000081801007387 */ /* 0x0003e40000100800 */
[----:B------:R-:W-:Y:S02]  /*0330*/  IADD3 R2, P0, P1, R2, c[0x0][0x160], R16 ;  /* 0x0000580002027a10 */ /* 0x000fe4000791e010 */
[----:B------:R-:W2:Y:S01]  /*0340*/  S2R R16, SR_TID.X ;  /* 0x0000000000107919 */ /* 0x000ea20000002100 */
[----:B-1----:R-:W-:-:S05]  /*0350*/  LEA R24, R22, R24, 0x1 ;  /* 0x0000001816187211 */ /* 0x002fca00078e08ff */
[----:B------:R1:W-:Y:S01]  /*0360*/  STL [R1+0x24], R24 ;  /* 0x0000241801007387 */ /* 0x0003e20000100800 */
[----:B0-----:R-:W-:-:S04]  /*0370*/  IMAD R12, R12, c[0x0][0x190], RZ ;  /* 0x000064000c0c7a24 */ /* 0x001fc800078e02ff */
[----:B------:R-:W-:-:S04]  /*0380*/  IMAD.HI R12, R12, 0x2, RZ ;  /* 0x000000020c0c7827 */ /* 0x000fc800078e02ff */
[----:B-1----:R-:W-:Y:S01]  /*0390*/  IMAD R24, R22, 0x2, R24 ;  /* 0x0000000216187824 */ /* 0x002fe200078e0218 */
[----:B------:R-:W-:Y:S02]  /*03a0*/  IADD3.X R0, R0, c[0x0][0x164], R12, P0, P1 ;  /* 0x0000590000007a10 */ /* 0x000fe400007e240c */
[C---:B------:R-:W-:Y:S02]  /*03b0*/  LEA R12, P0, R13.reuse, R2, 0x1 ;  /* 0x000000020d0c7211 */ /* 0x040fe400078008ff */
[----:B--2---:R-:W-:Y:S01]  /*03c0*/  SHF.R.S32.HI R16, RZ, 0x6, R16 ;  /* 0x00000006ff107819 */ /* 0x004fe20000011410 */
[----:B------:R0:W-:Y:S01]  /*03d0*/  STL [R1+0x20], R24 ;  /* 0x0000201801007387 */ /* 0x0001e20000100800 */
[----:B------:R-:W-:Y:S02]  /*03e0*/  LEA.HI.X.SX32 R13, R13, R0, 0x1, P0 ;  /* 0x000000000d0d7211 */ /* 0x000fe400000f0eff */
[----:B------:R-:W-:-:S03]  /*03f0*/  SGXT R16, R16, 0x1 ;  /* 0x000000011010781a */ /* 0x000fc60000000200 */
[----:B------:R1:W2:Y:S01]  /*0400*/  LDG.E.U16 R12, [R12.64] ;  /* 0x000000040c0c7981 */ /* 0x0002a2000c1e1500 */
[----:B------:R-:W-:Y:S02]  /*0410*/  LOP3.LUT R14, R14, 0x90, R16, 0x78, !PT ;  /* 0x000000900e0e7812 */ /* 0x000fe400078e7810 */
[----:B------:R-:W-:Y:S02]  /*0420*/  LEA R16, P0, R17, R2, 0x1 ;  /* 0x0000000211107211 */ /* 0x000fe400078008ff */
[----:B0-----:R-:W-:Y:S01]  /*0430*/  LEA R24, R22, R24, 0x1 ;  /* 0x0000001816187211 */ /* 0x001fe200078e08ff */
[----:B------:R0:W-:Y:S04]  /*0440*/  STL [R1+0x2c0], R14 ;  /* 0x0002c00e01007387 */ /* 0x0001e80000100800 */
[----:B------:R3:W-:Y:S01]  /*0450*/  STL [R1+0x2c], R24 ;  /* 0x00002c1801007387 */ /* 0x0007e20000100800 */
[----:B-1----:R-:W-:-:S02]  /*0460*/  MOV R13, c[0x0][0x198] ;  /* 0x00006600000d7a02 */ /* 0x002fc40000000f00 */
[----:B0-----:R-:W-:Y:S01]  /*0470*/  LEA R14, P1, R15, R2, 0x1 ;  /* 0x000000020f0e7211 */ /* 0x001fe200078208ff */
[----:B---3--:R-:W-:-:S03]  /*0480*/  IMAD R24, R22, 0x2, R24 ;  /* 0x0000000216187824 */ /* 0x008fc600078e0218 */
[-C--:B------:R-:W-:Y:S01]  /*0490*/  LEA.HI.X.SX32 R15, R15, R0.reuse, 0x1, P1 ;  /* 0x000000000f0f7211 */ /* 0x080fe200008f0eff */
[----:B------:R-:W-:Y:S01]  /*04a0*/  IMAD R22, R22, 0x2, R24 ;  /* 0x0000000216167824 */ /* 0x000fe200078e0218 */
[----:B------:R0:W-:Y:S03]  /*04b0*/  STL [R1+0x38], R24 ;  /* 0x0000381801007387 */ /* 0x0001e60000100800 */
[----:B------:R-:W-:Y:S01]  /*04c0*/  IMAD R13, R13, 0x2, R22 ;  /* 0x000000020d0d7824 */ /* 0x000fe200078e0216 */
[----:B0-----:R-:W3:Y:S04]  /*04d0*/  LDL.LU R24, [R1+0x1274] ;  /* 0x0012740001187983 */ /* 0x001ee80000300800 */
[----:B------:R0:W-:Y:S04]  /*04e0*/  STL [R1+0x58], R22 ;  /* 0x0000581601007387 */ /* 0x0001e80000100800 */
[----:B0-----:R-:W4:Y:S04]  /*04f0*/  LDL.LU R22, [R1+0x1270] ;  /* 0x0012700001167983 */ /* 0x001f280000300800 */
[----:B--2---:R0:W-:Y:S04]  /*0500*/  STL [R1+0x3e0], R12 ;  /* 0x0003e00c01007387 */ /* 0x0041e80000100800 */
[----:B0-----:R0:W2:Y:S01]  /*0510*/  LDG.E.U16 R12, [R14.64] ;  /* 0x000000040e0c7981 */ /* 0x0010a2000c1e1500 */
[----:B------:R-:W-:-:S03]  /*0520*/  LEA.HI.X.SX32 R17, R17, R0, 0x1, P0 ;  /* 0x0000000011117211 */ /* 0x000fc600000f0eff */
[----:B------:R1:W-:Y:S04]  /*0530*/  STL [R1+0x48], R13 ;  /* 0x0000480d01007387 */ /* 0x0003e80000100800 */
[----:B------:R5:W3:Y:S01]  /*0540*/  LDG.E.U16 R16, [R16.64] ;  /* 0x0000000410107981 */ /* 0x000ae2000c1e1500 */
[----:B0-----:R-:W-:Y:S01]  /*0550*/  MOV R15, c[0x0][0x198] ;  /* 0x00006600000f7a02 */ /* 0x001fe20000000f00 */
[----:B------:R-:W-:-:S04]  /*0560*/  IMAD.MOV.U32 R14, RZ, RZ, R13 ;  /* 0x000000ffff0e7224 */ /* 0x000fc800078e000d */
[----:B-1----:R-:W-:-:S04]  /*0570*/  IMAD R13, R15, 0x2, R14 ;  /* 0x000000020f0d7824 */ /* 0x002fc800078e020e */
[----:B------:R-:W-:Y:S01]  /*0580*/  IMAD.MOV.U32 R15, RZ, RZ, R13 ;  /* 0x000000ffff0f7224 */ /* 0x000fe200078e000d */
[----:B--2---:R3:W-:Y:S04]  /*0590*/  STL [R1+0x450], R12 ;  /* 0x0004500c01007387 */ /* 0x0047e80000100800 */
[----:B------:R0:W-:Y:S01]  /*05a0*/  STL [R1+0x50], R13 ;  /* 0x0000500d01007387 */ /* 0x0001e20000100800 */
[----:B---3--:R-:W-:-:S04]  /*05b0*/  LEA R12, P0, R24, R2, 0x1 ;  /* 0x00000002180c7211 */ /* 0x008fc800078008ff */
[----:B0-----:R-:W-:-:S06]  /*05c0*/  LEA.HI.X.SX32 R13, R24, R0, 0x1, P0 ;  /* 0x00000000180d7211 */ /* 0x001fcc00000f0eff */
[----:B------:R0:W2:Y:S01]  /*05d0*/  LDG.E.U16 R13, [R12.64] ;  /* 0x000000040c0d7981 */ /* 0x0000a2000c1e1500 */
[----:B------:R-:W-:Y:S02]  /*05e0*/  MOV R24, c[0x0][0x198] ;  /* 0x0000660000187a02 */ /* 0x000fe40000000f00 */
[----:B------:R-:W-:-:S03]  /*05f0*/  LEA R14, P1, R27, R2, 0x1 ;  /* 0x000000021b0e7211 */ /* 0x000fc600078208ff */
[----:B-----5:R-:W-:Y:S01]  /*0600*/  IMAD R17, R24, 0x2, R15 ;  /* 0x0000000218117824 */ /* 0x020fe200078e020f */
[----:B------:R-:W-:-:S03]  /*0610*/  LEA.HI.X.SX32 R15, R27, R0, 0x1, P1 ;  /* 0x000000001b0f7211 */ /* 0x000fc600008f0eff */
[----:B------:R-:W-:Y:S01]  /*0620*/  IMAD.MOV.U32 R27, RZ, RZ, R17 ;  /* 0x000000ffff1b7224 */ /* 0x000fe200078e0011 */
[----:B------:R-:W-:Y:S04]  /*0630*/  STL [R1+0x5c], R17 ;  /* 0x00005c1101007387 */ /* 0x000fe80000100800 */
[----:B------:R4:W-:Y:S01]  /*0640*/  STL [R1+0x44c], R16 ;  /* 0x00044c1001007387 */ /* 0x0009e20000100800 */
[----:B------:R-:W-:Y:S02]  /*0650*/  LEA R27, R24, R27, 0x1 ;  /* 0x0000001b181b7211 */ /* 0x000fe400078e08ff */
[----:B----4-:R-:W-:-:S04]  /*0660*/  LEA R16, P0, R22, R2, 0x1 ;  /* 0x0000000216107211 */ /* 0x010fc800078008ff */
[----:B------:R-:W-:Y:S02]  /*0670*/  LEA.HI.X.SX32 R17, R22, R0, 0x1, P0 ;  /* 0x0000000016117211 */ /* 0x000fe400000f0eff */
[----:B0-----:R-:W-:Y:S01]  /*0680*/  LEA R12, P0, R20, R2, 0x1 ;  /* 0x00000002140c7211 */ /* 0x001fe200078008ff */
[----:B------:R-:W-:Y:S01]  /*0690*/  IMAD R24, R24, 0x2, R27 ;  /* 0x0000000218187824 */ /* 0x000fe200078e021b */
[----:B--2---:R0:W-:Y:S04]  /*06a0*/  STL [R1+0x448], R13 ;  /* 0x0004480d01007387 */ /* 0x0041e80000100800 */
[----:B------:R1:W-:Y:S01]  /*06b0*/  STL [R1+0xc8], R27 ;  /* 0x0000c81b01007387 */ /* 0x0003e20000100800 */
[----:B0-----:R-:W-:Y:S01]  /*06c0*/  LEA.HI.X.SX32 R13, R20, R0, 0x1, P0 ;  /* 0x00000000140d7211 */ /* 0x001fe200000f0eff */
[----:B------:R-:W-:-:S02]  /*06d0*/  IMAD.MOV.U32 R20, RZ, RZ, c[0x0][0x198] ;  /* 0x00006600ff147624 */ /* 0x000fc400078e00ff */
[----:B-1----:R0:W2:Y:S03]  /*06e0*/  LDG.E.U16 R27, [R14.64] ;  /* 0x000000040e1b7981 */ /* 0x0020a6000c1e1500 */
[----:B------:R-:W-:Y:S01]  /*06f0*/  LEA R22, R20, R24, 0x1 ;  /* 0x0000001814167211 */ /* 0x000fe200078e08ff */
[----:B------:R1:W-:Y:S04]  /*0700*/  STL [R1+0x40], R24 ;  /* 0x0000401801007387 */ /* 0x0003e80000100800 */
[----:B-1----:R-:W3:Y:S04]  /*0710*/  LDG.E.U16 R24, [R16.64] ;  /* 0x0000000410187981 */ /* 0x002ee8000c1e1500 */
[----:B------:R1:W-:Y:S01]  /*0720*/  STL [R1+0x3c], R22 ;  /* 0x00003c1601007387 */ /* 0x0003e20000100800 */
[----:B0-----:R-:W-:Y:S01]  /*0730*/  LEA R14, P0, R18, R2, 0x1 ;  /* 0x00000002120e7211 */ /* 0x001fe200078008ff */
[----:B-1----:R-:W-:-:S03]  /*0740*/  IMAD R22, R20, 0x2, R22 ;  /* 0x0000000214167824 */ /* 0x002fc600078e0216 */
[----:B------:R-:W-:Y:S02]  /*0750*/  LEA.HI.X.SX32 R15, R18, R0, 0x1, P0 ;  /* 0x00000000120f7211 */ /* 0x000fe400000f0eff */
[----:B------:R0:W-:Y:S02]  /*0760*/  STL [R1+0x54], R22 ;  /* 0x0000541601007387 */ /* 0x0001e40000100800 */
[----:B0-----:R-:W-:Y:S02]  /*0770*/  IMAD R22, R20, 0x2, R22 ;  /* 0x0000000214167824 */ /* 0x001fe400078e0216 */
[----:B--2---:R0:W-:Y:S04]  /*0780*/  STL [R1+0x3d4], R27 ;  /* 0x0003d41b01007387 */ /* 0x0041e80000100800 */
[----:B------:R-:W-:Y:S04]  /*0790*/  STL [R1+0xc4], R22 ;  /* 0x0000c41601007387 */ /* 0x000fe80000100800 */
[----:B0-----:R0:W2:Y:S04]  /*07a0*/  LDG.E.U16 R27, [R12.64] ;  /* 0x000000040c1b7981 */ /* 0x0010a8000c1e1500 */
[----:B---3--:R1:W-:Y:S04]  /*07b0*/  STL [R1+0x444], R24 ;  /* 0x0004441801007387 */ /* 0x0083e80000100800 */
[----:B-1----:R1:W3:Y:S01]  /*07c0*/  LDG.E.U16 R24, [R14.64] ;  /* 0x000000040e187981 */ /* 0x0022e2000c1e1500 */
[----:B------:R-:W-:-:S02]  /*07d0*/  LEA R16, P1, R11, R2, 0x1 ;  /* 0x000000020b107211 */ /* 0x000fc400078208ff */
[C---:B------:R-:W-:Y:S02]  /*07e0*/  LEA R18, R20.reuse, R22, 0x1 ;  /* 0x0000001614127211 */ /* 0x040fe400078e08ff */
[----:B------:R-:W-:Y:S02]  /*07f0*/  LEA.HI.X.SX32 R17, R11, R0, 0x1, P1 ;  /* 0x000000000b117211 */ /* 0x000fe400008f0eff */
[C---:B0-----:R-:W-:Y:S01]  /*0800*/  LEA R12, P0, R19.reuse, R2, 0x1 ;  /* 0x00000002130c7211 */ /* 0x041fe200078008ff */
[C---:B------:R-:W-:Y:S01]  /*0810*/  IMAD R11, R20.reuse, 0x2, R18 ;  /* 0x00000002140b7824 */ /* 0x040fe200078e0212 */
[----:B------:R0:W-:Y:S02]  /*0820*/  STL [R1+0x34], R18 ;  /* 0x0000341201007387 */ /* 0x0001e40000100800 */
[----:B------:R-:W-:Y:S02]  /*0830*/  LEA.HI.X.SX32 R13, R19, R0, 0x1, P0 ;  /* 0x00000000130d7211 */ /* 0x000fe400000f0eff */
[----:B------:R4:W-:Y:S04]  /*0840*/  STL [R1+0x30], R11 ;  /* 0x0000300b01007387 */ /* 0x0009e80000100800 */
[----:B------:R5:W3:Y:S04]  /*0850*/  LDG.E.U16 R22, [R16.64] ;  /* 0x0000000410167981 */ /* 0x000ae8000c1e1500 */
[----:B0-----:R0:W3:Y:S01]  /*0860*/  LDG.E.U16 R18, [R12.64] ;  /* 0x000000040c127981 */ /* 0x0010e2000c1e1500 */
[----:B----4-:R-:W-:-:S05]  /*0870*/  IMAD R11, R20, 0x2, R11 ;  /* 0x00000002140b7824 */ /* 0x010fca00078e020b */
[----:B------:R4:W-:Y:S01]  /*0880*/  STL [R1+0x4c], R11 ;  /* 0x00004c0b01007387 */ /* 0x0009e20000100800 */
[----:B-1----:R-:W-:Y:S02]  /*0890*/  LEA R14, P0, R21, R2, 0x1 ;  /* 0x00000002150e7211 */ /* 0x002fe400078008ff */
[----:B----4-:R-:W-:-:S05]  /*08a0*/  LEA R11, R20, R11, 0x1 ;  /* 0x0000000b140b7211 */ /* 0x010fca00078e08ff */
[----:B------:R1:W-:Y:S01]  /*08b0*/  STL [R1+0xc0], R11 ;  /* 0x0000c00b01007387 */ /* 0x0003e20000100800 */
[----:B------:R-:W-:Y:S02]  /*08c0*/  LEA.HI.X.SX32 R15, R21, R0, 0x1, P0 ;  /* 0x00000000150f7211 */ /* 0x000fe400000f0eff */
[-C--:B0-----:R-:W-:Y:S02]  /*08d0*/  LEA R12, P0, R25, R2.reuse, 0x1 ;  /* 0x00000002190c7211 */ /* 0x081fe400078008ff */
[----:B-----5:R-:W-:Y:S01]  /*08e0*/  LEA R16, P1, R23, R2, 0x1 ;  /* 0x0000000217107211 */ /* 0x020fe200078208ff */
[----:B------:R0:W4:Y:S01]  /*08f0*/  LDG.E.U16 R21, [R14.64] ;  /* 0x000000040e157981 */ /* 0x000122000c1e1500 */
[----:B-1----:R-:W-:Y:S01]  /*0900*/  IMAD R11, R20, 0x2, R11 ;  /* 0x00000002140b7824 */ /* 0x002fe200078e020b */
[----:B------:R-:W-:-:S04]  /*0910*/  LEA.HI.X.SX32 R13, R25, R0, 0x1, P0 ;  /* 0x00000000190d7211 */ /* 0x000fc800000f0eff */
[----:B------:R1:W-:Y:S01]  /*0920*/  STL [R1+0x28], R11 ;  /* 0x0000280b01007387 */ /* 0x0003e20000100800 */
[----:B0-----:R-:W-:Y:S02]  /*0930*/  LEA R14, P0, R3, R2, 0x1 ;  /* 0x00000002030e7211 */ /* 0x001fe400078008ff */
[-C--:B------:R-:W-:Y:S02]  /*0940*/  LEA.HI.X.SX32 R17, R23, R0.reuse, 0x1, P1 ;  /* 0x0000000017117211 */ /* 0x080fe400008f0eff */
[----:B------:R0:W5:Y:S01]  /*0950*/  LDG.E.U16 R23, [R12.64] ;  /* 0x000000040c177981 */ /* 0x000162000c1e1500 */
[----:B-1----:R-:W-:Y:S01]  /*0960*/  IMAD R11, R20, 0x2, R11 ;  /* 0x00000002140b7824 */ /* 0x002fe200078e020b */
[----:B------:R-:W-:Y:S02]  /*0970*/  LEA.HI.X.SX32 R15, R3, R0, 0x1, P0 ;  /* 0x00000000030f7211 */ /* 0x000fe400000f0eff */
[----:B------:R1:W5:Y:S04]  /*0980*/  LDG.E.U16 R19, [R16.64] ;  /* 0x0000000410137981 */ /* 0x000368000c1e1500 */
[----:B------:R1:W-:Y:S01]  /*0990*/  STL [R1+0x1c], R11 ;  /* 0x00001c0b01007387 */ /* 0x0003e20000100800 */
[----:B0-----:R-:W-:-:S03]  /*09a0*/  LEA R12, P0, R4, R2, 0x1 ;  /* 0x00000002040c7211 */ /* 0x001fc600078008ff */
[----:B-1----:R0:W5:Y:S01]  /*09b0*/  LDG.E.U16 R16, [R14.64] ;  /* 0x000000040e107981 */ /* 0x002162000c1e1500 */
[----:B------:R-:W-:Y:S02]  /*09c0*/  LEA R11, R20, R11, 0x1 ;  /* 0x0000000b140b7211 */ /* 0x000fe400078e08ff */
[----:B------:R-:W-:Y:S01]  /*09d0*/  LEA.HI.X.SX32 R13, R4, R0, 0x1, P0 ;  /* 0x00000000040d7211 */ /* 0x000fe200000f0eff */
[----:B--2---:R-:W-:Y:S04]  /*09e0*/  STL [R1+0x440], R27 ;  /* 0x0004401b01007387 */ /* 0x004fe80000100800 */
[----:B------:R1:W-:Y:S02]  /*09f0*/  STL [R1+0x44], R11 ;  /* 0x0000440b01007387 */ /* 0x0003e40000100800 */
[----:B-1----:R-:W-:-:S02]  /*0a00*/  IMAD R11, R20, 0x2, R11 ;  /* 0x00000002140b7824 */ /* 0x002fc400078e020b */
[----:B---3--:R-:W-:Y:S02]  /*0a10*/  STL [R1+0x43c], R24 ;  /* 0x00043c1801007387 */ /* 0x008fe40000100800 */
[C---:B------:R-:W-:Y:S02]  /*0a20*/  IMAD R3, R20.reuse, 0x2, R11 ;  /* 0x0000000214037824 */ /* 0x040fe400078e020b */
[----:B------:R1:W-:Y:S04]  /*0a30*/  STL [R1+0xbc], R11 ;  /* 0x0000bc0b01007387 */ /* 0x0003e80000100800 */
[----:B-1----:R1:W2:Y:S04]  /*0a40*/  LDG.E.U16 R11, [R12.64] ;  /* 0x000000040c0b7981 */ /* 0x0022a8000c1e1500 */
[----:B------:R3:W-:Y:S04]  /*0a50*/  STL [R1+0x14], R3 ;  /* 0x0000140301007387 */ /* 0x0007e80000100800 */
[----:B------:R-:W-:Y:S01]  /*0a60*/  STL [R1+0x3c4], R22 ;  /* 0x0003c41601007387 */ /* 0x000fe20000100800 */
[----:B---3--:R-:W-:-:S03]  /*0a70*/  LEA R3, R20, R3, 0x1 ;  /* 0x0000000314037211 */ /* 0x008fc600078e08ff */
[----:B------:R-:W-:Y:S04]  /*0a80*/  STL [R1+0x438], R18 ;  /* 0x0004381201007387 */ /* 0x000fe80000100800 */
[----:B------:R3:W-:Y:S01]  /*0a90*/  STL [R1+0x10], R3 ;  /* 0x0000100301007387 */ /* 0x0007e20000100800 */
[-C--:B------:R-:W-:Y:S01]  /*0aa0*/  LEA R4, P0, R5, R2.reuse, 0x1 ;  /* 0x0000000205047211 */ /* 0x080fe200078008ff */
[----:B---3--:R-:W-:Y:S01]  /*0ab0*/  IMAD R3, R20, 0x2, R3 ;  /* 0x0000000214037824 */ /* 0x008fe200078e0203 */
[----:B0-----:R-:W-:-:S04]  /*0ac0*/  LEA R14, P1, R6, R2, 0x1 ;  /* 0x00000002060e7211 */ /* 0x001fc800078208ff */
[----:B------:R0:W-:Y:S01]  /*0ad0*/  STL [R1+0x18], R3 ;  /* 0x0000180301007387 */ /* 0x0001e20000100800 */
[-C--:B------:R-:W-:Y:S02]  /*0ae0*/  LEA.HI.X.SX32 R5, R5, R0.reuse, 0x1, P0 ;  /* 0x0000000005057211 */ /* 0x080fe400000f0eff */
[----:B------:R-:W-:Y:S01]  /*0af0*/  LEA.HI.X.SX32 R15, R6, R0, 0x1, P1 ;  /* 0x00000000060f7211 */ /* 0x000fe200008f0eff */
[C---:B0-----:R-:W-:Y:S01]  /*0b00*/  IMAD R3, R20.reuse, 0x2, R3 ;  /* 0x0000000214037824 */ /* 0x041fe200078e0203 */
[C---:B------:R-:W-:Y:S01]  /*0b10*/  LEA R6, P0, R7.reuse, R2, 0x1 ;  /* 0x0000000207067211 */ /* 0x040fe200078008ff */
[----:B------:R0:W3:Y:S03]  /*0b20*/  LDG.E.U16 R18, [R4.64] ;  /* 0x0000000404127981 */ /* 0x0000e6000c1e1500 */
[----:B------:R-:W-:Y:S01]  /*0b30*/  LEA R27, R20, R3, 0x1 ;  /* 0x00000003141b7211 */ /* 0x000fe200078e08ff */
[----:B----4-:R4:W-:Y:S01]  /*0b40*/  STL [R1+0x434], R21 ;  /* 0x0004341501007387 */ /* 0x0109e20000100800 */
[----:B------:R-:W-:-:S03]  /*0b50*/  LEA.HI.X.SX32 R7, R7, R0, 0x1, P0 ;  /* 0x0000000007077211 */ /* 0x000fc600000f0eff */
[----:B------:R-:W-:Y:S01]  /*0b60*/  IMAD R25, R20, 0x2, R27 ;  /* 0x0000000214197824 */ /* 0x000fe200078e021b */
[----:B------:R1:W-:Y:S01]  /*0b70*/  STL [R1+0xb8], R3 ;  /* 0x0000b80301007387 */ /* 0x0003e20000100800 */
[----:B0-----:R-:W-:-:S03]  /*0b80*/  LEA R4, P0, R8, R2, 0x1 ;  /* 0x0000000208047211 */ /* 0x001fc600078008ff */
[----:B------:R-:W3:Y:S01]  /*0b90*/  LDL.LU R22, [R1] ;  /* 0x0000000001167983 */ /* 0x000ee20000300800 */
[----:B------:R-:W-:-:S03]  /*0ba0*/  LEA.HI.X.SX32 R5, R8, R0, 0x1, P0 ;  /* 0x0000000008057211 */ /* 0x000fc600000f0eff */
[----:B----4-:R0:W4:Y:S01]  /*0bb0*/  LDG.E.U16 R21, [R14.64] ;  /* 0x000000040e157981 */ /* 0x010122000c1e1500 */
[----:B-1----:R-:W-:-:S03]  /*0bc0*/  IMAD R3, R20, 0x2, R25 ;  /* 0x0000000214037824 */ /* 0x002fc600078e0219 */
[----:B-----5:R-:W-:Y:S04]  /*0bd0*/  STL [R1+0x430], R23 ;  /* 0x0004301701007387 */ /* 0x020fe80000100800 */
[----:B------:R-:W-:Y:S04]  /*0be0*/  STL [R1+0x125c], R27 ;  /* 0x00125c1b01007387 */ /* 0x000fe80000100800 */
[----:B------:R-:W-:Y:S04]  /*0bf0*/  STL [R1+0x1258], R25 ;  /* 0x0012581901007387 */ /* 0x000fe80000100800 */
[----:B------:R1:W4:Y:S04]  /*0c00*/  LDG.E.U16 R17, [R6.64] ;  /* 0x0000000406117981 */ /* 0x000328000c1e1500 */
[----:B------:R-:W-:Y:S01]  /*0c10*/  STL [R1+0x134], R19 ;  /* 0x0001341301007387 */ /* 0x000fe20000100800 */
[----:B------:R-:W-:-:S03]  /*0c20*/  LEA R12, P0, R9, R2, 0x1 ;  /* 0x00000002090c7211 */ /* 0x000fc600078008ff */
[----:B------:R0:W-:Y:S04]  /*0c30*/  STL [R1+0xc], R3 ;  /* 0x00000c0301007387 */ /* 0x0001e80000100800 */
[----:B------:R1:W-:Y:S01]  /*0c40*/  STL [R1+0x42c], R16 ;  /* 0x00042c1001007387 */ /* 0x0003e20000100800 */
[----:B0-----:R-:W-:-:S03]  /*0c50*/  LEA R3, R20, R3, 0x1 ;  /* 0x0000000314037211 */ /* 0x001fc600078e08ff */
[----:B-1----:R0:W4:Y:S01]  /*0c60*/  LDG.E.U16 R16, [R4.64] ;  /* 0x0000000404107981 */ /* 0x002122000c1e1500 */
[----:B------:R-:W-:-:S03]  /*0c70*/  LEA.HI.X.SX32 R13, R9, R0, 0x1, P0 ;  /* 0x00000000090d7211 */ /* 0x000fc600000f0eff */
[----:B------:R-:W-:Y:S04]  /*0c80*/  STL [R1+0xb4], R3 ;  /* 0x0000b40301007387 */ /* 0x000fe80000100800 */
[----:B------:R1:W4:Y:S04]  /*0c90*/  LDG.E.U16 R25, [R12.64] ;  /* 0x000000040c197981 */ /* 0x000328000c1e1500 */
[----:B--2---:R2:W-:Y:S04]  /*0ca0*/  STL [R1+0x428], R11 ;  /* 0x0004280b01007387 */ /* 0x0045e80000100800 */
[----:B------:R-:W5:Y:S01]  /*0cb0*/  LDL.LU R19, [R1+0x8] ;  /* 0x0000080001137983 */ /* 0x000f620000300800 */
[----:B------:R-:W-:-:S02]  /*0cc0*/  LEA R14, P0, R26, R2, 0x1 ;  /* 0x000000021a0e7211 */ /* 0x000fc400078008ff */
[----:B------:R-:W-:Y:S01]  /*0cd0*/  LEA R8, P1, R10, R2, 0x1 ;  /* 0x000000020a087211 */ /* 0x000fe200078208ff */
[----:B------:R-:W-:Y:S01]  /*0ce0*/  IMAD R6, R20, 0x2, R3 ;  /* 0x0000000214067824 */ /* 0x000fe200078e0203 */
[-C--:B------:R-:W-:Y:S01]  /*0cf0*/  LEA.HI.X.SX32 R15, R26, R0.reuse, 0x1, P0 ;  /* 0x000000001a0f7211 */ /* 0x080fe200000f0eff */
[----:B------:R-:W-:Y:S01]  /*0d00*/  IMAD.MOV.U32 R26, RZ, RZ, c[0x0][0x198] ;  /* 0x00006600ff1a7624 */ /* 0x000fe200078e00ff */
[----:B------:R-:W-:Y:S02]  /*0d10*/  LEA.HI.X.SX32 R9, R10, R0, 0x1, P1 ;  /* 0x000000000a097211 */ /* 0x000fe400008f0eff */
[----:B------:R-:W-:Y:S02]  /*0d20*/  STL [R1+0x1254], R6 ;  /* 0x0012540601007387 */ /* 0x000fe40000100800 */
[----:B0-----:R-:W-:Y:S02]  /*0d30*/  LEA R4, R26, R6, 0x1 ;  /* 0x000000061a047211 */ /* 0x001fe400078e08ff */
[----:B------:R0:W5:Y:S01]  /*0d40*/  LDG.E.U16 R9, [R8.64] ;  /* 0x0000000408097981 */ /* 0x000162000c1e1500 */
[----:B------:R-:W-:-:S02]  /*0d50*/  LEA R10, P0, R28, R2, 0x1 ;  /* 0x000000021c0a7211 */ /* 0x000fc400078008ff */
[----:B------:R-:W-:Y:S01]  /*0d60*/  IMAD R24, R26, 0x2, R4 ;  /* 0x000000021a187824 */ /* 0x000fe200078e0204 */
[----:B------:R0:W5:Y:S01]  /*0d70*/  LDG.E.U16 R7, [R14.64] ;  /* 0x000000040e077981 */ /* 0x000162000c1e1500 */
[----:B--2---:R-:W-:Y:S02]  /*0d80*/  LEA.HI.X.SX32 R11, R28, R0, 0x1, P0 ;  /* 0x000000001c0b7211 */ /* 0x004fe400000f0eff */
[----:B------:R-:W-:Y:S02]  /*0d90*/  IMAD R3, R26, 0x2, R24 ;  /* 0x000000021a037824 */ /* 0x000fe400078e0218 */
[----:B------:R-:W-:-:S03]  /*0da0*/  IMAD R20, R20, 0x2, R29 ;  /* 0x0000000214147824 */ /* 0x000fc600078e021d */
[----:B------:R-:W-:Y:S02]  /*0db0*/  LEA R5, R26, R3, 0x1 ;  /* 0x000000031a057211 */ /* 0x000fe400078e08ff */
[-C--:B-1----:R-:W-:Y:S01]  /*0dc0*/  LEA R12, P1, R29, R2.reuse, 0x1 ;  /* 0x000000021d0c7211 */ /* 0x082fe200078208ff */
[----:B---3--:R1:W-:Y:S04]  /*0dd0*/  STL [R1+0x424], R18 ;  /* 0x0004241201007387 */ /* 0x0083e80000100800 */
[----:B------:R-:W2:Y:S04]  /*0de0*/  LDL.LU R23, [R1+0x24] ;  /* 0x0000240001177983 */ /* 0x000ea80000300800 */
[----:B-1----:R-:W3:Y:S01]  /*0df0*/  LDL.LU R18, [R1+0x20] ;  /* 0x0000200001127983 */ /* 0x002ee20000300800 */
[----:B0-----:R-:W-:-:S03]  /*0e00*/  LEA R14, P0, R22, R2, 0x1 ;  /* 0x00000002160e7211 */ /* 0x001fc600078008ff */
[----:B------:R0:W-:Y:S04]  /*0e10*/  STL [R1+0x1260], R4 ;  /* 0x0012600401007387 */ /* 0x0001e80000100800 */
[----:B----4-:R1:W-:Y:S01]  /*0e20*/  STL [R1+0x130], R21 ;  /* 0x0001301501007387 */ /* 0x0103e20000100800 */
[-C--:B------:R-:W-:Y:S01]  /*0e30*/  LEA.HI.X.SX32 R15, R22, R0.reuse, 0x1, P0 ;  /* 0x00000000160f7211 */ /* 0x080fe200000f0eff */
[----:B------:R-:W-:Y:S02]  /*0e40*/  IMAD R8, R26, 0x2, R5 ;  /* 0x000000021a087824 */ /* 0x000fe400078e0205 */
[----:B0-----:R0:W4:Y:S04]  /*0e50*/  LDG.E.U16 R4, [R10.64] ;  /* 0x000000040a047981 */ /* 0x001128000c1e1500 */
[----:B-1----:R-:W4:Y:S04]  /*0e60*/  LDL.LU R21, [R1+0x2c] ;  /* 0x00002c0001157983 */ /* 0x002f280000300800 */
[----:B------:R-:W-:Y:S04]  /*0e70*/  STL [R1+0x1264], R24 ;  /* 0x0012641801007387 */ /* 0x000fe80000100800 */
[----:B------:R-:W-:Y:S04]  /*0e80*/  STL [R1+0x420], R17 ;  /* 0x0004201101007387 */ /* 0x000fe80000100800 */
[----:B------:R-:W-:Y:S04]  /*0e90*/  STL [R1+0xb0], R3 ;  /* 0x0000b00301007387 */ /* 0x000fe80000100800 */
[----:B------:R-:W4:Y:S01]  /*0ea0*/  LDL.LU R22, [R1+0x38] ;  /* 0x0000380001167983 */ /* 0x000f220000300800 */
[----:B------:R-:W-:-:S03]  /*0eb0*/  LEA.HI.X.SX32 R13, R29, R0, 0x1, P1 ;  /* 0x000000001d0d7211 */ /* 0x000fc600008f0eff */
[----:B------:R1:W-:Y:S04]  /*0ec0*/  STL [R1+0x41c], R16 ;  /* 0x00041c1001007387 */ /* 0x0003e80000100800 */
[----:B------:R0:W-:Y:S04]  /*0ed0*/  STL [R1+0x1268], R5 ;  /* 0x0012680501007387 */ /* 0x0001e80000100800 */
[----:B------:R-:W4:Y:S01]  /*0ee0*/  LDL.LU R6, [R1+0x58] ;  /* 0x0000580001067983 */ /* 0x000f220000300800 */
[----:B-1----:R-:W-:-:S03]  /*0ef0*/  LEA R16, P0, R20, R2, 0x1 ;  /* 0x0000000214107211 */ /* 0x002fc600078008ff */
[----:B0-----:R5:W4:Y:S01]  /*0f00*/  LDG.E.U16 R5, [R14.64] ;  /* 0x000000040e057981 */ /* 0x001b22000c1e1500 */
[----:B------:R-:W-:-:S03]  /*0f10*/  LEA.HI.X.SX32 R17, R20, R0, 0x1, P0 ;  /* 0x0000000014117211 */ /* 0x000fc600000f0eff */
[----:B------:R0:W-:Y:S04]  /*0f20*/  STL [R1+0x418], R25 ;  /* 0x0004181901007387 */ /* 0x0001e80000100800 */
[----:B------:R3:W4:Y:S04]  /*0f30*/  LDG.E.U16 R28, [R16.64] ;  /* 0x00000004101c7981 */ /* 0x000728000c1e1500 */
[----:B0-----:R2:W4:Y:S01]  /*0f40*/  LDG.E.U16 R25, [R12.64] ;  /* 0x000000040c197981 */ /* 0x001522000c1e1500 */
[----:B-----5:R-:W-:-:S04]  /*0f50*/  LEA R14, P0, R19, R2, 0x1 ;  /* 0x00000002130e7211 */ /* 0x020fc800078008ff */
[----:B------:R-:W-:-:S05]  /*0f60*/  LEA.HI.X.SX32 R15, R19, R0, 0x1, P0 ;  /* 0x00000000130f7211 */ /* 0x000fca00000f0eff */
[----:B------:R0:W5:Y:S01]  /*0f70*/  LDG.E.U16 R29, [R14.64] ;  /* 0x000000040e1d7981 */ /* 0x000162000c1e1500 */
[----:B------:R-:W-:-:S03]  /*0f80*/  LEA R11, R26, R8, 0x1 ;  /* 0x000000081a0b7211 */ /* 0x000fc600078e08ff */
[----:B------:R-:W-:Y:S02]  /*0f90*/  STL [R1+0x126c], R8 ;  /* 0x00126c0801007387 */ /* 0x000fe40000100800 */
[C---:B------:R-:W-:Y:S02]  /*0fa0*/  IMAD R3, R26.reuse, 0x2, R11 ;  /* 0x000000021a037824 */ /* 0x040fe400078e020b */
[----:B------:R-:W5:Y:S04]  /*0fb0*/  LDL.LU R20, [R1+0x48] ;  /* 0x0000480001147983 */ /* 0x000f680000300800 */
[----:B------:R-:W-:Y:S04]  /*0fc0*/  STL [R1+0x12c], R9 ;  /* 0x00012c0901007387 */ /* 0x000fe80000100800 */
[----:B------:R1:W-:Y:S04]  /*0fd0*/  STL [R1+0xac], R3 ;  /* 0x0000ac0301007387 */ /* 0x0003e80000100800 */
[----:B------:R-:W5:Y:S01]  /*0fe0*/  LDL.LU R19, [R1+0x50] ;  /* 0x0000500001137983 */ /* 0x000f620000300800 */
[----:B-1----:R-:W-:-:S03]  /*0ff0*/  IMAD R3, R26, 0x2, R3 ;  /* 0x000000021a037824 */ /* 0x002fc600078e0203 */
[----:B------:R1:W-:Y:S02]  /*1000*/  STL [R1+0x414], R7 ;  /* 0x0004140701007387 */ /* 0x0003e40000100800 */
[C---:B------:R-:W-:Y:S02]  /*1010*/  LEA R10, R26.reuse, R3, 0x1 ;  /* 0x000000031a0a7211 */ /* 0x040fe400078e08ff */
[----:B------:R-:W5:Y:S01]  /*1020*/  LDL.LU R27, [R1+0x5c] ;  /* 0x00005c00011b7983 */ /* 0x000f620000300800 */
[CC--:B--2---:R-:W-:Y:S02]  /*1030*/  LEA R12, P0, R23.reuse, R2.reuse, 0x1 ;  /* 0x00000002170c7211 */ /* 0x0c4fe400078008ff */
[----:B-1----:R-:W-:Y:S01]  /*1040*/  IMAD R7, R26, 0x2, R10 ;  /* 0x000000021a077824 */ /* 0x002fe200078e020a */
[----:B---3--:R-:W-:Y:S02]  /*1050*/  LEA R16, P1, R18, R2, 0x1 ;  /* 0x0000000212107211 */ /* 0x008fe400078208ff */
[----:B------:R-:W-:-:S02]  /*1060*/  LEA.HI.X.SX32 R13, R23, R0, 0x1, P0 ;  /* 0x00000000170d7211 */ /* 0x000fc400000f0eff */
[----:B------:R-:W-:Y:S02]  /*1070*/  LEA.HI.X.SX32 R17, R18, R0, 0x1, P1 ;  /* 0x0000000012117211 */ /* 0x000fe400008f0eff */
[----:B------:R-:W2:Y:S04]  /*1080*/  LDL.LU R18, [R1+0x40] ;  /* 0x0000400001127983 */ /* 0x000ea80000300800 */
[----:B------:R1:W3:Y:S04]  /*1090*/  LDG.E.U16 R8, [R12.64] ;  /* 0x000000040c087981 */ /* 0x0002e8000c1e1500 */
[----:B----4-:R4:W-:Y:S01]  /*10a0*/  STL [R1+0x410], R4 ;  /* 0x0004100401007387 */ /* 0x0109e20000100800 */
[----:B0-----:R-:W-:-:S03]  /*10b0*/  LEA R14, P0, R21, R2, 0x1 ;  /* 0x00000002150e7211 */ /* 0x001fc600078008ff */
[----:B------:R0:W2:Y:S01]  /*10c0*/  LDG.E.U16 R24, [R16.64] ;  /* 0x0000000410187981 */ /* 0x0000a2000c1e1500 */
[----:B------:R-:W-:Y:S01]  /*10d0*/  LEA.HI.X.SX32 R15, R21, R0, 0x1, P0 ;  /* 0x00000000150f7211 */ /* 0x000fe200000f0eff */
[----:B----4-:R-:W-:-:S05]  /*10e0*/  IMAD R4, R26, 0x2, R7 ;  /* 0x000000021a047824 */ /* 0x010fca00078e0207 */
[----:B------:R-:W-:Y:S04]  /*10f0*/  STL [R1+0xa8], R4 ;  /* 0x0000a80401007387 */ /* 0x000fe80000100800 */
[----:B------:R-:W4:Y:S01]  /*1100*/  LDL.LU R23, [R1+0x3c] ;  /* 0x00003c0001177983 */ /* 0x000f220000300800 */
[----:B-1----:R-:W-:-:S04]  /*1110*/  LEA R12, P0, R22, R2, 0x1 ;  /* 0x00000002160c7211 */ /* 0x002fc800078008ff */
[----:B------:R-:W-:Y:S02]  /*1120*/  LEA.HI.X.SX32 R13, R22, R0, 0x1, P0 ;  /* 0x00000000160d7211 */ /* 0x000fe400000f0eff */
[C---:B0-----:R-:W-:Y:S01]  /*1130*/  LEA R16, P0, R6.reuse, R2, 0x1 ;  /* 0x0000000206107211 */ /* 0x041fe200078008ff */
[----:B------:R0:W-:Y:S03]  /*1140*/  STL [R1+0x40c], R5 ;  /* 0x00040c0501007387 */ /* 0x0001e60000100800 */
[----:B------:R-:W-:-:S05]  /*1150*/  LEA.HI.X.SX32 R17, R6, R0, 0x1, P0 ;  /* 0x0000000006117211 */ /* 0x000fca00000f0eff */
[----:B------:R1:W4:Y:S04]  /*1160*/  LDG.E.U16 R6, [R16.64] ;  /* 0x0000000410067981 */ /* 0x000328000c1e1500 */
[----:B0-----:R0:W4:Y:S04]  /*1170*/  LDG.E.U16 R5, [R14.64] ;  /* 0x000000040e057981 */ /* 0x001128000c1e1500 */
[----:B------:R0:W-:Y:S04]  /*1180*/  STL [R1+0x128], R25 ;  /* 0x0001281901007387 */ /* 0x0001e80000100800 */
[----:B0-----:R-:W4:Y:S04]  /*1190*/  LDL.LU R25, [R1+0x54] ;  /* 0x0000540001197983 */ /* 0x001f280000300800 */
[----:B------:R0:W-:Y:S04]  /*11a0*/  STL [R1+0x408], R28 ;  /* 0x0004081c01007387 */ /* 0x0001e80000100800 */
[----:B0-----:R-:W4:Y:S04]  /*11b0*/  LDL.LU R28, [R1+0x34] ;  /* 0x00003400011c7983 */ /* 0x001f280000300800 */
[----:B-----5:R0:W-:Y:S04]  /*11c0*/  STL [R1+0x404], R29 ;  /* 0x0004041d01007387 */ /* 0x0201e80000100800 */
[----:B0-----:R0:W5:Y:S01]  /*11d0*/  LDG.E.U16 R29, [R12.64] ;  /* 0x000000040c1d7981 */ /* 0x001162000c1e1500 */
[----:B------:R-:W-:-:S05]  /*11e0*/  LEA R9, R26, R4, 0x1 ;  /* 0x000000041a097211 */ /* 0x000fca00078e08ff */
[----:B------:R-:W-:-:S04]  /*11f0*/  IMAD R21, R26, 0x2, R9 ;  /* 0x000000021a157824 */ /* 0x000fc800078e0209 */
[----:B------:R-:W-:Y:S01]  /*1200*/  IMAD R22, R26, 0x2, R21 ;  /* 0x000000021a167824 */ /* 0x000fe200078e0215 */
[----:B------:R-:W-:-:S04]  /*1210*/  LEA R14, P1, R20, R2, 0x1 ;  /* 0x00000002140e7211 */ /* 0x000fc800078208ff */
[----:B------:R-:W-:Y:S02]  /*1220*/  LEA R4, R26, R22, 0x1 ;  /* 0x000000161a047211 */ /* 0x000fe400078e08ff */
[----:B------:R-:W-:Y:S02]  /*1230*/  LEA.HI.X.SX32 R15, R20, R0, 0x1, P1 ;  /* 0x00000000140f7211 */ /* 0x000fe400008f0eff */
[C---:B0-----:R-:W-:Y:S01]  /*1240*/  LEA R12, P0, R19.reuse, R2, 0x1 ;  /* 0x00000002130c7211 */ /* 0x041fe200078008ff */
[C---:B------:R-:W-:Y:S01]  /*1250*/  IMAD R20, R26.reuse, 0x2, R4 ;  /* 0x000000021a147824 */ /* 0x040fe200078e0204 */
[----:B------:R0:W-:Y:S02]  /*1260*/  STL [R1+0xa4], R4 ;  /* 0x0000a40401007387 */ /* 0x0001e40000100800 */
[----:B------:R-:W-:Y:S01]  /*1270*/  LEA.HI.X.SX32 R13, R19, R0, 0x1, P0 ;  /* 0x00000000130d7211 */ /* 0x000fe200000f0eff */
[----:B------:R-:W-:Y:S01]  /*1280*/  IMAD R19, R26, 0x2, R20 ;  /* 0x000000021a137824 */ /* 0x000fe200078e0214 */
[----:B-1----:R-:W-:-:S04]  /*1290*/  LEA R16, P0, R27, R2, 0x1 ;  /* 0x000000021b107211 */ /* 0x002fc800078008ff */
[----:B------:R-:W-:Y:S02]  /*12a0*/  LEA.HI.X.SX32 R17, R27, R0, 0x1, P0 ;  /* 0x000000001b117211 */ /* 0x000fe400000f0eff */
[----:B0-----:R-:W-:-:S03]  /*12b0*/  LEA R4, R26, R19, 0x1 ;  /* 0x000000131a047211 */ /* 0x001fc600078e08ff */
[----:B------:R0:W5:Y:S04]  /*12c0*/  LDG.E.U16 R16, [R16.64] ;  /* 0x0000000410107981 */ /* 0x000168000c1e1500 */
[----:B---3--:R1:W-:Y:S04]  /*12d0*/  STL [R1+0x400], R8 ;  /* 0x0004000801007387 */ /* 0x0083e80000100800 */
[----:B-1----:R-:W3:Y:S04]  /*12e0*/  LDL.LU R8, [R1+0x30] ;  /* 0x0000300001087983 */ /* 0x002ee80000300800 */
[----:B--2---:R1:W-:Y:S04]  /*12f0*/  STL [R1+0x124], R24 ;  /* 0x0001241801007387 */ /* 0x0043e80000100800 */
[----:B-1----:R1:W2:Y:S02]  /*1300*/  LDG.E.U16 R24, [R14.64] ;  /* 0x000000040e187981 */ /* 0x0022a4000c1e1500 */
[----:B-1----:R-:W-:-:S04]  /*1310*/  LEA R14, P1, R18, R2, 0x1 ;  /* 0x00000002120e7211 */ /* 0x002fc800078208ff */
[----:B------:R-:W-:-:S05]  /*1320*/  LEA.HI.X.SX32 R15, R18, R0, 0x1, P1 ;  /* 0x00000000120f7211 */ /* 0x000fca00008f0eff */
[----:B0-----:R0:W3:Y:S04]  /*1330*/  LDG.E.U16 R17, [R14.64] ;  /* 0x000000040e117981 */ /* 0x0010e8000c1e1500 */
[----:B----4-:R1:W-:Y:S04]  /*1340*/  STL [R1+0x3fc], R5 ;  /* 0x0003fc0501007387 */ /* 0x0103e80000100800 */
[----:B-1----:R-:W4:Y:S04]  /*1350*/  LDL.LU R5, [R1+0x4c] ;  /* 0x00004c0001057983 */ /* 0x002f280000300800 */
[----:B-----5:R1:W-:Y:S04]  /*1360*/  STL [R1+0x3f8], R29 ;  /* 0x0003f81d01007387 */ /* 0x0203e80000100800 */
[----:B-1----:R-:W5:Y:S04]  /*1370*/  LDL.LU R29, [R1+0x28] ;  /* 0x00002800011d7983 */ /* 0x002f680000300800 */
[----:B------:R-:W-:Y:S04]  /*1380*/  STL [R1+0x48], R4 ;  /* 0x0000480401007387 */ /* 0x000fe80000100800 */
[----:B------:R1:W-:Y:S04]  /*1390*/  STL [R1+0x3f4], R6 ;  /* 0x0003f40601007387 */ /* 0x0003e80000100800 */
[----:B-1----:R1:W4:Y:S02]  /*13a0*/  LDG.E.U16 R6, [R12.64] ;  /* 0x000000040c067981 */ /* 0x002324000c1e1500 */
[----:B-1----:R-:W-:-:S04]  /*13b0*/  LEA R12, P0, R23, R2, 0x1 ;  /* 0x00000002170c7211 */ /* 0x002fc800078008ff */
[----:B------:R-:W-:Y:S02]  /*13c0*/  LEA.HI.X.SX32 R13, R23, R0, 0x1, P0 ;  /* 0x00000000170d7211 */ /* 0x000fe400000f0eff */
[----:B0-----:R-:W-:-:S04]  /*13d0*/  LEA R14, P0, R25, R2, 0x1 ;  /* 0x00000002190e7211 */ /* 0x001fc800078008ff */
[----:B------:R3:W5:Y:S01]  /*13e0*/  LDG.E.U16 R13, [R12.64] ;  /* 0x000000040c0d7981 */ /* 0x000762000c1e1500 */
[----:B------:R-:W-:-:S06]  /*13f0*/  LEA.HI.X.SX32 R15, R25, R0, 0x1, P0 ;  /* 0x00000000190f7211 */ /* 0x000fcc00000f0eff */
[----:B------:R0:W5:Y:S01]  /*1400*/  LDG.E.U16 R15, [R14.64] ;  /* 0x000000040e0f7981 */ /* 0x000162000c1e1500 */
[----:B------:R-:W-:-:S04]  /*1410*/  IMAD R4, R26, 0x2, R4 ;  /* 0x000000021a047824 */ /* 0x000fc800078e0204 */
[----:B------:R-:W-:-:S05]  /*1420*/  IMAD R18, R26, 0x2, R4 ;  /* 0x000000021a127824 */ /* 0x000fca00078e0204 */
[----:B------:R-:W-:Y:S01]  /*1430*/  LEA R23, R26, R18, 0x1 ;  /* 0x000000121a177211 */ /* 0x000fe200078e08ff */
[----:B--2---:R1:W-:Y:S04]  /*1440*/  STL [R1+0x120], R24 ;  /* 0x0001201801007387 */ /* 0x0043e80000100800 */
[----:B-1----:R-:W2:Y:S04]  /*1450*/  LDL.LU R24, [R1+0x1c] ;  /* 0x00001c0001187983 */ /* 0x002ea80000300800 */
[----:B------:R1:W-:Y:S04]  /*1460*/  STL [R1+0xa0], R4 ;  /* 0x0000a00401007387 */ /* 0x0003e80000100800 */
[----:B-1----:R-:W2:Y:S04]  /*1470*/  LDL.LU R4, [R1+0x44] ;  /* 0x0000440001047983 */ /* 0x002ea80000300800 */
[----:B------:R-:W2:Y:S01]  /*1480*/  LDL.LU R27, [R1+0x14] ;  /* 0x00001400011b7983 */ /* 0x000ea20000300800 */
[----:B---3--:R-:W-:-:S03]  /*1490*/  LEA R12, P0, R8, R2, 0x1 ;  /* 0x00000002080c7211 */ /* 0x008fc600078008ff */
[----:B----4-:R1:W-:Y:S04]  /*14a0*/  STL [R1+0x3f0], R6 ;  /* 0x0003f00601007387 */ /* 0x0103e80000100800 */
[----:B------:R-:W-:Y:S04]  /*14b0*/  STL [R1+0x11c], R17 ;  /* 0x00011c1101007387 */ /* 0x000fe80000100800 */
[----:B------:R3:W-:Y:S01]  /*14c0*/  STL [R1+0x3ec], R16 ;  /* 0x0003ec1001007387 */ /* 0x0007e20000100800 */
[----:B-1----:R-:W-:-:S05]  /*14d0*/  IMAD R6, R26, 0x2, R23 ;  /* 0x000000021a067824 */ /* 0x002fca00078e0217 */
[----:B------:R1:W-:Y:S01]  /*14e0*/  STL [R1+0x50], R6 ;  /* 0x0000500601007387 */ /* 0x0003e20000100800 */
[----:B---3--:R-:W-:-:S03]  /*14f0*/  LEA R16, P1, R28, R2, 0x1 ;  /* 0x000000021c107211 */ /* 0x008fc600078208ff */
[----:B------:R-:W3:Y:S01]  /*1500*/  LDL.LU R25, [R1+0x10] ;  /* 0x0000100001197983 */ /* 0x000ee20000300800 */
[----:B------:R-:W-:Y:S01]  /*1510*/  LEA.HI.X.SX32 R17, R28, R0, 0x1, P1 ;  /* 0x000000001c117211 */ /* 0x000fe200008f0eff */
[----:B-1----:R-:W-:-:S05]  /*1520*/  IMAD R6, R26, 0x2, R6 ;  /* 0x000000021a067824 */ /* 0x002fca00078e0206 */
[----:B------:R1:W4:Y:S04]  /*1530*/  LDG.E.U16 R17, [R16.64] ;  /* 0x0000000410117981 */ /* 0x000328000c1e1500 */
[----:B------:R0:W-:Y:S01]  /*1540*/  STL [R1+0x9c], R6 ;  /* 0x00009c0601007387 */ /* 0x0001e20000100800 */
[----:B------:R-:W-:-:S03]  /*1550*/  LEA R28, R26, R6, 0x1 ;  /* 0x000000061a1c7211 */ /* 0x000fc600078e08ff */
[----:B-----5:R5:W-:Y:S04]  /*1560*/  STL [R1+0x3e8], R13 ;  /* 0x0003e80d01007387 */ /* 0x020be80000100800 */
[----:B0-----:R-:W3:Y:S01]  /*1570*/  LDL.LU R6, [R1+0x18] ;  /* 0x0000180001067983 */ /* 0x001ee20000300800 */
[----:B-----5:R-:W-:Y:S02]  /*1580*/  LEA.HI.X.SX32 R13, R8, R0, 0x1, P0 ;  /* 0x00000000080d7211 */ /* 0x020fe400000f0eff */
[C---:B------:R-:W-:Y:S01]  /*1590*/  LEA R14, P0, R5.reuse, R2, 0x1 ;  /* 0x00000002050e7211 */ /* 0x040fe200078008ff */
[----:B------:R-:W5:Y:S04]  /*15a0*/  LDL.LU R8, [R1+0x126c] ;  /* 0x00126c0001087983 */ /* 0x000f680000300800 */
[----:B------:R-:W-:Y:S04]  /*15b0*/  STL [R1+0x34], R28 ;  /* 0x0000341c01007387 */ /* 0x000fe80000100800 */
[----:B------:R2:W3:Y:S04]  /*15c0*/  LDG.E.U16 R13, [R12.64] ;  /* 0x000000040c0d7981 */ /* 0x0004e8000c1e1500 */
[----:B------:R0:W-:Y:S02]  /*15d0*/  STL [R1+0x3e4], R15 ;  /* 0x0003e40f01007387 */ /* 0x0001e40000100800 */
[----:B0-----:R-:W-:-:S06]  /*15e0*/  LEA.HI.X.SX32 R15, R5, R0, 0x1, P0 ;  /* 0x00000000050f7211 */ /* 0x001fcc00000f0eff */
[----:B------:R-:W5:Y:S01]  /*15f0*/  LDG.E.U16 R15, [R14.64] ;  /* 0x000000040e0f7981 */ /* 0x000f62000c1e1500 */
[----:B------:R-:W-:-:S05]  /*1600*/  IMAD R28, R26, 0x2, R28 ;  /* 0x000000021a1c7824 */ /* 0x000fca00078e021c */
[----:B------:R0:W-:Y:S02]  /*1610*/  STL [R1+0x2c], R28 ;  /* 0x00002c1c01007387 */ /* 0x0001e40000100800 */
[----:B0-----:R-:W-:Y:S01]  /*1620*/  IMAD R28, R26, 0x2, R28 ;  /* 0x000000021a1c7824 */ /* 0x001fe200078e021c */
[CC--:B-1----:R-:W-:Y:S02]  /*1630*/  LEA R16, P1, R29.reuse, R2.reuse, 0x1 ;  /* 0x000000021d107211 */ /* 0x0c2fe400078208ff */
[----:B--2---:R-:W-:Y:S01]  /*1640*/  LEA R12, P0, R24, R2, 0x1 ;  /* 0x00000002180c7211 */ /* 0x004fe200078008ff */
[----:B----4-:R0:W-:Y:S04]  /*1650*/  STL [R1+0x118], R17 ;  /* 0x0001181101007387 */ /* 0x0101e80000100800 */
[----:B------:R-:W2:Y:S04]  /*1660*/  LDL.LU R5, [R1+0x1268] ;  /* 0x0012680001057983 */ /* 0x000ea80000300800 */
[----:B------:R1:W-:Y:S01]  /*1670*/  STL [R1+0x40], R28 ;  /* 0x0000401c01007387 */ /* 0x0003e20000100800 */
[----:B0-----:R-:W-:-:S02]  /*1680*/  LEA.HI.X.SX32 R17, R29, R0, 0x1, P1 ;  /* 0x000000001d117211 */ /* 0x001fc400008f0eff */
[----:B-1----:R-:W-:Y:S01]  /*1690*/  LEA R28, R26, R28, 0x1 ;  /* 0x0000001c1a1c7211 */ /* 0x002fe200078e08ff */
[----:B---3--:R0:W-:Y:S04]  /*16a0*/  STL [R1+0x3dc], R13 ;  /* 0x0003dc0d01007387 */ /* 0x0081e80000100800 */
[----:B------:R1:W-:Y:S04]  /*16b0*/  STL [R1+0x98], R28 ;  /* 0x0000981c01007387 */ /* 0x0003e80000100800 */
[----:B------:R-:W3:Y:S01]  /*16c0*/  LDL.LU R29, [R1+0xc] ;  /* 0x00000c00011d7983 */ /* 0x000ee20000300800 */
[----:B0-----:R-:W-:-:S03]  /*16d0*/  LEA.HI.X.SX32 R13, R24, R0, 0x1, P0 ;  /* 0x00000000180d7211 */ /* 0x001fc600000f0eff */
[----:B------:R-:W4:Y:S01]  /*16e0*/  LDL.LU R24, [R1+0x1264] ;  /* 0x0012640001187983 */ /* 0x000f220000300800 */
[----:B-1----:R-:W-:-:S03]  /*16f0*/  IMAD R28, R26, 0x2, R28 ;  /* 0x000000021a1c7824 */ /* 0x002fc600078e021c */
[----:B------:R0:W2:Y:S04]  /*1700*/  LDG.E.U16 R13, [R12.64] ;  /* 0x000000040c0d7981 */ /* 0x0000a8000c1e1500 */
[----:B------:R-:W-:Y:S04]  /*1710*/  STL [R1+0x28], R28 ;  /* 0x0000281c01007387 */ /* 0x000fe80000100800 */
[----:B-----5:R1:W-:Y:S04]  /*1720*/  STL [R1+0x3d8], R15 ;  /* 0x0003d80f01007387 */ /* 0x0203e80000100800 */
[----:B-1----:R1:W5:Y:S01]  /*1730*/  LDG.E.U16 R15, [R16.64] ;  /* 0x00000004100f7981 */ /* 0x002362000c1e1500 */
[----:B------:R-:W-:-:S05]  /*1740*/  IMAD R14, R26, 0x2, R28 ;  /* 0x000000021a0e7824 */ /* 0x000fca00078e021c */
[----:B------:R0:W-:Y:S01]  /*1750*/  STL [R1+0x24], R14 ;  /* 0x0000240e01007387 */ /* 0x0001e20000100800 */
[----:B------:R-:W-:Y:S02]  /*1760*/  LEA R28, R26, R14, 0x1 ;  /* 0x0000000e1a1c7211 */ /* 0x000fe400078e08ff */
[----:B-1----:R-:W-:-:S04]  /*1770*/  LEA R16, P0, R4, R2, 0x1 ;  /* 0x0000000204107211 */ /* 0x002fc800078008ff */
[----:B------:R-:W-:Y:S02]  /*1780*/  LEA.HI.X.SX32 R17, R4, R0, 0x1, P0 ;  /* 0x0000000004117211 */ /* 0x000fe400000f0eff */
[-C--:B0-----:R-:W-:Y:S02]  /*1790*/  LEA R14, P1, R27, R2.reuse, 0x1 ;  /* 0x000000021b0e7211 */ /* 0x081fe400078208ff */
[----:B------:R-:W-:Y:S02]  /*17a0*/  LEA R12, P0, R25, R2, 0x1 ;  /* 0x00000002190c7211 */ /* 0x000fe400078008ff */
[----:B------:R0:W3:Y:S04]  /*17b0*/  LDG.E.U16 R17, [R16.64] ;  /* 0x0000000410117981 */ /* 0x0000e8000c1e1500 */
[----:B-----5:R1:W-:Y:S04]  /*17c0*/  STL [R1+0x114], R15 ;  /* 0x0001140f01007387 */ /* 0x0203e80000100800 */
[----:B------:R-:W5:Y:S04]  /*17d0*/  LDL.LU R4, [R1+0x1260] ;  /* 0x0012600001047983 */ /* 0x000f680000300800 */
[----:B------:R0:W-:Y:S01]  /*17e0*/  STL [R1+0x3c], R28 ;  /* 0x00003c1c01007387 */ /* 0x0001e20000100800 */
[----:B-1----:R-:W-:-:S03]  /*17f0*/  LEA.HI.X.SX32 R15, R27, R0, 0x1, P1 ;  /* 0x000000001b0f7211 */ /* 0x002fc600008f0eff */
[----:B------:R-:W4:Y:S04]  /*1800*/  LDL.LU R27, [R1+0x125c] ;  /* 0x00125c00011b7983 */ /* 0x000f280000300800 */
[----:B--2---:R1:W-:Y:S01]  /*1810*/  STL [R1+0x3d0], R13 ;  /* 0x0003d00d01007387 */ /* 0x0043e20000100800 */
[----:B0-----:R-:W-:-:S03]  /*1820*/  IMAD R28, R26, 0x2, R28 ;  /* 0x000000021a1c7824 */ /* 0x001fc600078e021c */
[----:B------:R4:W2:Y:S04]  /*1830*/  LDG.E.U16 R15, [R14.64] ;  /* 0x000000040e0f7981 */ /* 0x0008a8000c1e1500 */
[----:B------:R0:W-:Y:S01]  /*1840*/  STL [R1+0x94], R28 ;  /* 0x0000941c01007387 */ /* 0x0001e20000100800 */
[----:B-1----:R-:W-:-:S03]  /*1850*/  LEA.HI.X.SX32 R13, R25, R0, 0x1, P0 ;  /* 0x00000000190d7211 */ /* 0x002fc600000f0eff */
[----:B------:R-:W5:Y:S04]  /*1860*/  LDL.LU R25, [R1+0x1258] ;  /* 0x0012580001197983 */ /* 0x000f680000300800 */
[----:B------:R5:W5:Y:S01]  /*1870*/  LDG.E.U16 R13, [R12.64] ;  /* 0x000000040c0d7981 */ /* 0x000b62000c1e1500 */
[----:B0-----:R-:W-:Y:S01]  /*1880*/  IMAD R28, R26, 0x2, R28 ;  /* 0x000000021a1c7824 */ /* 0x001fe200078e021c */
[----:B------:R-:W-:-:S04]  /*1890*/  LEA R16, P0, R6, R2, 0x1 ;  /* 0x0000000206107211 */ /* 0x000fc800078008ff */
[----:B------:R0:W-:Y:S04]  /*18a0*/  STL [R1+0x20], R28 ;  /* 0x0000201c01007387 */ /* 0x0001e80000100800 */
[----:B---3--:R1:W-:Y:S01]  /*18b0*/  STL [R1+0x3cc], R17 ;  /* 0x0003cc1101007387 */ /* 0x0083e20000100800 */
[----:B0-----:R-:W-:Y:S02]  /*18c0*/  LEA R28, R26, R28, 0x1 ;  /* 0x0000001c1a1c7211 */ /* 0x001fe400078e08ff */
[----:B-1----:R-:W-:-:S03]  /*18d0*/  LEA.HI.X.SX32 R17, R6, R0, 0x1, P0 ;  /* 0x0000000006117211 */ /* 0x002fc600000f0eff */
[----:B------:R0:W-:Y:S04]  /*18e0*/  STL [R1+0x1c], R28 ;  /* 0x00001c1c01007387 */ /* 0x0001e80000100800 */
[----:B------:R-:W3:Y:S01]  /*18f0*/  LDG.E.U16 R17, [R16.64] ;  /* 0x0000000410117981 */ /* 0x000ee2000c1e1500 */
[----:B0-----:R-:W-:-:S04]  /*1900*/  IMAD R28, R26, 0x2, R28 ;  /* 0x000000021a1c7824 */ /* 0x001fc800078e021c */
[----:B------:R-:W-:-:S05]  /*1910*/  IMAD R6, R26, 0x2, R28 ;  /* 0x000000021a067824 */ /* 0x000fca00078e021c */
[----:B------:R-:W-:Y:S02]  /*1920*/  LEA R26, R26, R6, 0x1 ;  /* 0x000000061a1a7211 */ /* 0x000fe400078e08ff */
[-C--:B----4-:R-:W-:Y:S01]  /*1930*/  LEA R14, P1, R27, R2.reuse, 0x1 ;  /* 0x000000021b0e7211 */ /* 0x090fe200078208ff */
[----:B--2---:R0:W-:Y:S01]  /*1940*/  STL [R1+0x110], R15 ;  /* 0x0001100f01007387 */ /* 0x0041e20000100800 */
[----:B-----5:R-:W-:Y:S02]  /*1950*/  LEA R12, P0, R25, R2, 0x1 ;  /* 0x00000002190c7211 */ /* 0x020fe400078008ff */
[-C--:B0-----:R-:W-:Y:S01]  /*1960*/  LEA.HI.X.SX32 R15, R27, R0.reuse, 0x1, P1 ;  /* 0x000000001b0f7211 */ /* 0x081fe200008f0eff */
[----:B------:R0:W-:Y:S04]  /*1970*/  STL [R1+0x3c8], R13 ;  /* 0x0003c80d01007387 */ /* 0x0001e80000100800 */
[----:B------:R1:W2:Y:S01]  /*1980*/  LDG.E.U16 R27, [R14.64] ;  /* 0x000000040e1b7981 */ /* 0x0002a2000c1e1500 */
[----:B0-----:R-:W-:-:S02]  /*1990*/  LEA.HI.X.SX32 R13, R25, R0, 0x1, P0 ;  /* 0x00000000190d7211 */ /* 0x001fc400000f0eff */
[----:B-1----:R-:W-:-:S04]  /*19a0*/  LEA R14, P0, R29, R2, 0x1 ;  /* 0x000000021d0e7211 */ /* 0x002fc800078008ff */
[----:B------:R-:W-:Y:S02]  /*19b0*/  LEA.HI.X.SX32 R15, R29, R0, 0x1, P0 ;  /* 0x000000001d0f7211 */ /* 0x000fe400000f0eff */
[----:B------:R0:W4:Y:S04]  /*19c0*/  LDG.E.U16 R29, [R12.64] ;  /* 0x000000040c1d7981 */ /* 0x000128000c1e1500 */
[----:B------:R1:W-:Y:S04]  /*19d0*/  STL [R1+0x90], R6 ;  /* 0x0000900601007387 */ /* 0x0003e80000100800 */
[----:B-1----:R-:W5:Y:S01]  /*19e0*/  LDL.LU R6, [R1+0x1254] ;  /* 0x0012540001067983 */ /* 0x002f620000300800 */
[----:B------:R-:W-:-:S03]  /*19f0*/  IMAD.MOV.U32 R25, RZ, RZ, c[0x0][0x198] ;  /* 0x00006600ff197624 */ /* 0x000fc600078e00ff */
[----:B------:R1:W-:Y:S02]  /*1a00*/  STL [R1+0x14], R26 ;  /* 0x0000141a01007387 */ /* 0x0003e40000100800 */
[----:B-1----:R-:W-:-:S05]  /*1a10*/  IMAD R26, R25, 0x2, R26 ;  /* 0x00000002191a7824 */ /* 0x002fca00078e021a */
[----:B------:R1:W-:Y:S04]  /*1a20*/  STL [R1+0x10], R26 ;  /* 0x0000101a01007387 */ /* 0x0003e80000100800 */
[----:B---3--:R-:W-:Y:S01]  /*1a30*/  STL [R1+0x3c0], R17 ;  /* 0x0003c01101007387 */ /* 0x008fe20000100800 */
[----:B-1----:R-:W-:Y:S02]  /*1a40*/  LEA R26, R25, R26, 0x1 ;  /* 0x0000001a191a7211 */ /* 0x002fe400078e08ff */
[----:B0-----:R-:W-:-:S04]  /*1a50*/  LEA R12, P0, R4, R2, 0x1 ;  /* 0x00000002040c7211 */ /* 0x001fc800078008ff */
[----:B------:R-:W-:Y:S01]  /*1a60*/  LEA.HI.X.SX32 R13, R4, R0, 0x1, P0 ;  /* 0x00000000040d7211 */ /* 0x000fe200000f0eff */
[----:B--2---:R0:W-:Y:S02]  /*1a70*/  STL [R1+0x10c], R27 ;  /* 0x00010c1b01007387 */ /* 0x0041e40000100800 */
[----:B0-----:R-:W-:-:S05]  /*1a80*/  IMAD R27, R25, 0x2, R26 ;  /* 0x00000002191b7824 */ /* 0x001fca00078e021a */
[----:B------:R-:W-:Y:S04]  /*1a90*/  STL [R1+0x8c], R27 ;  /* 0x00008c1b01007387 */ /* 0x000fe80000100800 */
[----:B----4-:R0:W-:Y:S04]  /*1aa0*/  STL [R1+0x3bc], R29 ;  /* 0x0003bc1d01007387 */ /* 0x0101e80000100800 */
[----:B0-----:R0:W2:Y:S01]  /*1ab0*/  LDG.E.U16 R29, [R14.64] ;  /* 0x000000040e1d7981 */ /* 0x0010a2000c1e1500 */
[----:B-----5:R-:W-:Y:S01]  /*1ac0*/  LEA R16, P1, R6, R2, 0x1 ;  /* 0x0000000206107211 */ /* 0x020fe200078208ff */
[----:B------:R-:W-:-:S03]  /*1ad0*/  IMAD R27, R25, 0x2, R27 ;  /* 0x00000002191b7824 */ /* 0x000fc600078e021b */
[----:B------:R-:W-:Y:S02]  /*1ae0*/  LEA.HI.X.SX32 R17, R6, R0, 0x1, P1 ;  /* 0x0000000006117211 */ /* 0x000fe400008f0eff */
[----:B------:R1:W-:Y:S01]  /*1af0*/  STL [R1+0xc], R27 ;  /* 0x00000c1b01007387 */ /* 0x0003e20000100800 */
[----:B------:R-:W-:-:S03]  /*1b00*/  LEA R6, R25, R27, 0x1 ;  /* 0x0000001b19067211 */ /* 0x000fc600078e08ff */
[----:B-1----:R1:W3:Y:S04]  /*1b10*/  LDG.E.U16 R27, [R16.64] ;  /* 0x00000004101b7981 */ /* 0x0022e8000c1e1500 */
[----:B-1----:R1:W4:Y:S04]  /*1b20*/  LDG.E.U16 R16, [R12.64] ;  /* 0x000000040c107981 */ /* 0x002328000c1e1500 */
[----:B------:R5:W-:Y:S02]  /*1b30*/  STL [R1+0x8], R6 ;  /* 0x0000080601007387 */ /* 0x000be40000100800 */
[----:B-----5:R-:W-:-:S05]  /*1b40*/  IMAD R6, R25, 0x2, R6 ;  /* 0x0000000219067824 */ /* 0x020fca00078e0206 */
[----:B------:R5:W-:Y:S01]  /*1b50*/  STL [R1+0x30], R6 ;  /* 0x0000300601007387 */ /* 0x000be20000100800 */
[-C--:B0-----:R-:W-:Y:S01]  /*1b60*/  LEA R14, P0, R24, R2.reuse, 0x1 ;  /* 0x00000002180e7211 */ /* 0x081fe200078008ff */
[----:B-----5:R-:W-:Y:S01]  /*1b70*/  IMAD R6, R25, 0x2, R6 ;  /* 0x0000000219067824 */ /* 0x020fe200078e0206 */
[----:B------:R-:W-:-:S04]  /*1b80*/  LEA R4, P1, R5, R2, 0x1 ;  /* 0x0000000205047211 */ /* 0x000fc800078208ff */
[----:B------:R0:W-:Y:S01]  /*1b90*/  STL [R1+0x88], R6 ;  /* 0x0000880601007387 */ /* 0x0001e20000100800 */
[-C--:B------:R-:W-:Y:S02]  /*1ba0*/  LEA.HI.X.SX32 R15, R24, R0.reuse, 0x1, P0 ;  /* 0x00000000180f7211 */ /* 0x080fe400000f0eff */
[----:B------:R-:W-:Y:S02]  /*1bb0*/  LEA.HI.X.SX32 R5, R5, R0, 0x1, P1 ;  /* 0x0000000005057211 */ /* 0x000fe400008f0eff */
[----:B0-----:R-:W-:Y:S01]  /*1bc0*/  LEA R6, R25, R6, 0x1 ;  /* 0x0000000619067211 */ /* 0x001fe200078e08ff */
[----:B------:R0:W5:Y:S01]  /*1bd0*/  LDG.E.U16 R17, [R14.64] ;  /* 0x000000040e117981 */ /* 0x000162000c1e1500 */
[----:B-1----:R-:W-:-:S03]  /*1be0*/  LEA R12, P0, R8, R2, 0x1 ;  /* 0x00000002080c7211 */ /* 0x002fc600078008ff */
[----:B------:R-:W-:Y:S01]  /*1bf0*/  STL [R1], R6 ;  /* 0x0000000601007387 */ /* 0x000fe20000100800 */
[----:B------:R-:W-:-:S03]  /*1c00*/  LEA.HI.X.SX32 R13, R8, R0, 0x1, P0 ;  /* 0x00000000080d7211 */ /* 0x000fc600000f0eff */
[----:B------:R1:W5:Y:S02]  /*1c10*/  LDG.E.U16 R8, [R4.64] ;  /* 0x0000000404087981 */ /* 0x000364000c1e1500 */
[----:B-1----:R-:W-:-:S04]  /*1c20*/  LEA R4, P0, R11, R2, 0x1 ;  /* 0x000000020b047211 */ /* 0x002fc800078008ff */
[----:B------:R-:W-:Y:S02]  /*1c30*/  LEA.HI.X.SX32 R5, R11, R0, 0x1, P0 ;  /* 0x000000000b057211 */ /* 0x000fe400000f0eff */
[----:B------:R1:W5:Y:S01]  /*1c40*/  LDG.E.U16 R11, [R12.64] ;  /* 0x000000040c0b7981 */ /* 0x000362000c1e1500 */
[----:B------:R-:W-:Y:S01]  /*1c50*/  IMAD.MOV.U32 R24, RZ, RZ, R26 ;  /* 0x000000ffff187224 */ /* 0x000fe200078e001a */
[----:B0-----:R-:W-:-:S04]  /*1c60*/  LEA R14, P1, R3, R2, 0x1 ;  /* 0x00000002030e7211 */ /* 0x001fc800078208ff */
[----:B------:R-:W-:Y:S02]  /*1c70*/  LEA.HI.X.SX32 R15, R3, R0, 0x1, P1 ;  /* 0x00000000030f7211 */ /* 0x000fe400008f0eff */
[----:B-1----:R-:W-:-:S04]  /*1c80*/  LEA R12, P0, R10, R2, 0x1 ;  /* 0x000000020a0c7211 */ /* 0x002fc800078008ff */
[----:B------:R-:W-:Y:S01]  /*1c90*/  LEA.HI.X.SX32 R13, R10, R0, 0x1, P0 ;  /* 0x000000000a0d7211 */ /* 0x000fe200000f0eff */
[----:B--2---:R0:W-:Y:S02]  /*1ca0*/  STL [R1+0x3b8], R29 ;  /* 0x0003b81d01007387 */ /* 0x0041e40000100800 */
[----:B0-----:R-:W-:-:S05]  /*1cb0*/  IMAD R29, R25, 0x2, R6 ;  /* 0x00000002191d7824 */ /* 0x001fca00078e0206 */
[C---:B------:R-:W-:Y:S01]  /*1cc0*/  LEA R6, R25.reuse, R29, 0x1 ;  /* 0x0000001d19067211 */ /* 0x040fe200078e08ff */
[----:B------:R0:W-:Y:S04]  /*1cd0*/  STL [R1+0x1248], R29 ;  /* 0x0012481d01007387 */ /* 0x0001e80000100800 */
[----:B------:R-:W-:-:S05]  /*1ce0*/  IMAD R6, R25, 0x2, R6 ;  /* 0x0000000219067824 */ /* 0x000fca00078e0206 */
[----:B------:R-:W-:Y:S04]  /*1cf0*/  STL [R1+0x84], R6 ;  /* 0x0000840601007387 */ /* 0x000fe80000100800 */
[----:B---3--:R1:W-:Y:S04]  /*1d00*/  STL [R1+0x108], R27 ;  /* 0x0001081b01007387 */ /* 0x0083e80000100800 */
[----:B0-----:R0:W2:Y:S01]  /*1d10*/  LDG.E.U16 R29, [R4.64] ;  /* 0x00000004041d7981 */ /* 0x0010a2000c1e1500 */
[----:B-1----:R-:W-:-:S05]  /*1d20*/  IMAD R27, R25, 0x2, R6 ;  /* 0x00000002191b7824 */ /* 0x002fca00078e0206 */
[----:B------:R-:W-:Y:S01]  /*1d30*/  LEA R26, R25, R27, 0x1 ;  /* 0x0000001b191a7211 */ /* 0x000fe200078e08ff */
[----:B------:R1:W-:Y:S04]  /*1d40*/  STL [R1+0x123c], R27 ;  /* 0x00123c1b01007387 */ /* 0x0003e80000100800 */
[----:B----4-:R3:W-:Y:S04]  /*1d50*/  STL [R1+0x3b4], R16 ;  /* 0x0003b41001007387 */ /* 0x0107e80000100800 */
[----:B------:R-:W-:Y:S04]  /*1d60*/  STL [R1+0x1240], R26 ;  /* 0x0012401a01007387 */ /* 0x000fe80000100800 */
[----:B-1----:R1:W4:Y:S01]  /*1d70*/  LDG.E.U16 R27, [R14.64] ;  /* 0x000000040e1b7981 */ /* 0x002322000c1e1500 */
[----:B---3--:R-:W-:-:S02]  /*1d80*/  IMAD.MOV.U32 R16, RZ, RZ, R28 ;  /* 0x000000ffff107224 */ /* 0x008fc400078e001c */
[----:B------:R-:W-:-:S05]  /*1d90*/  IMAD R28, R25, 0x2, R26 ;  /* 0x00000002191c7824 */ /* 0x000fca00078e021a */
[----:B------:R-:W-:Y:S01]  /*1da0*/  LEA R3, R25, R28, 0x1 ;  /* 0x0000001c19037211 */ /* 0x000fe200078e08ff */
[----:B------:R3:W-:Y:S04]  /*1db0*/  STL [R1+0x1244], R28 ;  /* 0x0012441c01007387 */ /* 0x0007e80000100800 */
[----:B---3--:R3:W4:Y:S01]  /*1dc0*/  LDG.E.U16 R28, [R12.64] ;  /* 0x000000040c1c7981 */ /* 0x008722000c1e1500 */
[-C--:B0-----:R-:W-:Y:S02]  /*1dd0*/  LEA R4, P1, R9, R2.reuse, 0x1 ;  /* 0x0000000209047211 */ /* 0x081fe400078208ff */
[----:B------:R-:W-:Y:S02]  /*1de0*/  LEA R6, P0, R7, R2, 0x1 ;  /* 0x0000000207067211 */ /* 0x000fe400078008ff */
[-C--:B------:R-:W-:Y:S01]  /*1df0*/  LEA.HI.X.SX32 R5, R9, R0.reuse, 0x1, P1 ;  /* 0x0000000009057211 */ /* 0x080fe200008f0eff */
[----:B-----5:R0:W-:Y:S01]  /*1e00*/  STL [R1+0x3b0], R17 ;  /* 0x0003b01101007387 */ /* 0x0201e20000100800 */
[----:B------:R-:W-:-:S03]  /*1e10*/  LEA.HI.X.SX32 R7, R7, R0, 0x1, P0 ;  /* 0x0000000007077211 */ /* 0x000fc600000f0eff */
[----:B-1----:R1:W5:Y:S04]  /*1e20*/  LDG.E.U16 R15, [R4.64] ;  /* 0x00000004040f7981 */ /* 0x002368000c1e1500 */
[----:B------:R1:W5:Y:S04]  /*1e30*/  LDG.E.U16 R14, [R6.64] ;  /* 0x00000004060e7981 */ /* 0x000368000c1e1500 */
[----:B0-----:R-:W5:Y:S04]  /*1e40*/  LDL.LU R17, [R1+0x48] ;  /* 0x0000480001117983 */ /* 0x001f680000300800 */
[----:B------:R-:W-:Y:S04]  /*1e50*/  STL [R1+0x80], R3 ;  /* 0x0000800301007387 */ /* 0x000fe80000100800 */
[----:B------:R-:W-:Y:S04]  /*1e60*/  STL [R1+0x104], R8 ;  /* 0x0001040801007387 */ /* 0x000fe80000100800 */
[----:B------:R0:W-:Y:S02]  /*1e70*/  STL [R1+0x3ac], R11 ;  /* 0x0003ac0b01007387 */ /* 0x0001e40000100800 */
[----:B0-----:R-:W-:Y:S01]  /*1e80*/  IMAD R11, R25, 0x2, R3 ;  /* 0x00000002190b7824 */ /* 0x001fe200078e0203 */
[----:B------:R-:W-:-:S03]  /*1e90*/  LEA R8, P0, R21, R2, 0x1 ;  /* 0x0000000215087211 */ /* 0x000fc600078008ff */
[----:B------:R-:W-:Y:S01]  /*1ea0*/  IMAD R10, R25, 0x2, R11 ;  /* 0x00000002190a7824 */ /* 0x000fe200078e020b */
[----:B------:R-:W-:Y:S01]  /*1eb0*/  STL [R1+0x124c], R11 ;  /* 0x00124c0b01007387 */ /* 0x000fe20000100800 */
[----:B------:R-:W-:-:S03]  /*1ec0*/  LEA.HI.X.SX32 R9, R21, R0, 0x1, P0 ;  /* 0x0000000015097211 */ /* 0x000fc600000f0eff */
[----:B------:R-:W-:Y:S02]  /*1ed0*/  LEA R25, R25, R10, 0x1 ;  /* 0x0000000a19197211 */ /* 0x000fe400078e08ff */
[-C--:B-1----:R-:W-:Y:S01]  /*1ee0*/  LEA R6, P0, R22, R2.reuse, 0x1 ;  /* 0x0000000216067211 */ /* 0x082fe200078008ff */
[----:B------:R0:W5:Y:S01]  /*1ef0*/  LDG.E.U16 R21, [R8.64] ;  /* 0x0000000408157981 */ /* 0x000162000c1e1500 */
[----:B------:R-:W-:Y:S02]  /*1f00*/  LEA R4, P1, R20, R2, 0x1 ;  /* 0x0000000214047211 */ /* 0x000fe400078208ff */
[-C--:B------:R-:W-:Y:S02]  /*1f10*/  LEA.HI.X.SX32 R7, R22, R0.reuse, 0x1, P0 ;  /* 0x0000000016077211 */ /* 0x080fe400000f0eff */
[----:B------:R-:W-:Y:S02]  /*1f20*/  LEA.HI.X.SX32 R5, R20, R0, 0x1, P1 ;  /* 0x0000000014057211 */ /* 0x000fe400008f0eff */
[----:B---3--:R-:W-:-:S04]  /*1f30*/  LEA R12, P0, R19, R2, 0x1 ;  /* 0x00000002130c7211 */ /* 0x008fc800078008ff */
[----:B------:R-:W-:-:S05]  /*1f40*/  LEA.HI.X.SX32 R13, R19, R0, 0x1, P0 ;  /* 0x00000000130d7211 */ /* 0x000fca00000f0eff */
[----:B------:R1:W3:Y:S04]  /*1f50*/  LDG.E.U16 R19, [R12.64] ;  /* 0x000000040c137981 */ /* 0x0002e8000c1e1500 */
[----:B--2---:R-:W-:Y:S04]  /*1f60*/  STL [R1+0x3a8], R29 ;  /* 0x0003a81d01007387 */ /* 0x004fe80000100800 */
[----:B------:R-:W2:Y:S04]  /*1f70*/  LDL.LU R3, [R1+0x50] ;  /* 0x0000500001037983 */ /* 0x000ea80000300800 */
[----:B------:R-:W1:Y:S04]  /*1f80*/  LDL.LU R26, [R1+0x34] ;  /* 0x00003400011a7983 */ /* 0x000e680000300800 */
[----:B------:R0:W-:Y:S02]  /*1f90*/  STL [R1+0x1238], R10 ;  /* 0x0012380a01007387 */ /* 0x0001e40000100800 */
[----:B0-----:R-:W-:-:S02]  /*1fa0*/  IMAD.MOV.U32 R10, RZ, RZ, c[0x0][0x198] ;  /* 0x00006600ff0a7624 */ /* 0x001fc400078e00ff */
[----:B------:R-:W-:Y:S03]  /*1fb0*/  STL [R1+0x1250], R25 ;  /* 0x0012501901007387 */ /* 0x000fe60000100800 */
[C---:B------:R-:W-:Y:S01]  /*1fc0*/  LEA R11, R10.reuse, R25, 0x1 ;  /* 0x000000190a0b7211 */ /* 0x040fe200078e08ff */
[----:B----4-:R0:W-:Y:S04]  /*1fd0*/  STL [R1+0x100], R27 ;  /* 0x0001001b01007387 */ /* 0x0101e80000100800 */
[----:B------:R-:W-:Y:S04]  /*1fe0*/  STL [R1+0x78], R11 ;  /* 0x0000780b01007387 */ /* 0x000fe80000100800 */
[----:B------:R-:W4:Y:S04]  /*1ff0*/  LDL.LU R8, [R1+0x2c] ;  /* 0x00002c0001087983 */ /* 0x000f280000300800 */
[----:B0-----:R0:W3:Y:S04]  /*2000*/  LDG.E.U16 R27, [R6.64] ;  /* 0x00000004061b7981 */ /* 0x0010e8000c1e1500 */
[----:B------:R0:W-:Y:S04]  /*2010*/  STL [R1+0x3a4], R28 ;  /* 0x0003a41c01007387 */ /* 0x0001e80000100800 */
[----:B0-----:R0:W4:Y:S01]  /*2020*/  LDG.E.U16 R28, [R4.64] ;  /* 0x00000004041c7981 */ /* 0x001122000c1e1500 */
[----:B------:R-:W-:-:S03]  /*2030*/  IMAD R20, R10, 0x2, R11 ;  /* 0x000000020a147824 */ /* 0x000fc600078e020b */
[----:B------:R-:W4:Y:S01]  /*2040*/  LDL.LU R11, [R1+0x40] ;  /* 0x00004000010b7983 */ /* 0x000f220000300800 */
[----:B------:R-:W-:-:S04]  /*2050*/  IMAD R9, R10, 0x2, R20 ;  /* 0x000000020a097824 */ /* 0x000fc800078e0214 */
[C---:B------:R-:W-:Y:S01]  /*2060*/  IMAD R22, R10.reuse, 0x2, R9 ;  /* 0x000000020a167824 */ /* 0x040fe200078e0209 */
[----:B-----5:R-:W-:Y:S03]  /*2070*/  STL [R1+0xfc], R15 ;  /* 0x0000fc0f01007387 */ /* 0x020fe60000100800 */
[----:B0-----:R-:W-:Y:S01]  /*2080*/  IMAD R4, R10, 0x2, R22 ;  /* 0x000000020a047824 */ /* 0x001fe200078e0216 */
[----:B------:R0:W-:Y:S01]  /*2090*/  STL [R1+0x3a0], R14 ;  /* 0x0003a00e01007387 */ /* 0x0001e20000100800 */
[----:B------:R-:W-:Y:S02]  /*20a0*/  MOV R25, R16 ;  /* 0x0000001000197202 */ /* 0x000fe40000000f00 */
[----:B------:R-:W-:Y:S02]  /*20b0*/  LEA R6, P1, R18, R2, 0x1 ;  /* 0x0000000212067211 */ /* 0x000fe400078208ff */
[----:B------:R-:W-:-:S02]  /*20c0*/  LEA R5, R10, R4, 0x1 ;  /* 0x000000040a057211 */ /* 0x000fc400078e08ff */
[----:B0-----:R-:W-:-:S04]  /*20d0*/  LEA R14, P0, R17, R2, 0x1 ;  /* 0x00000002110e7211 */ /* 0x001fc800078008ff */
[----:B------:R-:W-:Y:S02]  /*20e0*/  LEA.HI.X.SX32 R15, R17, R0, 0x1, P0 ;  /* 0x00000000110f7211 */ /* 0x000fe400000f0eff */
[C---:B------:R-:W-:Y:S02]  /*20f0*/  LEA R16, P0, R23.reuse, R2, 0x1 ;  /* 0x0000000217107211 */ /* 0x040fe400078008ff */
[-C--:B------:R-:W-:Y:S02]  /*2100*/  LEA.HI.X.SX32 R7, R18, R0.reuse, 0x1, P1 ;  /* 0x0000000012077211 */ /* 0x080fe400008f0eff */
[----:B------:R-:W-:Y:S01]  /*2110*/  LEA.HI.X.SX32 R17, R23, R0, 0x1, P0 ;  /* 0x0000000017117211 */ /* 0x000fe200000f0eff */
[----:B------:R-:W-:Y:S01]  /*2120*/  IMAD R23, R10, 0x2, R5 ;  /* 0x000000020a177824 */ /* 0x000fe200078e0205 */
[----:B------:R2:W5:Y:S01]  /*2130*/  LDG.E.U16 R18, [R14.64] ;  /* 0x000000040e127981 */ /* 0x000562000c1e1500 */
[----:B------:R-:W-:-:S03]  /*2140*/  IMAD.MOV.U32 R29, RZ, RZ, R24 ;  /* 0x000000ffff1d7224 */ /* 0x000fc600078e0018 */
[----:B------:R-:W5:Y:S04]  /*2150*/  LDL.LU R24, [R1+0x28] ;  /* 0x0000280001187983 */ /* 0x000f680000300800 */
[----:B------:R0:W-:Y:S04]  /*2160*/  STL [R1+0x70], R4 ;  /* 0x0000700401007387 */ /* 0x0001e80000100800 */
[----:B------:R0:W-:Y:S04]  /*2170*/  STL [R1+0x39c], R21 ;  /* 0x00039c1501007387 */ /* 0x0001e80000100800 */
[----:B0-----:R0:W5:Y:S04]  /*2180*/  LDG.E.U16 R4, [R6.64] ;  /* 0x0000000406047981 */ /* 0x001168000c1e1500 */
[----:B------:R-:W5:Y:S01]  /*2190*/  LDL.LU R21, [R1+0x24] ;  /* 0x0000240001157983 */ /* 0x000f620000300800 */
[----:B0-----:R-:W-:-:S03]  /*21a0*/  LEA R6, R10, R23, 0x1 ;  /* 0x000000170a067211 */ /* 0x001fc600078e08ff */
[----:B------:R0:W5:Y:S01]  /*21b0*/  LDG.E.U16 R7, [R16.64] ;  /* 0x0000000410077981 */ /* 0x000162000c1e1500 */
[----:B--2---:R-:W-:-:S04]  /*21c0*/  LEA R14, P0, R3, R2, 0x1 ;  /* 0x00000002030e7211 */ /* 0x004fc800078008ff */
[----:B------:R-:W-:Y:S01]  /*21d0*/  LEA.HI.X.SX32 R15, R3, R0, 0x1, P0 ;  /* 0x00000000030f7211 */ /* 0x000fe200000f0eff */
[----:B------:R-:W-:Y:S01]  /*21e0*/  IMAD R3, R10, 0x2, R6 ;  /* 0x000000020a037824 */ /* 0x000fe200078e0206 */
[----:B-1----:R-:W-:-:S04]  /*21f0*/  LEA R12, P1, R26, R2, 0x1 ;  /* 0x000000021a0c7211 */ /* 0x002fc800078208ff */
[----:B------:R-:W-:Y:S01]  /*2200*/  LEA.HI.X.SX32 R13, R26, R0, 0x1, P1 ;  /* 0x000000001a0d7211 */ /* 0x000fe200008f0eff */
[----:B---3--:R1:W-:Y:S02]  /*2210*/  STL [R1+0x398], R27 ;  /* 0x0003981b01007387 */ /* 0x0083e40000100800 */
[----:B-1----:R-:W-:Y:S02]  /*2220*/  IMAD.MOV.U32 R27, RZ, RZ, R29 ;  /* 0x000000ffff1b7224 */ /* 0x002fe400078e001d */
[----:B------:R-:W2:Y:S04]  /*2230*/  LDL.LU R29, [R1+0x3c] ;  /* 0x00003c00011d7983 */ /* 0x000ea80000300800 */
[----:B----4-:R1:W-:Y:S04]  /*2240*/  STL [R1+0xf8], R28 ;  /* 0x0000f81c01007387 */ /* 0x0103e80000100800 */
[----:B-1----:R-:W3:Y:S04]  /*2250*/  LDL.LU R28, [R1+0x20] ;  /* 0x00002000011c7983 */ /* 0x002ee80000300800 */
[----:B------:R-:W-:Y:S04]  /*2260*/  STL [R1+0x7c], R3 ;  /* 0x00007c0301007387 */ /* 0x000fe80000100800 */
[----:B------:R-:W4:Y:S04]  /*2270*/  LDL.LU R26, [R1+0x1c] ;  /* 0x00001c00011a7983 */ /* 0x000f280000300800 */
[----:B------:R1:W-:Y:S04]  /*2280*/  STL [R1+0x394], R19 ;  /* 0x0003941301007387 */ /* 0x0003e80000100800 */
[----:B-1----:R1:W2:Y:S01]  /*2290*/  LDG.E.U16 R19, [R14.64] ;  /* 0x000000040e137981 */ /* 0x0022a2000c1e1500 */
[----:B0-----:R-:W-:Y:S01]  /*22a0*/  LEA R16, P0, R8, R2, 0x1 ;  /* 0x0000000208107211 */ /* 0x001fe200078008ff */
[----:B------:R-:W-:-:S03]  /*22b0*/  IMAD R3, R10, 0x2, R3 ;  /* 0x000000020a037824 */ /* 0x000fc600078e0203 */
[----:B------:R-:W-:Y:S02]  /*22c0*/  LEA.HI.X.SX32 R17, R8, R0, 0x1, P0 ;  /* 0x0000000008117211 */ /* 0x000fe400000f0eff */
[----:B------:R-:W-:Y:S01]  /*22d0*/  LEA R8, R10, R3, 0x1 ;  /* 0x000000030a087211 */ /* 0x000fe200078e08ff */
[----:B-----5:R0:W-:Y:S01]  /*22e0*/  STL [R1+0x390], R18 ;  /* 0x0003901201007387 */ /* 0x0201e20000100800 */
[----:B-1----:R-:W-:-:S03]  /*22f0*/  LEA R14, P0, R11, R2, 0x1 ;  /* 0x000000020b0e7211 */ /* 0x002fc600078008ff */
[----:B0-----:R0:W5:Y:S04]  /*2300*/  LDG.E.U16 R18, [R12.64] ;  /* 0x000000040c127981 */ /* 0x001168000c1e1500 */
[----:B------:R1:W-:Y:S04]  /*2310*/  STL [R1+0xf4], R4 ;  /* 0x0000f40401007387 */ /* 0x0003e80000100800 */
[----:B------:R0:W-:Y:S01]  /*2320*/  STL [R1+0x38c], R7 ;  /* 0x00038c0701007387 */ /* 0x0001e20000100800 */
[----:B-1----:R-:W-:Y:S01]  /*2330*/  IMAD.MOV.U32 R4, RZ, RZ, R25 ;  /* 0x000000ffff047224 */ /* 0x002fe200078e0019 */
[----:B0-----:R-:W-:-:S02]  /*2340*/  LEA R12, P1, R24, R2, 0x1 ;  /* 0x00000002180c7211 */ /* 0x001fc400078208ff */
[----:B------:R-:W3:Y:S01]  /*2350*/  LDL.LU R25, [R1+0x14] ;  /* 0x0000140001197983 */ /* 0x000ee20000300800 */
[----:B------:R-:W-:Y:S01]  /*2360*/  IMAD R7, R10, 0x2, R8 ;  /* 0x000000020a077824 */ /* 0x000fe200078e0208 */
[-C--:B------:R-:W-:Y:S02]  /*2370*/  LEA.HI.X.SX32 R15, R11, R0.reuse, 0x1, P0 ;  /* 0x000000000b0f7211 */ /* 0x080fe400000f0eff */
[----:B------:R-:W-:Y:S01]  /*2380*/  LEA.HI.X.SX32 R13, R24, R0, 0x1, P1 ;  /* 0x00000000180d7211 */ /* 0x000fe200008f0eff */
[----:B------:R0:W4:Y:S04]  /*2390*/  LDG.E.U16 R11, [R16.64] ;  /* 0x00000004100b7981 */ /* 0x000128000c1e1500 */
[----:B------:R1:W-:Y:S04]  /*23a0*/  STL [R1+0x54], R7 ;  /* 0x0000540701007387 */ /* 0x0003e80000100800 */
[----:B------:R-:W4:Y:S01]  /*23b0*/  LDL.LU R24, [R1+0x10] ;  /* 0x0000100001187983 */ /* 0x000f220000300800 */
[----:B-1----:R-:W-:-:S02]  /*23c0*/  LEA R7, R10, R7, 0x1 ;  /* 0x000000070a077211 */ /* 0x002fc400078e08ff */
[----:B0-----:R-:W-:-:S03]  /*23d0*/  LEA R16, P0, R21, R2, 0x1 ;  /* 0x0000000215107211 */ /* 0x001fc600078008ff */
[----:B------:R-:W-:Y:S01]  /*23e0*/  STL [R1+0x74], R7 ;  /* 0x0000740701007387 */ /* 0x000fe20000100800 */
[----:B------:R-:W-:-:S05]  /*23f0*/  LEA.HI.X.SX32 R17, R21, R0, 0x1, P0 ;  /* 0x0000000015117211 */ /* 0x000fca00000f0eff */
[----:B------:R-:W4:Y:S04]  /*2400*/  LDG.E.U16 R16, [R16.64] ;  /* 0x0000000410107981 */ /* 0x000f28000c1e1500 */
[----:B--2---:R0:W-:Y:S02]  /*2410*/  STL [R1+0x388], R19 ;  /* 0x0003881301007387 */ /* 0x0041e40000100800 */
[C---:B0-----:R-:W-:Y:S02]  /*2420*/  IMAD R19, R10.reuse, 0x2, R7 ;  /* 0x000000020a137824 */ /* 0x041fe400078e0207 */
[----:B------:R0:W2:Y:S02]  /*2430*/  LDG.E.U16 R7, [R14.64] ;  /* 0x000000040e077981 */ /* 0x0000a4000c1e1500 */
[----:B------:R-:W-:-:S02]  /*2440*/  IMAD R21, R10, 0x2, R19 ;  /* 0x000000020a157824 */ /* 0x000fc400078e0213 */
[----:B-----5:R1:W-:Y:S01]  /*2450*/  STL [R1+0xf0], R18 ;  /* 0x0000f01201007387 */ /* 0x0203e20000100800 */
[----:B0-----:R-:W-:-:S03]  /*2460*/  LEA R14, P0, R29, R2, 0x1 ;  /* 0x000000021d0e7211 */ /* 0x001fc600078008ff */
[----:B-1----:R3:W5:Y:S01]  /*2470*/  LDG.E.U16 R18, [R12.64] ;  /* 0x000000040c127981 */ /* 0x002762000c1e1500 */
[----:B------:R-:W-:-:S05]  /*2480*/  LEA.HI.X.SX32 R15, R29, R0, 0x1, P0 ;  /* 0x000000001d0f7211 */ /* 0x000fca00000f0eff */
[----:B------:R0:W5:Y:S01]  /*2490*/  LDG.E.U16 R14, [R14.64] ;  /* 0x000000040e0e7981 */ /* 0x000162000c1e1500 */
[----:B---3--:R-:W-:-:S03]  /*24a0*/  LEA R12, P1, R28, R2, 0x1 ;  /* 0x000000021c0c7211 */ /* 0x008fc600078208ff */
[----:B----4-:R1:W-:Y:S01]  /*24b0*/  STL [R1+0x384], R11 ;  /* 0x0003840b01007387 */ /* 0x0103e20000100800 */
[----:B------:R-:W-:-:S05]  /*24c0*/  LEA.HI.X.SX32 R13, R28, R0, 0x1, P1 ;  /* 0x000000001c0d7211 */ /* 0x000fca00008f0eff */
[----:B0-----:R0:W3:Y:S04]  /*24d0*/  LDG.E.U16 R15, [R12.64] ;  /* 0x000000040c0f7981 */ /* 0x0010e8000c1e1500 */
[----:B-1----:R-:W4:Y:S01]  /*24e0*/  LDL.LU R11, [R1+0xc] ;  /* 0x00000c00010b7983 */ /* 0x002f220000300800 */
[----:B0-----:R-:W-:-:S03]  /*24f0*/  IMAD.MOV.U32 R13, RZ, RZ, R4 ;  /* 0x000000ffff0d7224 */ /* 0x001fc600078e0004 */
[----:B--2---:R0:W-:Y:S02]  /*2500*/  STL [R1+0x380], R7 ;  /* 0x0003800701007387 */ /* 0x0041e40000100800 */
[----:B0-----:R-:W-:-:S05]  /*2510*/  LEA R7, R10, R21, 0x1 ;  /* 0x000000150a077211 */ /* 0x001fca00078e08ff */
[----:B------:R-:W-:Y:S04]  /*2520*/  STL [R1+0x50], R7 ;  /* 0x0000500701007387 */ /* 0x000fe80000100800 */
[----:B------:R-:W2:Y:S04]  /*2530*/  LDL.LU R29, [R1+0x8] ;  /* 0x00000800011d7983 */ /* 0x000ea80000300800 */
[----:B------:R0:W-:Y:S02]  /*2540*/  STL [R1+0x37c], R16 ;  /* 0x00037c1001007387 */ /* 0x0001e40000100800 */
[----:B0-----:R-:W-:-:S04]  /*2550*/  LEA R16, P0, R26, R2, 0x1 ;  /* 0x000000021a107211 */ /* 0x001fc800078008ff */
[----:B------:R-:W-:Y:S02]  /*2560*/  LEA.HI.X.SX32 R17, R26, R0, 0x1, P0 ;  /* 0x000000001a117211 */ /* 0x000fe400000f0eff */
[----:B------:R-:W-:-:S04]  /*2570*/  LEA R12, P0, R4, R2, 0x1 ;  /* 0x00000002040c7211 */ /* 0x000fc800078008ff */
[----:B------:R-:W-:Y:S01]  /*2580*/  LEA.HI.X.SX32 R13, R13, R0, 0x1, P0 ;  /* 0x000000000d0d7211 */ /* 0x000fe200000f0eff */
[----:B------:R0:W2:Y:S05]  /*2590*/  LDG.E.U16 R17, [R16.64] ;  /* 0x0000000410117981 */ /* 0x0000aa000c1e1500 */
[----:B------:R-:W4:Y:S01]  /*25a0*/  LDG.E.U16 R13, [R12.64] ;  /* 0x000000040c0d7981 */ /* 0x000f22000c1e1500 */
[----:B------:R-:W-:-:S05]  /*25b0*/  IMAD R7, R10, 0x2, R7 ;  /* 0x000000020a077824 */ /* 0x000fca00078e0207 */
[----:B------:R-:W-:Y:S04]  /*25c0*/  STL [R1+0x68], R7 ;  /* 0x0000680701007387 */ /* 0x000fe80000100800 */
[----:B-----5:R1:W-:Y:S04]  /*25d0*/  STL [R1+0xec], R18 ;  /* 0x0000ec1201007387 */ /* 0x0203e80000100800 */
[----:B------:R-:W5:Y:S04]  /*25e0*/  LDL.LU R28, [R1+0x30] ;  /* 0x00003000011c7983 */ /* 0x000f680000300800 */
[----:B------:R-:W5:Y:S01]  /*25f0*/  LDL.LU R26, [R1] ;  /* 0x00000000011a7983 */ /* 0x000f620000300800 */
[----:B-1----:R-:W-:-:S03]  /*2600*/  IMAD R18, R10, 0x2, R7 ;  /* 0x000000020a127824 */ /* 0x002fc600078e0207 */
[----:B---3--:R-:W-:Y:S02]  /*2610*/  STL [R1+0xe8], R15 ;  /* 0x0000e80f01007387 */ /* 0x008fe40000100800 */
[C---:B------:R-:W-:Y:S02]  /*2620*/  LEA R7, R10.reuse, R18, 0x1 ;  /* 0x000000120a077211 */ /* 0x040fe400078e08ff */
[----:B------:R1:W-:Y:S03]  /*2630*/  STL [R1+0x378], R14 ;  /* 0x0003780e01007387 */ /* 0x0003e60000100800 */
[----:B------:R-:W-:Y:S01]  /*2640*/  IMAD R4, R10, 0x2, R7 ;  /* 0x000000020a047824 */ /* 0x000fe200078e0207 */
[----:B-1----:R-:W-:-:S04]  /*2650*/  LEA R14, P1, R25, R2, 0x1 ;  /* 0x00000002190e7211 */ /* 0x002fc800078208ff */
[----:B------:R1:W-:Y:S01]  /*2660*/  STL [R1+0x4c], R4 ;  /* 0x00004c0401007387 */ /* 0x0003e20000100800 */
[----:B0-----:R-:W-:Y:S02]  /*2670*/  LEA R16, P0, R24, R2, 0x1 ;  /* 0x0000000218107211 */ /* 0x001fe400078008ff */
[----:B------:R-:W-:Y:S02]  /*2680*/  LEA.HI.X.SX32 R15, R25, R0, 0x1, P1 ;  /* 0x00000000190f7211 */ /* 0x000fe400008f0eff */
[----:B------:R-:W3:Y:S04]  /*2690*/  LDL.LU R25, [R1+0x1250] ;  /* 0x0012500001197983 */ /* 0x000ee80000300800 */
[----:B------:R0:W3:Y:S01]  /*26a0*/  LDG.E.U16 R15, [R14.64] ;  /* 0x000000040e0f7981 */ /* 0x0000e2000c1e1500 */
[----:B-1----:R-:W-:-:S03]  /*26b0*/  LEA R4, R10, R4, 0x1 ;  /* 0x000000040a047211 */ /* 0x002fc600078e08ff */
[----:B--2---:R1:W-:Y:S04]  /*26c0*/  STL [R1+0x374], R17 ;  /* 0x0003741101007387 */ /* 0x0043e80000100800 */
[----:B------:R-:W-:Y:S01]  /*26d0*/  STL [R1+0x58], R4 ;  /* 0x0000580401007387 */ /* 0x000fe20000100800 */
[----:B-1----:R-:W-:-:S03]  /*26e0*/  LEA.HI.X.SX32 R17, R24, R0, 0x1, P0 ;  /* 0x0000000018117211 */ /* 0x002fc600000f0eff */
[----:B----4-:R1:W-:Y:S01]  /*26f0*/  STL [R1+0x370], R13 ;  /* 0x0003700d01007387 */ /* 0x0103e20000100800 */
[----:B------:R-:W-:-:S03]  /*2700*/  LEA R12, P0, R27, R2, 0x1 ;  /* 0x000000021b0c7211 */ /* 0x000fc600078008ff */
[----:B------:R2:W4:Y:S01]  /*2710*/  LDG.E.U16 R17, [R16.64] ;  /* 0x0000000410117981 */ /* 0x000522000c1e1500 */
[----:B-1----:R-:W-:-:S04]  /*2720*/  MOV R13, R27 ;  /* 0x0000001b000d7202 */ /* 0x002fc80000000f00 */
[----:B------:R-:W-:-:S06]  /*2730*/  LEA.HI.X.SX32 R13, R13, R0, 0x1, P0 ;  /* 0x000000000d0d7211 */ /* 0x000fcc00000f0eff */
[----:B------:R-:W5:Y:S01]  /*2740*/  LDG.E.U16 R13, [R12.64] ;  /* 0x000000040c0d7981 */ /* 0x000f62000c1e1500 */
[----:B------:R-:W-:-:S04]  /*2750*/  IMAD R4, R10, 0x2, R4 ;  /* 0x000000020a047824 */ /* 0x000fc800078e0204 */
[----:B------:R-:W-:-:S04]  /*2760*/  IMAD R24, R10, 0x2, R4 ;  /* 0x000000020a187824 */ /* 0x000fc800078e0204 */
[----:B------:R-:W-:Y:S01]  /*2770*/  IMAD R27, R10, 0x2, R24 ;  /* 0x000000020a1b7824 */ /* 0x000fe200078e0218 */
[-C--:B0-----:R-:W-:Y:S02]  /*2780*/  LEA R14, P1, R11, R2.reuse, 0x1 ;  /* 0x000000020b0e7211 */ /* 0x081fe400078208ff */
[----:B--2---:R-:W-:Y:S01]  /*2790*/  LEA R16, P0, R29, R2, 0x1 ;  /* 0x000000021d107211 */ /* 0x004fe200078008ff */
[----:B---3--:R0:W-:Y:S04]  /*27a0*/  STL [R1+0xe4], R15 ;  /* 0x0000e40f01007387 */ /* 0x0081e80000100800 */
[----:B------:R1:W-:Y:S01]  /*27b0*/  STL [R1+0x48], R27 ;  /* 0x0000481b01007387 */ /* 0x0003e20000100800 */
[----:B0-----:R-:W-:-:S03]  /*27c0*/  LEA.HI.X.SX32 R15, R11, R0, 0x1, P1 ;  /* 0x000000000b0f7211 */ /* 0x001fc600008f0eff */
[----:B------:R-:W2:Y:S01]  /*27d0*/  LDL.LU R11, [R1+0x124c] ;  /* 0x00124c00010b7983 */ /* 0x000ea20000300800 */
[----:B-1----:R-:W-:-:S03]  /*27e0*/  IMAD R27, R10, 0x2, R27 ;  /* 0x000000020a1b7824 */ /* 0x002fc600078e021b */
[----:B----4-:R0:W-:Y:S04]  /*27f0*/  STL [R1+0x36c], R17 ;  /* 0x00036c1101007387 */ /* 0x0101e80000100800 */
[----:B------:R1:W-:Y:S01]  /*2800*/  STL [R1+0x6c], R27 ;  /* 0x00006c1b01007387 */ /* 0x0003e20000100800 */
[----:B0-----:R-:W-:-:S03]  /*2810*/  LEA.HI.X.SX32 R17, R29, R0, 0x1, P0 ;  /* 0x000000001d117211 */ /* 0x001fc600000f0eff */
[----:B------:R-:W3:Y:S01]  /*2820*/  LDL.LU R29, [R1+0x1248] ;  /* 0x00124800011d7983 */ /* 0x000ee20000300800 */
[----:B-1----:R-:W-:-:S03]  /*2830*/  LEA R27, R10, R27, 0x1 ;  /* 0x0000001b0a1b7211 */ /* 0x002fc600078e08ff */
[----:B------:R3:W4:Y:S04]  /*2840*/  LDG.E.U16 R17, [R16.64] ;  /* 0x0000000410117981 */ /* 0x000728000c1e1500 */
[----:B------:R-:W-:Y:S04]  /*2850*/  STL [R1+0x18], R27 ;  /* 0x0000181b01007387 */ /* 0x000fe80000100800 */
[----:B-----5:R0:W-:Y:S04]  /*2860*/  STL [R1+0x368], R13 ;  /* 0x0003680d01007387 */ /* 0x0201e80000100800 */
[----:B0-----:R0:W5:Y:S01]  /*2870*/  LDG.E.U16 R13, [R14.64] ;  /* 0x000000040e0d7981 */ /* 0x001162000c1e1500 */
[----:B------:R-:W-:-:S04]  /*2880*/  IMAD R12, R10, 0x2, R27 ;  /* 0x000000020a0c7824 */ /* 0x000fc800078e021b */
[----:B------:R-:W-:Y:S01]  /*2890*/  IMAD R27, R10, 0x2, R12 ;  /* 0x000000020a1b7824 */ /* 0x000fe200078e020c */
[----:B------:R1:W-:Y:S01]  /*28a0*/  STL [R1+0x8], R12 ;  /* 0x0000080c01007387 */ /* 0x0003e20000100800 */
[----:B0-----:R-:W-:-:S04]  /*28b0*/  LEA R14, P0, R28, R2, 0x1 ;  /* 0x000000021c0e7211 */ /* 0x001fc800078008ff */
[----:B------:R-:W-:Y:S02]  /*28c0*/  LEA.HI.X.SX32 R15, R28, R0, 0x1, P0 ;  /* 0x000000001c0f7211 */ /* 0x000fe400000f0eff */
[----:B-1----:R-:W-:-:S03]  /*28d0*/  LEA R12, P1, R26, R2, 0x1 ;  /* 0x000000021a0c7211 */ /* 0x002fc600078208ff */
[----:B------:R0:W2:Y:S01]  /*28e0*/  LDG.E.U16 R14, [R14.64] ;  /* 0x000000040e0e7981 */ /* 0x0000a2000c1e1500 */
[----:B---3--:R-:W-:-:S03]  /*28f0*/  LEA R16, P0, R29, R2, 0x1 ;  /* 0x000000021d107211 */ /* 0x008fc600078008ff */
[----:B-----5:R1:W-:Y:S04]  /*2900*/  STL [R1+0xe0], R13 ;  /* 0x0000e00d01007387 */ /* 0x0203e80000100800 */
[----:B------:R-:W3:Y:S04]  /*2910*/  LDL.LU R28, [R1+0x1244] ;  /* 0x00124400011c7983 */ /* 0x000ee80000300800 */
[----:B------:R5:W-:Y:S01]  /*2920*/  STL [R1+0x44], R27 ;  /* 0x0000441b01007387 */ /* 0x000be20000100800 */
[----:B-1----:R-:W-:-:S03]  /*2930*/  LEA.HI.X.SX32 R13, R26, R0, 0x1, P1 ;  /* 0x000000001a0d7211 */ /* 0x002fc600008f0eff */
[----:B------:R-:W3:Y:S04]  /*2940*/  LDL.LU R26, [R1+0x1240] ;  /* 0x00124000011a7983 */ /* 0x000ee80000300800 */
[----:B----4-:R1:W-:Y:S01]  /*2950*/  STL [R1+0x364], R17 ;  /* 0x0003641101007387 */ /* 0x0103e20000100800 */
[----:B-----5:R-:W-:-:S03]  /*2960*/  LEA R27, R10, R27, 0x1 ;  /* 0x0000001b0a1b7211 */ /* 0x020fc600078e08ff */
[----:B------:R4:W5:Y:S01]  /*2970*/  LDG.E.U16 R12, [R12.64] ;  /* 0x000000040c0c7981 */ /* 0x000962000c1e1500 */
[----:B-1----:R-:W-:-:S03]  /*2980*/  IMAD R17, R10, 0x2, R29 ;  /* 0x000000020a117824 */ /* 0x002fc600078e021d */
[----:B------:R1:W-:Y:S01]  /*2990*/  STL [R1+0x64], R27 ;  /* 0x0000641b01007387 */ /* 0x0003e20000100800 */
[----:B------:R-:W-:Y:S01]  /*29a0*/  IMAD R10, R10, 0x2, R27 ;  /* 0x000000020a0a7824 */ /* 0x000fe200078e021b */
[----:B0-----:R-:W-:Y:S02]  /*29b0*/  MOV R15, R17 ;  /* 0x00000011000f7202 */ /* 0x001fe40000000f00 */
[----:B------:R-:W-:Y:S01]  /*29c0*/  LEA.HI.X.SX32 R17, R29, R0, 0x1, P0 ;  /* 0x000000001d117211 */ /* 0x000fe200000f0eff */
[----:B-1----:R-:W3:Y:S05]  /*29d0*/  LDL.LU R27, [R1+0x123c] ;  /* 0x00123c00011b7983 */ /* 0x002eea0000300800 */
[----:B------:R3:W3:Y:S01]  /*29e0*/  LDG.E.U16 R17, [R16.64] ;  /* 0x0000000410117981 */ /* 0x0006e2000c1e1500 */
[----:B------:R-:W-:Y:S01]  /*29f0*/  IMAD.MOV.U32 R29, RZ, RZ, c[0x0][0x198] ;  /* 0x00006600ff1d7624 */ /* 0x000fe200078e00ff */
[----:B----4-:R-:W-:-:S02]  /*2a00*/  MOV R13, R15 ;  /* 0x0000000f000d7202 */ /* 0x010fc40000000f00 */
[----:B------:R0:W-:Y:S03]  /*2a10*/  STL [R1+0x2c], R10 ;  /* 0x00002c0a01007387 */ /* 0x0001e60000100800 */
[----:B------:R-:W-:Y:S01]  /*2a20*/  IMAD.MOV.U32 R15, RZ, RZ, R13 ;  /* 0x000000ffff0f7224 */ /* 0x000fe200078e000d */
[----:B--2---:R1:W-:Y:S01]  /*2a30*/  STL [R1+0x360], R14 ;  /* 0x0003600e01007387 */ /* 0x0043e20000100800 */
[----:B0-----:R-:W-:Y:S01]  /*2a40*/  IMAD R10, R29, 0x2, R10 ;  /* 0x000000021d0a7824 */ /* 0x001fe200078e020a */
[----:B-1----:R-:W-:-:S04]  /*2a50*/  LEA R14, P0, R13, R2, 0x1 ;  /* 0x000000020d0e7211 */ /* 0x002fc800078008ff */
[----:B------:R0:W-:Y:S01]  /*2a60*/  STL [R1+0x28], R10 ;  /* 0x0000280a01007387 */ /* 0x0001e20000100800 */
[----:B------:R-:W-:-:S06]  /*2a70*/  LEA.HI.X.SX32 R15, R15, R0, 0x1, P0 ;  /* 0x000000000f0f7211 */ /* 0x000fcc00000f0eff */
[----:B------:R1:W2:Y:S01]  /*2a80*/  LDG.E.U16 R15, [R14.64] ;  /* 0x000000040e0f7981 */ /* 0x0002a2000c1e1500 */
[----:B0-----:R-:W-:-:S03]  /*2a90*/  IMAD R10, R29, 0x2, R10 ;  /* 0x000000021d0a7824 */ /* 0x001fc600078e020a */
[----:B-----5:R-:W-:Y:S04]  /*2aa0*/  STL [R1+0xdc], R12 ;  /* 0x0000dc0c01007387 */ /* 0x020fe80000100800 */
[----:B------:R0:W-:Y:S01]  /*2ab0*/  STL [R1+0x40], R10 ;  /* 0x0000400a01007387 */ /* 0x0001e20000100800 */
[----:B---3--:R-:W-:Y:S02]  /*2ac0*/  LEA R16, P0, R26, R2, 0x1 ;  /* 0x000000021a107211 */ /* 0x008fe400078008ff */
[----:B0-----:R-:W-:Y:S02]  /*2ad0*/  LEA R10, R29, R10, 0x1 ;  /* 0x0000000a1d0a7211 */ /* 0x001fe400078e08ff */
[----:B------:R-:W-:-:S04]  /*2ae0*/  LEA R12, P1, R27, R2, 0x1 ;  /* 0x000000021b0c7211 */ /* 0x000fc800078208ff */
[----:B------:R-:W-:Y:S01]  /*2af0*/  LEA.HI.X.SX32 R13, R27, R0, 0x1, P1 ;  /* 0x000000001b0d7211 */ /* 0x000fe200008f0eff */
[----:B------:R-:W-:Y:S01]  /*2b00*/  STL [R1+0x35c], R17 ;  /* 0x00035c1101007387 */ /* 0x000fe20000100800 */
[----:B------:R-:W-:-:S03]  /*2b10*/  IMAD R27, R29, 0x2, R10 ;  /* 0x000000021d1b7824 */ /* 0x000fc600078e020a */
[----:B------:R0:W-:Y:S04]  /*2b20*/  STL [R1+0x5c], R10 ;  /* 0x00005c0a01007387 */ /* 0x0001e80000100800 */
[----:B0-----:R-:W3:Y:S01]  /*2b30*/  LDL.LU R10, [R1+0x1238] ;  /* 0x00123800010a7983 */ /* 0x001ee20000300800 */
[----:B------:R-:W-:-:S03]  /*2b40*/  LEA.HI.X.SX32 R17, R26, R0, 0x1, P0 ;  /* 0x000000001a117211 */ /* 0x000fc600000f0eff */
[----:B------:R0:W4:Y:S04]  /*2b50*/  LDG.E.U16 R26, [R12.64] ;  /* 0x000000040c1a7981 */ /* 0x000128000c1e1500 */
[----:B------:R5:W-:Y:S01]  /*2b60*/  STL [R1+0x24], R27 ;  /* 0x0000241b01007387 */ /* 0x000be20000100800 */
[----:B0-----:R-:W-:Y:S01]  /*2b70*/  LEA R12, P0, R28, R2, 0x1 ;  /* 0x000000021c0c7211 */ /* 0x001fe200078008ff */
[----:B-----5:R-:W-:-:S03]  /*2b80*/  IMAD R27, R29, 0x2, R27 ;  /* 0x000000021d1b7824 */ /* 0x020fc600078e021b */
[----:B------:R-:W-:Y:S02]  /*2b90*/  LEA.HI.X.SX32 R13, R28, R0, 0x1, P0 ;  /* 0x000000001c0d7211 */ /* 0x000fe400000f0eff */
[----:B------:R0:W-:Y:S04]  /*2ba0*/  STL [R1+0x20], R27 ;  /* 0x0000201b01007387 */ /* 0x0001e80000100800 */
[----:B------:R5:W4:Y:S01]  /*2bb0*/  LDG.E.U16 R13, [R12.64] ;  /* 0x000000040c0d7981 */ /* 0x000b22000c1e1500 */
[----:B0-----:R-:W-:-:S03]  /*2bc0*/  LEA R27, R29, R27, 0x1 ;  /* 0x0000001b1d1b7211 */ /* 0x001fc600078e08ff */
[----:B------:R3:W4:Y:S01]  /*2bd0*/  LDG.E.U16 R29, [R16.64] ;  /* 0x00000004101d7981 */ /* 0x000722000c1e1500 */
[----:B-1----:R-:W-:-:S03]  /*2be0*/  LEA R14, P1, R11, R2, 0x1 ;  /* 0x000000020b0e7211 */ /* 0x002fc600078208ff */
[----:B--2---:R0:W-:Y:S02]  /*2bf0*/  STL [R1+0x358], R15 ;  /* 0x0003580f01007387 */ /* 0x0041e40000100800 */
[----:B0-----:R-:W-:Y:S01]  /*2c00*/  LEA.HI.X.SX32 R15, R11, R0, 0x1, P1 ;  /* 0x000000000b0f7211 */ /* 0x001fe200008f0eff */
[----:B------:R-:W-:-:S05]  /*2c10*/  IMAD.MOV.U32 R28, RZ, RZ, c[0x0][0x198] ;  /* 0x00006600ff1c7624 */ /* 0x000fca00078e00ff */
[----:B------:R-:W2:Y:S01]  /*2c20*/  LDG.E.U16 R15, [R14.64] ;  /* 0x000000040e0f7981 */ /* 0x000ea2000c1e1500 */
[-C--:B-----5:R-:W-:Y:S02]  /*2c30*/  LEA R12, P1, R20, R2.reuse, 0x1 ;  /* 0x00000002140c7211 */ /* 0x0a0fe400078208ff */
[----:B---3--:R-:W-:-:S04]  /*2c40*/  LEA R16, P0, R10, R2, 0x1 ;  /* 0x000000020a107211 */ /* 0x008fc800078008ff */
[----:B------:R-:W-:Y:S01]  /*2c50*/  LEA.HI.X.SX32 R17, R10, R0, 0x1, P0 ;  /* 0x000000000a117211 */ /* 0x000fe200000f0eff */
[----:B----4-:R0:W-:Y:S05]  /*2c60*/  STL [R1+0xd8], R26 ;  /* 0x0000d81a01007387 */ /* 0x0101ea0000100800 */
[----:B------:R1:W3:Y:S01]  /*2c70*/  LDG.E.U16 R17, [R16.64] ;  /* 0x0000000410117981 */ /* 0x0002e2000c1e1500 */
[----:B0-----:R-:W-:Y:S01]  /*2c80*/  IMAD R26, R28, 0x2, R27 ;  /* 0x000000021c1a7824 */ /* 0x001fe200078e021b */
[----:B------:R-:W-:-:S04]  /*2c90*/  LEA R10, P0, R25, R2, 0x1 ;  /* 0x00000002190a7211 */ /* 0x000fc800078008ff */
[----:B------:R0:W-:Y:S01]  /*2ca0*/  STL [R1+0x1e8], R26 ;  /* 0x0001e81a01007387 */ /* 0x0001e20000100800 */
[----:B------:R-:W-:Y:S02]  /*2cb0*/  LEA.HI.X.SX32 R11, R25, R0, 0x1, P0 ;  /* 0x00000000190b7211 */ /* 0x000fe400000f0eff */
[----:B0-----:R-:W-:-:S05]  /*2cc0*/  LEA R26, R28, R26, 0x1 ;  /* 0x0000001a1c1a7211 */ /* 0x001fca00078e08ff */
[----:B------:R-:W-:Y:S04]  /*2cd0*/  STL [R1+0x1c], R26 ;  /* 0x00001c1a01007387 */ /* 0x000fe80000100800 */
[----:B------:R-:W-:Y:S04]  /*2ce0*/  STL [R1+0x354], R29 ;  /* 0x0003541d01007387 */ /* 0x000fe80000100800 */
[----:B------:R0:W-:Y:S02]  /*2cf0*/  STL [R1+0x350], R13 ;  /* 0x0003500d01007387 */ /* 0x0001e40000100800 */
[----:B0-----:R-:W-:-:S02]  /*2d00*/  LEA.HI.X.SX32 R13, R20, R0, 0x1, P1 ;  /* 0x00000000140d7211 */ /* 0x001fc400008f0eff */
[----:B------:R0:W4:Y:S01]  /*2d10*/  LDG.E.U16 R20, [R10.64] ;  /* 0x000000040a147981 */ /* 0x000122000c1e1500 */
[----:B------:R-:W-:-:S04]  /*2d20*/  IMAD R26, R28, 0x2, R26 ;  /* 0x000000021c1a7824 */ /* 0x000fc800078e021a */
[C---:B------:R-:W-:Y:S01]  /*2d30*/  IMAD R29, R28.reuse, 0x2, R26 ;  /* 0x000000021c1d7824 */ /* 0x040fe200078e021a */
[----:B--2---:R2:W-:Y:S04]  /*2d40*/  STL [R1+0xd4], R15 ;  /* 0x0000d40f01007387 */ /* 0x0045e80000100800 */
[----:B------:R-:W-:Y:S02]  /*2d50*/  LEA R29, R28, R29, 0x1 ;  /* 0x0000001d1c1d7211 */ /* 0x000fe400078e08ff */
[----:B------:R-:W-:-:S03]  /*2d60*/  LEA R14, P0, R9, R2, 0x1 ;  /* 0x00000002090e7211 */ /* 0x000fc600078008ff */
[----:B------:R5:W-:Y:S01]  /*2d70*/  STL [R1+0x1e4], R29 ;  /* 0x0001e41d01007387 */ /* 0x000be20000100800 */
[----:B--2---:R-:W-:-:S03]  /*2d80*/  LEA.HI.X.SX32 R15, R9, R0, 0x1, P0 ;  /* 0x00000000090f7211 */ /* 0x004fc600000f0eff */
[----:B------:R-:W2:Y:S01]  /*2d90*/  LDL.LU R25, [R1+0x54] ;  /* 0x0000540001197983 */ /* 0x000ea20000300800 */
[----:B-----5:R-:W-:-:S04]  /*2da0*/  IMAD R29, R28, 0x2, R29 ;  /* 0x000000021c1d7824 */ /* 0x020fc800078e021d */
[C---:B-1----:R-:W-:Y:S01]  /*2db0*/  IMAD R16, R28.reuse, 0x2, R29 ;  /* 0x000000021c107824 */ /* 0x042fe200078e021d */
[----:B------:R1:W-:Y:S04]  /*2dc0*/  STL [R1+0x10], R29 ;  /* 0x0000101d01007387 */ /* 0x0003e80000100800 */
[----:B------:R-:W-:Y:S02]  /*2dd0*/  LEA R9, R28, R16, 0x1 ;  /* 0x000000101c097211 */ /* 0x000fe400078e08ff */
[C---:B0-----:R-:W-:Y:S01]  /*2de0*/  LEA R10, P0, R22.reuse, R2, 0x1 ;  /* 0x00000002160a7211 */ /* 0x041fe200078008ff */
[----:B-1----:R0:W5:Y:S03]  /*2df0*/  LDG.E.U16 R29, [R14.64] ;  /* 0x000000040e1d7981 */ /* 0x002166000c1e1500 */
[----:B------:R-:W-:Y:S01]  /*2e00*/  LEA.HI.X.SX32 R11, R22, R0, 0x1, P0 ;  /* 0x00000000160b7211 */ /* 0x000fe200000f0eff */
[----:B---3--:R1:W-:Y:S04]  /*2e10*/  STL [R1+0x34c], R17 ;  /* 0x00034c1101007387 */ /* 0x0083e80000100800 */
[----:B------:R-:W-:Y:S04]  /*2e20*/  STL [R1+0x14], R16 ;  /* 0x0000141001007387 */ /* 0x000fe80000100800 */
[----:B-1----:R1:W3:Y:S04]  /*2e30*/  LDG.E.U16 R17, [R12.64] ;  /* 0x000000040c117981 */ /* 0x0022e8000c1e1500 */
[----:B------:R0:W-:Y:S02]  /*2e40*/  STL [R1+0x34], R9 ;  /* 0x0000340901007387 */ /* 0x0001e40000100800 */
[----:B0-----:R-:W-:-:S05]  /*2e50*/  IMAD R9, R28, 0x2, R9 ;  /* 0x000000021c097824 */ /* 0x001fca00078e0209 */
[----:B------:R-:W-:Y:S04]  /*2e60*/  STL [R1+0x1dc], R9 ;  /* 0x0001dc0901007387 */ /* 0x000fe80000100800 */
[----:B----4-:R0:W-:Y:S04]  /*2e70*/  STL [R1+0x348], R20 ;  /* 0x0003481401007387 */ /* 0x0101e80000100800 */
[----:B0-----:R0:W4:Y:S01]  /*2e80*/  LDG.E.U16 R20, [R10.64] ;  /* 0x000000040a147981 */ /* 0x001122000c1e1500 */
[----:B-1----:R-:W-:Y:S01]  /*2e90*/  LEA R12, P1, R5, R2, 0x1 ;  /* 0x00000002050c7211 */ /* 0x002fe200078208ff */
[----:B------:R-:W-:-:S03]  /*2ea0*/  IMAD R9, R28, 0x2, R9 ;  /* 0x000000021c097824 */ /* 0x000fc600078e0209 */
[----:B------:R-:W-:Y:S02]  /*2eb0*/  LEA.HI.X.SX32 R13, R5, R0, 0x1, P1 ;  /* 0x00000000050d7211 */ /* 0x000fe400008f0eff */
[----:B------:R-:W-:Y:S01]  /*2ec0*/  LEA R5, R28, R9, 0x1 ;  /* 0x000000091c057211 */ /* 0x000fe200078e08ff */
[----:B------:R-:W-:Y:S04]  /*2ed0*/  STL [R1+0xc], R9 ;  /* 0x00000c0901007387 */ /* 0x000fe80000100800 */
[----:B------:R1:W-:Y:S01]  /*2ee0*/  STL [R1+0x4], R5 ;  /* 0x0000040501007387 */ /* 0x0003e20000100800 */
[----:B------:R-:W-:-:S03]  /*2ef0*/  LEA R14, P0, R23, R2, 0x1 ;  /* 0x00000002170e7211 */ /* 0x000fc600078008ff */
[----:B------:R0:W4:Y:S01]  /*2f00*/  LDG.E.U16 R16, [R12.64] ;  /* 0x000000040c107981 */ /* 0x000122000c1e1500 */
[----:B-1----:R-:W-:-:S03]  /*2f10*/  IMAD R5, R28, 0x2, R5 ;  /* 0x000000021c057824 */ /* 0x002fc600078e0205 */
[----:B------:R-:W4:Y:S01]  /*2f20*/  LDL.LU R22, [R1+0x50] ;  /* 0x0000500001167983 */ /* 0x000f220000300800 */
[----:B------:R-:W-:-:S03]  /*2f30*/  LEA.HI.X.SX32 R15, R23, R0, 0x1, P0 ;  /* 0x00000000170f7211 */ /* 0x000fc600000f0eff */
[----:B------:R1:W-:Y:S01]  /*2f40*/  STL [R1+0x30], R5 ;  /* 0x0000300501007387 */ /* 0x0003e20000100800 */
[-C--:B0-----:R-:W-:Y:S02]  /*2f50*/  LEA R10, P0, R6, R2.reuse, 0x1 ;  /* 0x00000002060a7211 */ /* 0x081fe400078008ff */
[C---:B------:R-:W-:Y:S01]  /*2f60*/  LEA R12, P1, R3.reuse, R2, 0x1 ;  /* 0x00000002030c7211 */ /* 0x040fe200078208ff */
[----:B-1----:R-:W-:Y:S01]  /*2f70*/  IMAD R5, R28, 0x2, R5 ;  /* 0x000000021c057824 */ /* 0x002fe200078e0205 */
[-C--:B------:R-:W-:Y:S02]  /*2f80*/  LEA.HI.X.SX32 R11, R6, R0.reuse, 0x1, P0 ;  /* 0x00000000060b7211 */ /* 0x080fe400000f0eff */
[----:B------:R-:W-:-:S03]  /*2f90*/  LEA.HI.X.SX32 R13, R3, R0, 0x1, P1 ;  /* 0x00000000030d7211 */ /* 0x000fc600008f0eff */
[----:B------:R0:W4:Y:S04]  /*2fa0*/  LDG.E.U16 R10, [R10.64] ;  /* 0x000000040a0a7981 */ /* 0x000128000c1e1500 */
[----:B------:R2:W4:Y:S04]  /*2fb0*/  LDG.E.U16 R23, [R12.64] ;  /* 0x000000040c177981 */ /* 0x000528000c1e1500 */
[----:B---3--:R1:W-:Y:S04]  /*2fc0*/  STL [R1+0xd0], R17 ;  /* 0x0000d01101007387 */ /* 0x0083e80000100800 */
[----:B------:R-:W-:Y:S04]  /*2fd0*/  STL [R1+0x1d4], R5 ;  /* 0x0001d40501007387 */ /* 0x000fe80000100800 */
[----:B-----5:R3:W-:Y:S04]  /*2fe0*/  STL [R1+0x344], R29 ;  /* 0x0003441d01007387 */ /* 0x0207e80000100800 */
[----:B-1----:R1:W5:Y:S01]  /*2ff0*/  LDG.E.U16 R17, [R14.64] ;  /* 0x000000040e117981 */ /* 0x002362000c1e1500 */
[----:B---3--:R-:W-:-:S02]  /*3000*/  LEA R29, R28, R5, 0x1 ;  /* 0x000000051c1d7211 */ /* 0x008fc400078e08ff */
[----:B-1----:R-:W-:-:S03]  /*3010*/  LEA R14, P0, R8, R2, 0x1 ;  /* 0x00000002080e7211 */ /* 0x002fc600078008ff */
[----:B0-----:R-:W-:Y:S01]  /*3020*/  IMAD R11, R28, 0x2, R29 ;  /* 0x000000021c0b7824 */ /* 0x001fe200078e021d */
[----:B------:R-:W-:Y:S02]  /*3030*/  LEA.HI.X.SX32 R15, R8, R0, 0x1, P0 ;  /* 0x00000000080f7211 */ /* 0x000fe400000f0eff */
[C---:B--2---:R-:W-:Y:S01]  /*3040*/  LEA R12, P0, R25.reuse, R2, 0x1 ;  /* 0x00000002190c7211 */ /* 0x044fe200078008ff */
[----:B------:R-:W-:Y:S03]  /*3050*/  STL [R1+0x1228], R29 ;  /* 0x0012281d01007387 */ /* 0x000fe60000100800 */
[----:B------:R-:W-:Y:S01]  /*3060*/  LEA.HI.X.SX32 R13, R25, R0, 0x1, P0 ;  /* 0x00000000190d7211 */ /* 0x000fe200000f0eff */
[----:B------:R-:W-:Y:S01]  /*3070*/  STL [R1+0x1224], R11 ;  /* 0x0012240b01007387 */ /* 0x000fe20000100800 */
[----:B------:R-:W-:-:S03]  /*3080*/  IMAD.MOV.U32 R25, RZ, RZ, R27 ;  /* 0x000000ffff197224 */ /* 0x000fc600078e001b */
[----:B------:R0:W2:Y:S01]  /*3090*/  LDG.E.U16 R6, [R14.64] ;  /* 0x000000040e067981 */ /* 0x0000a2000c1e1500 */
[C---:B------:R-:W-:Y:S01]  /*30a0*/  IMAD R3, R28.reuse, 0x2, R11 ;  /* 0x000000021c037824 */ /* 0x040fe200078e020b */
[----:B------:R-:W-:Y:S02]  /*30b0*/  LEA R8, P1, R19, R2, 0x1 ;  /* 0x0000000213087211 */ /* 0x000fe400078208ff */
[----:B------:R1:W3:Y:S04]  /*30c0*/  LDG.E.U16 R5, [R12.64] ;  /* 0x000000040c057981 */ /* 0x0002e8000c1e1500 */
[----:B----4-:R4:W-:Y:S04]  /*30d0*/  STL [R1+0x340], R20 ;  /* 0x0003401401007387 */ /* 0x0109e80000100800 */
[----:B------:R-:W2:Y:S01]  /*30e0*/  LDL.LU R27, [R1+0x4c] ;  /* 0x00004c00011b7983 */ /* 0x000ea20000300800 */
[----:B------:R-:W-:-:S02]  /*30f0*/  LEA R3, R28, R3, 0x1 ;  /* 0x000000031c037211 */ /* 0x000fc400078e08ff */
[----:B------:R-:W-:-:S03]  /*3100*/  LEA.HI.X.SX32 R9, R19, R0, 0x1, P1 ;  /* 0x0000000013097211 */ /* 0x000fc600008f0eff */
[C---:B------:R-:W-:Y:S01]  /*3110*/  IMAD R19, R28.reuse, 0x2, R3 ;  /* 0x000000021c137824 */ /* 0x040fe200078e0203 */
[----:B------:R-:W-:Y:S04]  /*3120*/  STL [R1+0x1cc], R3 ;  /* 0x0001cc0301007387 */ /* 0x000fe80000100800 */
[----:B----4-:R-:W-:Y:S01]  /*3130*/  LEA R20, R28, R19, 0x1 ;  /* 0x000000131c147211 */ /* 0x010fe200078e08ff */
[----:B------:R-:W-:Y:S04]  /*3140*/  STL [R1+0xcc], R16 ;  /* 0x0000cc1001007387 */ /* 0x000fe80000100800 */
[----:B------:R4:W-:Y:S01]  /*3150*/  STL [R1+0x1220], R19 ;  /* 0x0012201301007387 */ /* 0x0009e20000100800 */
[----:B0-----:R-:W-:-:S02]  /*3160*/  LEA R14, P0, R21, R2, 0x1 ;  /* 0x00000002150e7211 */ /* 0x001fc400078008ff */
[----:B-1----:R-:W-:Y:S01]  /*3170*/  LEA R12, P1, R18, R2, 0x1 ;  /* 0x00000002120c7211 */ /* 0x002fe200078208ff */
[----:B------:R0:W3:Y:S01]  /*3180*/  LDG.E.U16 R11, [R8.64] ;  /* 0x00000004080b7981 */ /* 0x0000e2000c1e1500 */
[----:B----4-:R-:W-:-:S04]  /*3190*/  IMAD.MOV.U32 R19, RZ, RZ, c[0x0][0x198] ;  /* 0x00006600ff137624 */ /* 0x010fc800078e00ff */
[----:B------:R-:W-:Y:S01]  /*31a0*/  IMAD R28, R19, 0x2, R20 ;  /* 0x00000002131c7824 */ /* 0x000fe200078e0214 */
[----:B------:R-:W-:Y:S02]  /*31b0*/  LEA.HI.X.SX32 R15, R21, R0, 0x1, P0 ;  /* 0x00000000150f7211 */ /* 0x000fe400000f0eff */
[----:B------:R-:W-:Y:S02]  /*31c0*/  LEA R16, P0, R22, R2, 0x1 ;  /* 0x0000000216107211 */ /* 0x000fe400078008ff */
[----:B------:R-:W-:Y:S02]  /*31d0*/  LEA R3, R19, R28, 0x1 ;  /* 0x0000001c13037211 */ /* 0x000fe400078e08ff */
[----:B------:R-:W-:-:S03]  /*31e0*/  LEA.HI.X.SX32 R13, R18, R0, 0x1, P1 ;  /* 0x00000000120d7211 */ /* 0x000fc600008f0eff */
[----:B------:R-:W-:Y:S01]  /*31f0*/  IMAD R18, R19, 0x2, R3 ;  /* 0x0000000213127824 */ /* 0x000fe200078e0203 */
[----:B-----5:R1:W-:Y:S04]  /*3200*/  STL [R1+0x33c], R17 ;  /* 0x00033c1101007387 */ /* 0x0203e80000100800 */
[----:B------:R-:W-:Y:S04]  /*3210*/  STL [R1+0x122c], R20 ;  /* 0x00122c1401007387 */ /* 0x000fe80000100800 */
[----:B------:R-:W-:Y:S01]  /*3220*/  STL [R1+0x121c], R28 ;  /* 0x00121c1c01007387 */ /* 0x000fe20000100800 */
[----:B-1----:R-:W-:-:S03]  /*3230*/  LEA.HI.X.SX32 R17, R22, R0, 0x1, P0 ;  /* 0x0000000016117211 */ /* 0x002fc600000f0eff */
[----:B------:R1:W-:Y:S01]  /*3240*/  STL [R1+0x338], R10 ;  /* 0x0003380a01007387 */ /* 0x0003e20000100800 */
[----:B0-----:R-:W-:-:S03]  /*3250*/  LEA R8, P0, R7, R2, 0x1 ;  /* 0x0000000207087211 */ /* 0x001fc600078008ff */
[----:B------:R-:W4:Y:S04]  /*3260*/  LDL.LU R21, [R1+0x48] ;  /* 0x0000480001157983 */ /* 0x000f280000300800 */
[----:B------:R-:W-:Y:S04]  /*3270*/  STL [R1+0x1c8], R3 ;  /* 0x0001c80301007387 */ /* 0x000fe80000100800 */
[----:B-1----:R0:W5:Y:S04]  /*3280*/  LDG.E.U16 R10, [R14.64] ;  /* 0x000000040e0a7981 */ /* 0x002168000c1e1500 */
[----:B------:R-:W5:Y:S01]  /*3290*/  LDL.LU R29, [R1+0x18] ;  /* 0x00001800011d7983 */ /* 0x000f620000300800 */
[----:B------:R-:W-:-:S03]  /*32a0*/  LEA.HI.X.SX32 R9, R7, R0, 0x1, P0 ;  /* 0x0000000007097211 */ /* 0x000fc600000f0eff */
[----:B------:R1:W-:Y:S04]  /*32b0*/  STL [R1+0x334], R23 ;  /* 0x0003341701007387 */ /* 0x0003e80000100800 */
[----:B0-----:R0:W5:Y:S04]  /*32c0*/  LDG.E.U16 R15, [R16.64] ;  /* 0x00000004100f7981 */ /* 0x001168000c1e1500 */
[----:B------:R0:W5:Y:S04]  /*32d0*/  LDG.E.U16 R22, [R12.64] ;  /* 0x000000040c167981 */ /* 0x000168000c1e1500 */
[----:B-1----:R-:W5:Y:S04]  /*32e0*/  LDL.LU R23, [R1+0x8] ;  /* 0x0000080001177983 */ /* 0x002f680000300800 */
[----:B------:R-:W-:Y:S04]  /*32f0*/  STL [R1+0x1230], R18 ;  /* 0x0012301201007387 */ /* 0x000fe80000100800 */
[----:B--2---:R1:W-:Y:S01]  /*3300*/  STL [R1+0x330], R6 ;  /* 0x0003300601007387 */ /* 0x0043e20000100800 */
[----:B0-----:R-:W-:-:S03]  /*3310*/  LEA R12, P1, R4, R2, 0x1 ;  /* 0x00000002040c7211 */ /* 0x001fc600078208ff */
[----:B------:R0:W2:Y:S01]  /*3320*/  LDG.E.U16 R8, [R8.64] ;  /* 0x0000000408087981 */ /* 0x0000a2000c1e1500 */
[----:B-1----:R-:W-:-:S04]  /*3330*/  LEA R6, P0, R27, R2, 0x1 ;  /* 0x000000021b067211 */ /* 0x002fc800078008ff */
[----:B------:R-:W-:Y:S02]  /*3340*/  LEA.HI.X.SX32 R7, R27, R0, 0x1, P0 ;  /* 0x000000001b077211 */ /* 0x000fe400000f0eff */
[----:B------:R-:W-:Y:S02]  /*3350*/  LEA R16, P0, R24, R2, 0x1 ;  /* 0x0000000218107211 */ /* 0x000fe400078008ff */
[-C--:B------:R-:W-:Y:S02]  /*3360*/  LEA.HI.X.SX32 R13, R4, R0.reuse, 0x1, P1 ;  /* 0x00000000040d7211 */ /* 0x080fe400008f0eff */
[----:B------:R-:W-:Y:S01]  /*3370*/  LEA.HI.X.SX32 R17, R24, R0, 0x1, P0 ;  /* 0x0000000018117211 */ /* 0x000fe200000f0eff */
[----:B------:R1:W2:Y:S04]  /*3380*/  LDG.E.U16 R4, [R6.64] ;  /* 0x0000000406047981 */ /* 0x0002a8000c1e1500 */
[----:B------:R0:W2:Y:S04]  /*3390*/  LDG.E.U16 R28, [R12.64] ;  /* 0x000000040c1c7981 */ /* 0x0000a8000c1e1500 */
[----:B------:R0:W2:Y:S01]  /*33a0*/  LDG.E.U16 R24, [R16.64] ;  /* 0x0000000410187981 */ /* 0x0000a2000c1e1500 */
[----:B------:R-:W-:-:S03]  /*33b0*/  IMAD R3, R19, 0x2, R18 ;  /* 0x0000000213037824 */ /* 0x000fc600078e0212 */
[----:B------:R-:W2:Y:S04]  /*33c0*/  LDL.LU R18, [R1+0x44] ;  /* 0x0000440001127983 */ /* 0x000ea80000300800 */
[----:B---3--:R3:W-:Y:S04]  /*33d0*/  STL [R1+0x32c], R5 ;  /* 0x00032c0501007387 */ /* 0x0087e80000100800 */
[----:B------:R0:W-:Y:S04]  /*33e0*/  STL [R1+0x1234], R3 ;  /* 0x0012340301007387 */ /* 0x0001e80000100800 */
[----:B------:R-:W2:Y:S01]  /*33f0*/  LDL.LU R20, [R1+0x2c] ;  /* 0x00002c0001147983 */ /* 0x000ea20000300800 */
[----:B---3--:R-:W-:-:S05]  /*3400*/  LEA R5, R19, R3, 0x1 ;  /* 0x0000000313057211 */ /* 0x008fca00078e08ff */
[C---:B0-----:R-:W-:Y:S01]  /*3410*/  IMAD R3, R19.reuse, 0x2, R5 ;  /* 0x0000000213037824 */ /* 0x041fe200078e0205 */
[----:B------:R-:W-:Y:S03]  /*3420*/  STL [R1+0x328], R11 ;  /* 0x0003280b01007387 */ /* 0x000fe60000100800 */
[C---:B------:R-:W-:Y:S01]  /*3430*/  IMAD R9, R19.reuse, 0x2, R3 ;  /* 0x0000000213097824 */ /* 0x040fe200078e0203 */
[----:B------:R-:W3:Y:S04]  /*3440*/  LDL.LU R27, [R1+0x28] ;  /* 0x00002800011b7983 */ /* 0x000ee80000300800 */
[----:B------:R-:W-:Y:S01]  /*3450*/  STL [R1+0x1bc], R3 ;  /* 0x0001bc0301007387 */ /* 0x000fe20000100800 */
[----:B-1----:R-:W-:-:S02]  /*3460*/  LEA R7, R19, R9, 0x1 ;  /* 0x0000000913077211 */ /* 0x002fc400078e08ff */
[-C--:B----4-:R-:W-:Y:S01]  /*3470*/  LEA R14, P0, R21, R2.reuse, 0x1 ;  /* 0x00000002150e7211 */ /* 0x090fe200078008ff */
[----:B-----5:R0:W-:Y:S04]  /*3480*/  STL [R1+0x324], R10 ;  /* 0x0003240a01007387 */ /* 0x0201e80000100800 */
[----:B0-----:R-:W4:Y:S04]  /*3490*/  LDL.LU R10, [R1+0x40] ;  /* 0x00004000010a7983 */ /* 0x001f280000300800 */
[----:B------:R-:W5:Y:S04]  /*34a0*/  LDL.LU R11, [R1+0x24] ;  /* 0x00002400010b7983 */ /* 0x000f680000300800 */
[----:B------:R-:W-:Y:S04]  /*34b0*/  STL [R1+0x320], R15 ;  /* 0x0003200f01007387 */ /* 0x000fe80000100800 */
[----:B------:R0:W-:Y:S01]  /*34c0*/  STL [R1+0x31c], R22 ;  /* 0x00031c1601007387 */ /* 0x0001e20000100800 */
[----:B------:R-:W-:Y:S01]  /*34d0*/  LEA R12, P1, R29, R2, 0x1 ;  /* 0x000000021d0c7211 */ /* 0x000fe200078208ff */
[----:B0-----:R-:W-:Y:S01]  /*34e0*/  IMAD R22, R19, 0x2, R7 ;  /* 0x0000000213167824 */ /* 0x001fe200078e0207 */
[----:B------:R-:W-:-:S03]  /*34f0*/  LEA.HI.X.SX32 R15, R21, R0, 0x1, P0 ;  /* 0x00000000150f7211 */ /* 0x000fc600000f0eff */
[----:B------:R-:W-:Y:S01]  /*3500*/  IMAD R3, R19, 0x2, R22 ;  /* 0x0000000213037824 */ /* 0x000fe200078e0216 */
[----:B------:R-:W-:Y:S02]  /*3510*/  LEA R16, P0, R23, R2, 0x1 ;  /* 0x0000000217107211 */ /* 0x000fe400078008ff */
[-C--:B------:R-:W-:Y:S02]  /*3520*/  LEA.HI.X.SX32 R13, R29, R0.reuse, 0x1, P1 ;  /* 0x000000001d0d7211 */ /* 0x080fe400008f0eff */
[----:B------:R-:W5:Y:S01]  /*3530*/  LDL.LU R29, [R1+0x20] ;  /* 0x00002000011d7983 */ /* 0x000f620000300800 */
[----:B------:R-:W-:-:S03]  /*3540*/  LEA.HI.X.SX32 R17, R23, R0, 0x1, P0 ;  /* 0x0000000017117211 */ /* 0x000fc600000f0eff */
[----:B------:R-:W-:Y:S04]  /*3550*/  STL [R1+0x1b4], R3 ;  /* 0x0001b40301007387 */ /* 0x000fe80000100800 */
[----:B--2---:R0:W-:Y:S04]  /*3560*/  STL [R1+0x318], R8 ;  /* 0x0003180801007387 */ /* 0x0041e80000100800 */
[----:B------:R1:W-:Y:S04]  /*3570*/  STL [R1+0x314], R4 ;  /* 0x0003140401007387 */ /* 0x0003e80000100800 */
[----:B------:R2:W-:Y:S04]  /*3580*/  STL [R1+0x310], R28 ;  /* 0x0003101c01007387 */ /* 0x0005e80000100800 */
[----:B0-----:R0:W5:Y:S04]  /*3590*/  LDG.E.U16 R8, [R14.64] ;  /* 0x000000040e087981 */ /* 0x001168000c1e1500 */
[----:B-1----:R1:W5:Y:S04]  /*35a0*/  LDG.E.U16 R4, [R12.64] ;  /* 0x000000040c047981 */ /* 0x002368000c1e1500 */
[----:B--2---:R-:W2:Y:S04]  /*35b0*/  LDL.LU R28, [R1+0x1c] ;  /* 0x00001c00011c7983 */ /* 0x004ea80000300800 */
[----:B------:R0:W-:Y:S04]  /*35c0*/  STL [R1+0x30c], R24 ;  /* 0x00030c1801007387 */ /* 0x0001e80000100800 */
[----:B0-----:R3:W2:Y:S01]  /*35d0*/  LDG.E.U16 R24, [R16.64] ;  /* 0x0000000410187981 */ /* 0x0016a2000c1e1500 */
[----:B------:R-:W-:-:S02]  /*35e0*/  LEA R21, R19, R3, 0x1 ;  /* 0x0000000313157211 */ /* 0x000fc400078e08ff */
[----:B------:R-:W-:-:S03]  /*35f0*/  LEA R14, P0, R18, R2, 0x1 ;  /* 0x00000002120e7211 */ /* 0x000fc600078008ff */
[C---:B------:R-:W-:Y:S01]  /*3600*/  IMAD R6, R19.reuse, 0x2, R21 ;  /* 0x0000000213067824 */ /* 0x040fe200078e0215 */
[----:B-1----:R-:W-:Y:S01]  /*3610*/  LEA R12, P1, R20, R2, 0x1 ;  /* 0x00000002140c7211 */ /* 0x002fe200078208ff */
[----:B------:R-:W-:Y:S01]  /*3620*/  IMAD.MOV.U32 R23, RZ, RZ, R25 ;  /* 0x000000ffff177224 */ /* 0x000fe200078e0019 */
[----:B------:R-:W-:Y:S02]  /*3630*/  LEA.HI.X.SX32 R15, R18, R0, 0x1, P0 ;  /* 0x00000000120f7211 */ /* 0x000fe400000f0eff */
[----:B------:R-:W-:Y:S02]  /*3640*/  LEA R25, R19, R6, 0x1 ;  /* 0x0000000613197211 */ /* 0x000fe400078e08ff */
[----:B------:R-:W-:Y:S01]  /*3650*/  LEA.HI.X.SX32 R13, R20, R0, 0x1, P1 ;  /* 0x00000000140d7211 */ /* 0x000fe200008f0eff */
[----:B------:R0:W2:Y:S01]  /*3660*/  LDG.E.U16 R18, [R14.64] ;  /* 0x000000040e127981 */ /* 0x0000a2000c1e1500 */
[----:B---3--:R-:W-:Y:S01]  /*3670*/  LEA R16, P0, R27, R2, 0x1 ;  /* 0x000000021b107211 */ /* 0x008fe200078008ff */
[----:B------:R-:W-:-:S02]  /*3680*/  IMAD R3, R19, 0x2, R25 ;  /* 0x0000000213037824 */ /* 0x000fc400078e0219 */
[----:B------:R4:W3:Y:S01]  /*3690*/  LDG.E.U16 R20, [R12.64] ;  /* 0x000000040c147981 */ /* 0x0008e2000c1e1500 */
[----:B------:R-:W-:-:S03]  /*36a0*/  LEA.HI.X.SX32 R17, R27, R0, 0x1, P0 ;  /* 0x000000001b117211 */ /* 0x000fc600000f0eff */
[----:B------:R-:W-:Y:S01]  /*36b0*/  STL [R1+0x1ac], R3 ;  /* 0x0001ac0301007387 */ /* 0x000fe20000100800 */
[----:B----4-:R-:W-:-:S04]  /*36c0*/  LEA R12, P0, R10, R2, 0x1 ;  /* 0x000000020a0c7211 */ /* 0x010fc800078008ff */
[----:B------:R-:W-:-:S06]  /*36d0*/  LEA.HI.X.SX32 R13, R10, R0, 0x1, P0 ;  /* 0x000000000a0d7211 */ /* 0x000fcc00000f0eff */
[----:B------:R1:W4:Y:S04]  /*36e0*/  LDG.E.U16 R13, [R12.64] ;  /* 0x000000040c0d7981 */ /* 0x000328000c1e1500 */
[----:B-----5:R5:W-:Y:S04]  /*36f0*/  STL [R1+0x308], R8 ;  /* 0x0003080801007387 */ /* 0x020be80000100800 */
[----:B------:R-:W-:Y:S01]  /*3700*/  STL [R1+0x304], R4 ;  /* 0x0003040401007387 */ /* 0x000fe20000100800 */
[----:B-----5:R-:W-:-:S03]  /*3710*/  IMAD R8, R19, 0x2, R3 ;  /* 0x0000000213087824 */ /* 0x020fc600078e0203 */
[----:B------:R-:W5:Y:S04]  /*3720*/  LDL.LU R3, [R1+0x10] ;  /* 0x0000100001037983 */ /* 0x000f680000300800 */
[----:B--2---:R2:W-:Y:S04]  /*3730*/  STL [R1+0x300], R24 ;  /* 0x0003001801007387 */ /* 0x0045e80000100800 */
[----:B--2---:R2:W4:Y:S01]  /*3740*/  LDG.E.U16 R24, [R16.64] ;  /* 0x0000000410187981 */ /* 0x004522000c1e1500 */
[----:B------:R-:W-:-:S05]  /*3750*/  LEA R4, R19, R8, 0x1 ;  /* 0x0000000813047211 */ /* 0x000fca00078e08ff */
[----:B------:R-:W-:Y:S01]  /*3760*/  IMAD R27, R19, 0x2, R4 ;  /* 0x00000002131b7824 */ /* 0x000fe200078e0204 */
[----:B0-----:R-:W-:-:S03]  /*3770*/  LEA R14, P1, R11, R2, 0x1 ;  /* 0x000000020b0e7211 */ /* 0x001fc600078208ff */
[----:B------:R-:W-:Y:S01]  /*3780*/  IMAD R10, R19, 0x2, R27 ;  /* 0x00000002130a7824 */ /* 0x000fe200078e021b */
[----:B------:R0:W-:Y:S01]  /*3790*/  STL [R1+0x2fc], R18 ;  /* 0x0002fc1201007387 */ /* 0x0001e20000100800 */
[----:B--2---:R-:W-:Y:S02]  /*37a0*/  LEA R16, P0, R29, R2, 0x1 ;  /* 0x000000021d107211 */ /* 0x004fe400078008ff */
[-C--:B------:R-:W-:Y:S02]  /*37b0*/  LEA.HI.X.SX32 R15, R11, R0.reuse, 0x1, P1 ;  /* 0x000000000b0f7211 */ /* 0x080fe400008f0eff */
[----:B------:R-:W-:Y:S01]  /*37c0*/  LEA.HI.X.SX32 R17, R29, R0, 0x1, P0 ;  /* 0x000000001d117211 */ /* 0x000fe200000f0eff */
[----:B0-----:R-:W2:Y:S04]  /*37d0*/  LDL.LU R18, [R1+0x14] ;  /* 0x0000140001127983 */ /* 0x001ea80000300800 */
[----:B------:R-:W-:Y:S04]  /*37e0*/  STL [R1+0x1a8], R10 ;  /* 0x0001a80a01007387 */ /* 0x000fe80000100800 */
[----:B---3--:R0:W-:Y:S01]  /*37f0*/  STL [R1+0x2f8], R20 ;  /* 0x0002f81401007387 */ /* 0x0081e20000100800 */
[----:B-1----:R-:W-:-:S03]  /*3800*/  LEA R12, P0, R23, R2, 0x1 ;  /* 0x00000002170c7211 */ /* 0x002fc600078008ff */
[----:B------:R1:W3:Y:S04]  /*3810*/  LDG.E.U16 R15, [R14.64] ;  /* 0x000000040e0f7981 */ /* 0x0002e8000c1e1500 */
[----:B------:R1:W2:Y:S04]  /*3820*/  LDG.E.U16 R17, [R16.64] ;  /* 0x0000000410117981 */ /* 0x0002a8000c1e1500 */
[----:B0-----:R-:W2:Y:S04]  /*3830*/  LDL.LU R20, [R1+0x34] ;  /* 0x0000340001147983 */ /* 0x001ea80000300800 */
[----:B------:R-:W2:Y:S04]  /*3840*/  LDL.LU R29, [R1+0xc] ;  /* 0x00000c00011d7983 */ /* 0x000ea80000300800 */
[----:B----4-:R-:W-:Y:S04]  /*3850*/  STL [R1+0x2f4], R24 ;  /* 0x0002f41801007387 */ /* 0x010fe80000100800 */
[----:B------:R-:W4:Y:S04]  /*3860*/  LDL.LU R11, [R1+0x4] ;  /* 0x00000400010b7983 */ /* 0x000f280000300800 */
[----:B------:R0:W-:Y:S02]  /*3870*/  STL [R1+0x2f0], R13 ;  /* 0x0002f00d01007387 */ /* 0x0001e40000100800 */
[----:B0-----:R-:W-:-:S05]  /*3880*/  IMAD.MOV.U32 R13, RZ, RZ, R23 ;  /* 0x000000ffff0d7224 */ /* 0x001fca00078e0017 */
[----:B------:R-:W-:-:S06]  /*3890*/  LEA.HI.X.SX32 R13, R13, R0, 0x1, P0 ;  /* 0x000000000d0d7211 */ /* 0x000fcc00000f0eff */
[----:B------:R0:W4:Y:S01]  /*38a0*/  LDG.E.U16 R13, [R12.64] ;  /* 0x000000040c0d7981 */ /* 0x000122000c1e1500 */
[----:B------:R-:W-:-:S05]  /*38b0*/  LEA R10, R19, R10, 0x1 ;  /* 0x0000000a130a7211 */ /* 0x000fca00078e08ff */
[----:B------:R-:W-:Y:S01]  /*38c0*/  IMAD R24, R19, 0x2, R10 ;  /* 0x0000000213187824 */ /* 0x000fe200078e020a */
[----:B-1----:R-:W-:-:S04]  /*38d0*/  LEA R14, P1, R28, R2, 0x1 ;  /* 0x000000021c0e7211 */ /* 0x002fc800078208ff */
[----:B------:R-:W-:Y:S01]  /*38e0*/  LEA R23, R19, R24, 0x1 ;  /* 0x0000001813177211 */ /* 0x000fe200078e08ff */
[----:B---3--:R1:W-:Y:S01]  /*38f0*/  STL [R1+0x2ec], R15 ;  /* 0x0002ec0f01007387 */ /* 0x0083e20000100800 */
[----:B------:R-:W-:-:S03]  /*3900*/  LEA R16, P0, R26, R2, 0x1 ;  /* 0x000000021a107211 */ /* 0x000fc600078008ff */
[----:B------:R-:W-:Y:S01]  /*3910*/  IMAD R23, R19, 0x2, R23 ;  /* 0x0000000213177824 */ /* 0x000fe200078e0217 */
[----:B-1----:R-:W-:Y:S01]  /*3920*/  LEA.HI.X.SX32 R15, R28, R0, 0x1, P1 ;  /* 0x000000001c0f7211 */ /* 0x002fe200008f0eff */
[----:B------:R-:W-:-:S03]  /*3930*/  IMAD.MOV.U32 R28, RZ, RZ, c[0x0][0x198] ;  /* 0x00006600ff1c7624 */ /* 0x000fc600078e00ff */
[----:B------:R-:W-:Y:S01]  /*3940*/  STL [R1+0x140], R23 ;  /* 0x0001401701007387 */ /* 0x000fe20000100800 */
[----:B------:R-:W-:-:S03]  /*3950*/  IMAD R28, R28, 0x2, R26 ;  /* 0x000000021c1c7824 */ /* 0x000fc600078e021a */
[----:B--2---:R1:W-:Y:S04]  /*3960*/  STL [R1+0x2e8], R17 ;  /* 0x0002e81101007387 */ /* 0x0043e80000100800 */
[----:B------:R5:W2:Y:S01]  /*3970*/  LDG.E.U16 R15, [R14.64] ;  /* 0x000000040e0f7981 */ /* 0x000aa2000c1e1500 */
[----:B-1----:R-:W-:Y:S02]  /*3980*/  LEA.HI.X.SX32 R17, R26, R0, 0x1, P0 ;  /* 0x000000001a117211 */ /* 0x002fe400000f0eff */
[----:B0-----:R-:W-:-:S04]  /*3990*/  LEA R12, P0, R28, R2, 0x1 ;  /* 0x000000021c0c7211 */ /* 0x001fc800078008ff */
[----:B------:R0:W3:Y:S04]  /*39a0*/  LDG.E.U16 R17, [R16.64] ;  /* 0x0000000410117981 */ /* 0x0000e8000c1e1500 */
[----:B----4-:R1:W-:Y:S02]  /*39b0*/  STL [R1+0x2e4], R13 ;  /* 0x0002e40d01007387 */ /* 0x0103e40000100800 */
[----:B-1----:R-:W-:-:S04]  /*39c0*/  MOV R13, R28 ;  /* 0x0000001c000d7202 */ /* 0x002fc80000000f00 */
[----:B------:R-:W-:-:S06]  /*39d0*/  LEA.HI.X.SX32 R13, R13, R0, 0x1, P0 ;  /* 0x000000000d0d7211 */ /* 0x000fcc00000f0eff */
[----:B------:R-:W4:Y:S01]  /*39e0*/  LDG.E.U16 R13, [R12.64] ;  /* 0x000000040c0d7981 */ /* 0x000f22000c1e1500 */
[----:B------:R-:W-:-:S05]  /*39f0*/  LEA R23, R19, R23, 0x1 ;  /* 0x0000001713177211 */ /* 0x000fca00078e08ff */
[----:B------:R-:W-:Y:S01]  /*3a00*/  IMAD R26, R19, 0x2, R23 ;  /* 0x00000002131a7824 */ /* 0x000fe200078e0217 */
[----:B-----5:R-:W-:-:S03]  /*3a10*/  LEA R14, P1, R3, R2, 0x1 ;  /* 0x00000002030e7211 */ /* 0x020fc600078208ff */
[C---:B------:R-:W-:Y:S01]  /*3a20*/  IMAD R28, R19.reuse, 0x2, R26 ;  /* 0x00000002131c7824 */ /* 0x040fe200078e021a */
[----:B--2---:R1:W-:Y:S03]  /*3a30*/  STL [R1+0x2e0], R15 ;  /* 0x0002e00f01007387 */ /* 0x0043e60000100800 */
[----:B------:R-:W-:Y:S01]  /*3a40*/  IMAD R28, R19, 0x2, R28 ;  /* 0x00000002131c7824 */ /* 0x000fe200078e021c */
[C---:B0-----:R-:W-:Y:S02]  /*3a50*/  LEA R16, P0, R18.reuse, R2, 0x1 ;  /* 0x0000000212107211 */ /* 0x041fe400078008ff */
[-C--:B-1----:R-:W-:Y:S02]  /*3a60*/  LEA.HI.X.SX32 R15, R3, R0.reuse, 0x1, P1 ;  /* 0x00000000030f7211 */ /* 0x082fe400008f0eff */
[----:B------:R-:W2:Y:S04]  /*3a70*/  LDL.LU R3, [R1+0x1234] ;  /* 0x0012340001037983 */ /* 0x000ea80000300800 */
[----:B---3--:R0:W-:Y:S04]  /*3a80*/  STL [R1+0x2dc], R17 ;  /* 0x0002dc1101007387 */ /* 0x0081e80000100800 */
[----:B------:R1:W-:Y:S01]  /*3a90*/  STL [R1+0x138], R28 ;  /* 0x0001381c01007387 */ /* 0x0003e20000100800 */
[----:B0-----:R-:W-:-:S03]  /*3aa0*/  LEA.HI.X.SX32 R17, R18, R0, 0x1, P0 ;  /* 0x0000000012117211 */ /* 0x001fc600000f0eff */
[----:B------:R-:W3:Y:S01]  /*3ab0*/  LDL.LU R18, [R1+0x1230] ;  /* 0x0012300001127983 */ /* 0x000ee20000300800 */
[----:B-1----:R-:W-:-:S03]  /*3ac0*/  LEA R28, R19, R28, 0x1 ;  /* 0x0000001c131c7211 */ /* 0x002fc600078e08ff */
[----:B------:R-:W5:Y:S04]  /*3ad0*/  LDG.E.U16 R17, [R16.64] ;  /* 0x0000000410117981 */ /* 0x000f68000c1e1500 */
[----:B------:R-:W-:Y:S04]  /*3ae0*/  STL [R1+0x10], R28 ;  /* 0x0000101c01007387 */ /* 0x000fe80000100800 */
[----:B----4-:R0:W-:Y:S04]  /*3af0*/  STL [R1+0x2d8], R13 ;  /* 0x0002d80d01007387 */ /* 0x0101e80000100800 */
[----:B0-----:R0:W4:Y:S01]  /*3b00*/  LDG.E.U16 R13, [R14.64] ;  /* 0x000000040e0d7981 */ /* 0x001122000c1e1500 */
[----:B------:R-:W-:-:S04]  /*3b10*/  IMAD R12, R19, 0x2, R28 ;  /* 0x00000002130c7824 */ /* 0x000fc800078e021c */
[----:B------:R-:W-:Y:S01]  /*3b20*/  IMAD R28, R19, 0x2, R12 ;  /* 0x00000002131c7824 */ /* 0x000fe200078e020c */
[----:B------:R1:W-:Y:S01]  /*3b30*/  STL [R1+0x14], R12 ;  /* 0x0000140c01007387 */ /* 0x0003e20000100800 */
[----:B0-----:R-:W-:-:S04]  /*3b40*/  LEA R14, P0, R20, R2, 0x1 ;  /* 0x00000002140e7211 */ /* 0x001fc800078008ff */
[----:B------:R-:W-:Y:S02]  /*3b50*/  LEA.HI.X.SX32 R15, R20, R0, 0x1, P0 ;  /* 0x00000000140f7211 */ /* 0x000fe400000f0eff */
[----:B-1----:R-:W-:-:S03]  /*3b60*/  LEA R12, P1, R29, R2, 0x1 ;  /* 0x000000021d0c7211 */ /* 0x002fc600078208ff */
[----:B------:R0:W2:Y:S04]  /*3b70*/  LDG.E.U16 R14, [R14.64] ;  /* 0x000000040e0e7981 */ /* 0x0000a8000c1e1500 */
[----:B----4-:R1:W-:Y:S04]  /*3b80*/  STL [R1+0x2d4], R13 ;  /* 0x0002d40d01007387 */ /* 0x0103e80000100800 */
[----:B------:R-:W4:Y:S04]  /*3b90*/  LDL.LU R20, [R1+0x122c] ;  /* 0x00122c0001147983 */ /* 0x000f280000300800 */
[----:B------:R0:W-:Y:S01]  /*3ba0*/  STL [R1+0x1c], R28 ;  /* 0x00001c1c01007387 */ /* 0x0001e20000100800 */
[----:B-1----:R-:W-:-:S03]  /*3bb0*/  LEA.HI.X.SX32 R13, R29, R0, 0x1, P1 ;  /* 0x000000001d0d7211 */ /* 0x002fc600008f0eff */
[----:B------:R-:W2:Y:S01]  /*3bc0*/  LDL.LU R29, [R1+0x1228] ;  /* 0x00122800011d7983 */ /* 0x000ea20000300800 */
[----:B0-----:R-:W-:-:S03]  /*3bd0*/  LEA R28, R19, R28, 0x1 ;  /* 0x0000001c131c7211 */ /* 0x001fc600078e08ff */
[----:B-----5:R0:W-:Y:S04]  /*3be0*/  STL [R1+0x2d0], R17 ;  /* 0x0002d01101007387 */ /* 0x0201e80000100800 */
[----:B------:R1:W-:Y:S01]  /*3bf0*/  STL [R1+0x13c], R28 ;  /* 0x00013c1c01007387 */ /* 0x0003e20000100800 */
[----:B------:R-:W-:-:S03]  /*3c00*/  LEA R16, P0, R11, R2, 0x1 ;  /* 0x000000020b107211 */ /* 0x000fc600078008ff */
[----:B------:R5:W2:Y:S04]  /*3c10*/  LDG.E.U16 R12, [R12.64] ;  /* 0x000000040c0c7981 */ /* 0x000aa8000c1e1500 */
[----:B0-----:R-:W2:Y:S01]  /*3c20*/  LDL.LU R17, [R1+0x30] ;  /* 0x0000300001117983 */ /* 0x001ea20000300800 */
[----:B-1----:R-:W-:Y:S02]  /*3c30*/  IMAD R28, R19, 0x2, R28 ;  /* 0x00000002131c7824 */ /* 0x002fe400078e021c */
[----:B--2---:R-:W-:Y:S01]  /*3c40*/  IMAD.MOV.U32 R15, RZ, RZ, R17 ;  /* 0x000000ffff0f7224 */ /* 0x004fe200078e0011 */
[----:B------:R-:W-:Y:S02]  /*3c50*/  LEA.HI.X.SX32 R17, R11, R0, 0x1, P0 ;  /* 0x000000000b117211 */ /* 0x000fe400000f0eff */
[----:B------:R-:W2:Y:S01]  /*3c60*/  LDL.LU R11, [R1+0x1224] ;  /* 0x00122400010b7983 */ /* 0x000ea20000300800 */
[----:B-----5:R-:W-:-:S03]  /*3c70*/  IMAD.MOV.U32 R13, RZ, RZ, R15 ;  /* 0x000000ffff0d7224 */ /* 0x020fc600078e000f */
[----:B------:R-:W-:Y:S01]  /*3c80*/  STL [R1+0xc], R28 ;  /* 0x00000c1c01007387 */ /* 0x000fe20000100800 */
[----:B------:R-:W-:-:S03]  /*3c90*/  IMAD.MOV.U32 R15, RZ, RZ, R13 ;  /* 0x000000ffff0f7224 */ /* 0x000fc600078e000d */
[----:B------:R0:W-:Y:S04]  /*3ca0*/  STL [R1+0x2cc], R14 ;  /* 0x0002cc0e01007387 */ /* 0x0001e80000100800 */
[----:B------:R-:W5:Y:S01]  /*3cb0*/  LDG.E.U16 R17, [R16.64] ;  /* 0x0000000410117981 */ /* 0x000f62000c1e1500 */
[----:B0-----:R-:W-:-:S04]  /*3cc0*/  LEA R14, P0, R13, R2, 0x1 ;  /* 0x000000020d0e7211 */ /* 0x001fc800078008ff */
[----:B------:R-:W-:-:S05]  /*3cd0*/  LEA.HI.X.SX32 R15, R15, R0, 0x1, P0 ;  /* 0x000000000f0f7211 */ /* 0x000fca00000f0eff */
[----:B------:R-:W3:Y:S01]  /*3ce0*/  LDG.E.U16 R14, [R14.64] ;  /* 0x000000040e0e7981 */ /* 0x000ee2000c1e1500 */
[----:B------:R-:W-:-:S05]  /*3cf0*/  LEA R28, R19, R28, 0x1 ;  /* 0x0000001c131c7211 */ /* 0x000fca00078e08ff */
[----:B------:R0:W-:Y:S04]  /*3d00*/  STL [R1+0x34], R28 ;  /* 0x0000341c01007387 */ /* 0x0001e80000100800 */
[----:B------:R1:W-:Y:S01]  /*3d10*/  STL [R1+0x2c8], R12 ;  /* 0x0002c80c01007387 */ /* 0x0003e20000100800 */
[----:B0-----:R-:W-:Y:S02]  /*3d20*/  LEA R28, R19, R28, 0x1 ;  /* 0x0000001c131c7211 */ /* 0x001fe400078e08ff */
[----:B-1----:R-:W-:-:S03]  /*3d30*/  LEA R12, P1, R29, R2, 0x1 ;  /* 0x000000021d0c7211 */ /* 0x002fc600078208ff */
[----:B------:R-:W-:Y:S01]  /*3d40*/  IMAD R19, R19, 0x2, R28 ;  /* 0x0000000213137824 */ /* 0x000fe200078e021c */
[----:B------:R-:W-:Y:S01]  /*3d50*/  LEA.HI.X.SX32 R13, R29, R0, 0x1, P1 ;  /* 0x000000001d0d7211 */ /* 0x000fe200008f0eff */
[----:B------:R-:W-:Y:S01]  /*3d60*/  IMAD.MOV.U32 R29, RZ, RZ, c[0x0][0x198] ;  /* 0x00006600ff1d7624 */ /* 0x000fe200078e00ff */
[----:B------:R2:W-:Y:S04]  /*3d70*/  STL [R1+0x3c], R28 ;  /* 0x00003c1c01007387 */ /* 0x0005e80000100800 */
[----:B------:R0:W-:Y:S01]  /*3d80*/  STL [R1+0x148], R19 ;  /* 0x0001481301007387 */ /* 0x0001e20000100800 */
[C---:B--2---:R-:W-:Y:S01]  /*3d90*/  LEA R28, R29.reuse, R11, 0x1 ;  /* 0x0000000b1d1c7211 */ /* 0x044fe200078e08ff */
[----:B------:R-:W-:Y:S02]  /*3da0*/  IMAD R29, R29, 0x2, R19 ;  /* 0x000000021d1d7824 */ /* 0x000fe400078e0213 */
[----:B-----5:R-:W-:Y:S04]  /*3db0*/  STL [R1+0x2c4], R17 ;  /* 0x0002c41101007387 */ /* 0x020fe80000100800 */
[----:B0-----:R-:W2:Y:S04]  /*3dc0*/  LDL.LU R19, [R1+0x1220] ;  /* 0x0012200001137983 */ /* 0x001ea80000300800 */
[----:B---3--:R0:W-:Y:S04]  /*3dd0*/  STL [R1+0x2bc], R14 ;  /* 0x0002bc0e01007387 */ /* 0x0081e80000100800 */
[----:B0-----:R0:W3:Y:S01]  /*3de0*/  LDG.E.U16 R14, [R12.64] ;  /* 0x000000040c0e7981 */ /* 0x0010e2000c1e1500 */
[----:B------:R-:W-:-:S04]  /*3df0*/  LEA R16, P0, R11, R2, 0x1 ;  /* 0x000000020b107211 */ /* 0x000fc800078008ff */
[----:B------:R-:W-:Y:S02]  /*3e00*/  LEA.HI.X.SX32 R17, R11, R0, 0x1, P0 ;  /* 0x000000000b117211 */ /* 0x000fe400000f0eff */
[----:B------:R-:W-:Y:S01]  /*3e10*/  MOV R11, c[0x0][0x198] ;  /* 0x00006600000b7a02 */ /* 0x000fe20000000f00 */
[----:B------:R-:W-:-:S03]  /*3e20*/  IMAD.MOV.U32 R15, RZ, RZ, R28 ;  /* 0x000000ffff0f7224 */ /* 0x000fc600078e001c */
[----:B------:R4:W5:Y:S01]  /*3e30*/  LDG.E.U16 R17, [R16.64] ;  /* 0x0000000410117981 */ /* 0x000962000c1e1500 */
[----:B------:R-:W-:Y:S01]  /*3e40*/  IMAD R28, R11, 0x2, R29 ;  /* 0x000000020b1c7824 */ /* 0x000fe200078e021d */
[----:B0-----:R-:W-:Y:S01]  /*3e50*/  LEA R12, P0, R15, R2, 0x1 ;  /* 0x000000020f0c7211 */ /* 0x001fe200078008ff */
[----:B------:R-:W-:-:S03]  /*3e60*/  IMAD.MOV.U32 R13, RZ, RZ, R15 ;  /* 0x000000ffff0d7224 */ /* 0x000fc600078e000f */
[----:B------:R0:W-:Y:S02]  /*3e70*/  STL [R1+0x2c], R28 ;  /* 0x00002c1c01007387 */ /* 0x0001e40000100800 */
[----:B------:R-:W-:-:S06]  /*3e80*/  LEA.HI.X.SX32 R13, R13, R0, 0x1, P0 ;  /* 0x000000000d0d7211 */ /* 0x000fcc00000f0eff */
[----:B------:R-:W5:Y:S01]  /*3e90*/  LDG.E.U16 R13, [R12.64] ;  /* 0x000000040c0d7981 */ /* 0x000f62000c1e1500 */
[----:B0-----:R-:W-:-:S05]  /*3ea0*/  LEA R28, R11, R28, 0x1 ;  /* 0x0000001c0b1c7211 */ /* 0x001fca00078e08ff */
[----:B------:R-:W-:Y:S01]  /*3eb0*/  IMAD R11, R11, 0x2, R28 ;  /* 0x000000020b0b7824 */ /* 0x000fe200078e021c */
[----:B---3--:R-:W-:Y:S04]  /*3ec0*/  STL [R1+0x2b8], R14 ;  /* 0x0002b80e01007387 */ /* 0x008fe80000100800 */
[----:B------:R0:W-:Y:S04]  /*3ed0*/  STL [R1+0x48], R28 ;  /* 0x0000481c01007387 */ /* 0x0001e80000100800 */
[----:B0-----:R-:W3:Y:S01]  /*3ee0*/  LDL.LU R28, [R1+0x121c] ;  /* 0x00121c00011c7983 */ /* 0x001ee20000300800 */
[----:B--2---:R-:W-:-:S04]  /*3ef0*/  LEA R14, P1, R19, R2, 0x1 ;  /* 0x00000002130e7211 */ /* 0x004fc800078208ff */
[----:B------:R-:W-:Y:S02]  /*3f00*/  LEA.HI.X.SX32 R15, R19, R0, 0x1, P1 ;  /* 0x00000000130f7211 */ /* 0x000fe400008f0eff */
[C---:B----4-:R-:W-:Y:S01]  /*3f10*/  LEA R16, P0, R20.reuse, R2, 0x1 ;  /* 0x0000000214107211 */ /* 0x050fe200078008ff */
[----:B------:R-:W-:Y:S04]  /*3f20*/  STL [R1+0x144], R11 ;  /* 0x0001440b01007387 */ /* 0x000fe80000100800 */
[----:B------:R0:W2:Y:S04]  /*3f30*/  LDG.E.U16 R15, [R14.64] ;  /* 0x000000040e0f7981 */ /* 0x0000a8000c1e1500 */
[----:B-----5:R1:W-:Y:S04]  /*3f40*/  STL [R1+0x2b4], R17 ;  /* 0x0002b41101007387 */ /* 0x0203e80000100800 */
[----:B------:R4:W-:Y:S01]  /*3f50*/  STL [R1+0x2b0], R13 ;  /* 0x0002b00d01007387 */ /* 0x0009e20000100800 */
[----:B-1----:R-:W-:-:S02]  /*3f60*/  LEA.HI.X.SX32 R17, R20, R0, 0x1, P0 ;  /* 0x0000000014117211 */ /* 0x002fc400000f0eff */
[----:B---3--:R-:W-:-:S04]  /*3f70*/  LEA R12, P0, R28, R2, 0x1 ;  /* 0x000000021c0c7211 */ /* 0x008fc800078008ff */
[----:B----4-:R-:W-:Y:S02]  /*3f80*/  LEA.HI.X.SX32 R13, R28, R0, 0x1, P0 ;  /* 0x000000001c0d7211 */ /* 0x010fe400000f0eff */
[----:B------:R-:W3:Y:S01]  /*3f90*/  LDG.E.U16 R28, [R16.64] ;  /* 0x00000004101c7981 */ /* 0x000ee2000c1e1500 */
[----:B------:R-:W-:Y:S01]  /*3fa0*/  IMAD.MOV.U32 R19, RZ, RZ, c[0x0][0x198] ;  /* 0x00006600ff137624 */ /* 0x000fe200078e00ff */
[----:B0-----:R-:W-:Y:S02]  /*3fb0*/  LEA R14, P1, R18, R2, 0x1 ;  /* 0x00000002120e7211 */ /* 0x001fe400078208ff */
[----:B------:R-:W4:Y:S02]  /*3fc0*/  LDG.E.U16 R13, [R12.64] ;  /* 0x000000040c0d7981 */ /* 0x000f24000c1e1500 */
[----:B------:R-:W-:-:S05]  /*3fd0*/  LEA R11, R19, R11, 0x1 ;  /* 0x0000000b130b7211 */ /* 0x000fca00078e08ff */
[----:B------:R-:W-:-:S05]  /*3fe0*/  IMAD R20, R19, 0x2, R11 ;  /* 0x0000000213147824 */ /* 0x000fca00078e020b */
[----:B------:R0:W-:Y:S04]  /*3ff0*/  STL [R1+0x28], R20 ;  /* 0x0000281401007387 */ /* 0x0001e80000100800 */
[----:B--2---:R1:W-:Y:S01]  /*4000*/  STL [R1+0x2ac], R15 ;  /* 0x0002ac0f01007387 */ /* 0x0043e20000100800 */
[----:B0-----:R-:W-:-:S05]  /*4010*/  IMAD R20, R19, 0x2, R20 ;  /* 0x0000000213147824 */ /* 0x001fca00078e0214 */
[----:B------:R0:W-:Y:S01]  /*4020*/  STL [R1+0x44], R20 ;  /* 0x0000441401007387 */ /* 0x0001e20000100800 */
[----:B-1----:R-:W-:Y:S02]  /*4030*/  LEA.HI.X.SX32 R15, R18, R0, 0x1, P1 ;  /* 0x00000000120f7211 */ /* 0x002fe400008f0eff */
[----:B0-----:R-:W-:-:S05]  /*4040*/  LEA R20, R19, R20, 0x1 ;  /* 0x0000001413147211 */ /* 0x001fca00078e08ff */
[----:B------:R-:W-:Y:S04]  /*4050*/  STL [R1+0x190], R20 ;  /* 0x0001901401007387 */ /* 0x000fe80000100800 */
[----:B---3--:R0:W-:Y:S04]  /*4060*/  STL [R1+0x2a8], R28 ;  /* 0x0002a81c01007387 */ /* 0x0081e80000100800 */
[----:B0-----:R0:W2:Y:S01]  /*4070*/  LDG.E.U16 R28, [R14.64] ;  /* 0x000000040e1c7981 */ /* 0x0010a2000c1e1500 */
[----:B------:R-:W-:Y:S01]  /*4080*/  IMAD R18, R19, 0x2, R20 ;  /* 0x0000000213127824 */ /* 0x000fe200078e0214 */
[----:B------:R-:W-:-:S03]  /*4090*/  LEA R16, P0, R3, R2, 0x1 ;  /* 0x0000000203107211 */ /* 0x000fc600078008ff */
[----:B------:R-:W-:Y:S01]  /*40a0*/  IMAD R20, R19, 0x2, R18 ;  /* 0x0000000213147824 */ /* 0x000fe200078e0212 */
[----:B------:R-:W-:Y:S01]  /*40b0*/  LEA.HI.X.SX32 R17, R3, R0, 0x1, P0 ;  /* 0x0000000003117211 */ /* 0x000fe200000f0eff */
[----:B----4-:R1:W-:Y:S03]  /*40c0*/  STL [R1+0x2a4], R13 ;  /* 0x0002a40d01007387 */ /* 0x0103e60000100800 */
[----:B------:R-:W-:Y:S01]  /*40d0*/  LEA R3, R19, R20, 0x1 ;  /* 0x0000001413037211 */ /* 0x000fe200078e08ff */
[----:B------:R-:W-:Y:S04]  /*40e0*/  STL [R1+0x20], R20 ;  /* 0x0000201401007387 */ /* 0x000fe80000100800 */
[----:B------:R3:W-:Y:S01]  /*40f0*/  STL [R1+0x40], R3 ;  /* 0x0000400301007387 */ /* 0x0007e20000100800 */
[----:B------:R-:W-:-:S02]  /*4100*/  LEA R12, P0, R5, R2, 0x1 ;  /* 0x00000002050c7211 */ /* 0x000fc400078008ff */
[----:B0-----:R-:W-:Y:S02]  /*4110*/  LEA R14, P1, R9, R2, 0x1 ;  /* 0x00000002090e7211 */ /* 0x001fe400078208ff */
[-C--:B-1----:R-:W-:Y:S02]  /*4120*/  LEA.HI.X.SX32 R13, R5, R0.reuse, 0x1, P0 ;  /* 0x00000000050d7211 */ /* 0x082fe400000f0eff */
[----:B------:R-:W-:-:S03]  /*4130*/  LEA.HI.X.SX32 R15, R9, R0, 0x1, P1 ;  /* 0x00000000090f7211 */ /* 0x000fc600008f0eff */
[----:B------:R0:W4:Y:S01]  /*4140*/  LDG.E.U16 R9, [R12.64] ;  /* 0x000000040c097981 */ /* 0x000122000c1e1500 */
[----:B---3--:R-:W-:-:S03]  /*4150*/  IMAD R3, R19, 0x2, R3 ;  /* 0x0000000213037824 */ /* 0x008fc600078e0203 */
[----:B------:R1:W3:Y:S04]  /*4160*/  LDG.E.U16 R20, [R14.64] ;  /* 0x000000040e147981 */ /* 0x0002e8000c1e1500 */
[----:B--2---:R2:W-:Y:S04]  /*4170*/  STL [R1+0x2a0], R28 ;  /* 0x0002a01c01007387 */ /* 0x0045e80000100800 */
[----:B--2---:R2:W5:Y:S04]  /*4180*/  LDG.E.U16 R28, [R16.64] ;  /* 0x00000004101c7981 */ /* 0x004568000c1e1500 */
[----:B------:R0:W-:Y:S01]  /*4190*/  STL [R1+0x14c], R3 ;  /* 0x00014c0301007387 */ /* 0x0001e20000100800 */
[----:B--2---:R-:W-:-:S04]  /*41a0*/  LEA R16, P0, R7, R2, 0x1 ;  /* 0x0000000207107211 */ /* 0x004fc800078008ff */
[----:B------:R-:W-:Y:S01]  /*41b0*/  LEA.HI.X.SX32 R17, R7, R0, 0x1, P0 ;  /* 0x0000000007117211 */ /* 0x000fe200000f0eff */
[----:B0-----:R-:W-:Y:S01]  /*41c0*/  IMAD R3, R19, 0x2, R3 ;  /* 0x0000000213037824 */ /* 0x001fe200078e0203 */
[----:B------:R-:W-:-:S05]  /*41d0*/  MOV R7, c[0x0][0x198] ;  /* 0x0000660000077a02 */ /* 0x000fca0000000f00 */
[----:B------:R-:W-:-:S05]  /*41e0*/  IMAD R5, R7, 0x2, R3 ;  /* 0x0000000207057824 */ /* 0x000fca00078e0203 */
[----:B------:R0:W-:Y:S02]  /*41f0*/  STL [R1+0x4], R5 ;  /* 0x0000040501007387 */ /* 0x0001e40000100800 */
[----:B0-----:R-:W-:-:S05]  /*4200*/  IMAD R5, R7, 0x2, R5 ;  /* 0x0000000207057824 */ /* 0x001fca00078e0205 */
[----:B------:R0:W-:Y:S01]  /*4210*/  STL [R1+0x38], R5 ;  /* 0x0000380501007387 */ /* 0x0001e20000100800 */
[CC--:B------:R-:W-:Y:S02]  /*4220*/  LEA R12, P0, R22.reuse, R2.reuse, 0x1 ;  /* 0x00000002160c7211 */ /* 0x0c0fe400078008ff */
[C---:B-1----:R-:W-:Y:S02]  /*4230*/  LEA R14, P1, R21.reuse, R2, 0x1 ;  /* 0x00000002150e7211 */ /* 0x042fe400078208ff */
[-C--:B------:R-:W-:Y:S02]  /*4240*/  LEA.HI.X.SX32 R13, R22, R0.reuse, 0x1, P0 ;  /* 0x00000000160d7211 */ /* 0x080fe400000f0eff */
[----:B------:R-:W-:-:S03]  /*4250*/  LEA.HI.X.SX32 R15, R21, R0, 0x1, P1 ;  /* 0x00000000150f7211 */ /* 0x000fc600008f0eff */
[----:B------:R1:W2:Y:S01]  /*4260*/  LDG.E.U16 R21, [R12.64] ;  /* 0x000000040c157981 */ /* 0x0002a2000c1e1500 */
[----:B0-----:R-:W-:-:S03]  /*4270*/  LEA R5, R7, R5, 0x1 ;  /* 0x0000000507057211 */ /* 0x001fc600078e08ff */
[----:B------:R0:W2:Y:S04]  /*4280*/  LDG.E.U16 R22, [R14.64] ;  /* 0x000000040e167981 */ /* 0x0000a8000c1e1500 */
[----:B-----5:R5:W-:Y:S04]  /*4290*/  STL [R1+0x29c], R28 ;  /* 0x00029c1c01007387 */ /* 0x020be80000100800 */
[----:B-----5:R5:W2:Y:S04]  /*42a0*/  LDG.E.U16 R28, [R16.64] ;  /* 0x00000004101c7981 */ /* 0x020aa8000c1e1500 */
[----:B------:R0:W-:Y:S04]  /*42b0*/  STL [R1+0x150], R5 ;  /* 0x0001500501007387 */ /* 0x0001e80000100800 */
[----:B----4-:R4:W-:Y:S01]  /*42c0*/  STL [R1+0x298], R9 ;  /* 0x0002980901007387 */ /* 0x0109e20000100800 */
[----:B-----5:R-:W-:Y:S01]  /*42d0*/  LEA R16, P0, R6, R2, 0x1 ;  /* 0x0000000206107211 */ /* 0x020fe200078008ff */
[----:B0-----:R-:W-:-:S04]  /*42e0*/  IMAD R5, R7, 0x2, R5 ;  /* 0x0000000207057824 */ /* 0x001fc800078e0205 */
[----:B----4-:R-:W-:Y:S01]  /*42f0*/  IMAD R9, R7, 0x2, R5 ;  /* 0x0000000207097824 */ /* 0x010fe200078e0205 */
[----:B------:R-:W-:-:S04]  /*4300*/  LEA.HI.X.SX32 R17, R6, R0, 0x1, P0 ;  /* 0x0000000006117211 */ /* 0x000fc800000f0eff */
[----:B------:R-:W-:Y:S01]  /*4310*/  LEA R6, R7, R9, 0x1 ;  /* 0x0000000907067211 */ /* 0x000fe200078e08ff */
[----:B------:R-:W-:Y:S01]  /*4320*/  STL [R1], R9 ;  /* 0x0000000901007387 */ /* 0x000fe20000100800 */
[----:B------:R-:W-:-:S03]  /*4330*/  LEA R14, P0, R25, R2, 0x1 ;  /* 0x00000002190e7211 */ /* 0x000fc600078008ff */
[----:B------:R0:W-:Y:S01]  /*4340*/  STL [R1+0x30], R6 ;  /* 0x0000300601007387 */ /* 0x0001e20000100800 */
[----:B------:R-:W-:-:S03]  /*4350*/  LEA.HI.X.SX32 R15, R25, R0, 0x1, P0 ;  /* 0x00000000190f7211 */ /* 0x000fc600000f0eff */
[----:B------:R4:W5:Y:S01]  /*4360*/  LDG.E.U16 R17, [R16.64] ;  /* 0x0000000410117981 */ /* 0x000962000c1e1500 */
[----:B0-----:R-:W-:-:S05]  /*4370*/  IMAD R6, R7, 0x2, R6 ;  /* 0x0000000207067824 */ /* 0x001fca00078e0206 */
[----:B------:R-:W-:Y:S04]  /*4380*/  STL [R1+0x154], R6 ;  /* 0x0001540601007387 */ /* 0x000fe80000100800 */
[----:B---3--:R0:W-:Y:S01]  /*4390*/  STL [R1+0x294], R20 ;  /* 0x0002941401007387 */ /* 0x0081e20000100800 */
[----:B-1----:R-:W-:-:S03]  /*43a0*/  LEA R12, P1, R8, R2, 0x1 ;  /* 0x00000002080c7211 */ /* 0x002fc600078208ff */
[----:B0-----:R0:W3:Y:S01]  /*43b0*/  LDG.E.U16 R20, [R14.64] ;  /* 0x000000040e147981 */ /* 0x0010e2000c1e1500 */
[----:B------:R-:W-:Y:S01]  /*43c0*/  IMAD R6, R7, 0x2, R6 ;  /* 0x0000000207067824 */ /* 0x000fe200078e0206 */
[----:B------:R-:W-:Y:S02]  /*43d0*/  LEA.HI.X.SX32 R13, R8, R0, 0x1, P1 ;  /* 0x00000000080d7211 */ /* 0x000fe400008f0eff */
[----:B------:R-:W-:-:S03]  /*43e0*/  LEA R8, P0, R4, R2, 0x1 ;  /* 0x0000000204087211 */ /* 0x000fc600078008ff */
[----:B------:R1:W3:Y:S01]  /*43f0*/  LDG.E.U16 R25, [R12.64] ;  /* 0x000000040c197981 */ /* 0x0002e2000c1e1500 */
[----:B------:R-:W-:Y:S02]  /*4400*/  LEA.HI.X.SX32 R9, R4, R0, 0x1, P0 ;  /* 0x0000000004097211 */ /* 0x000fe400000f0eff */
[-C--:B0-----:R-:W-:Y:S02]  /*4410*/  LEA R14, P1, R10, R2.reuse, 0x1 ;  /* 0x000000020a0e7211 */ /* 0x081fe400078208ff */
[----:B-1----:R-:W-:-:S04]  /*4420*/  LEA R12, P0, R27, R2, 0x1 ;  /* 0x000000021b0c7211 */ /* 0x002fc800078008ff */
[-C--:B------:R-:W-:Y:S02]  /*4430*/  LEA.HI.X.SX32 R13, R27, R0.reuse, 0x1, P0 ;  /* 0x000000001b0d7211 */ /* 0x080fe400000f0eff */
[----:B------:R-:W-:-:S04]  /*4440*/  LEA.HI.X.SX32 R15, R10, R0, 0x1, P1 ;  /* 0x000000000a0f7211 */ /* 0x000fc800008f0eff */
[----:B------:R0:W3:Y:S04]  /*4450*/  LDG.E.U16 R13, [R12.64] ;  /* 0x000000040c0d7981 */ /* 0x0000e8000c1e1500 */
[----:B--2---:R1:W-:Y:S02]  /*4460*/  STL [R1+0x290], R28 ;  /* 0x0002901c01007387 */ /* 0x0043e40000100800 */
[----:B-1----:R-:W-:-:S05]  /*4470*/  LEA R28, R7, R6, 0x1 ;  /* 0x00000006071c7211 */ /* 0x002fca00078e08ff */
[C---:B------:R-:W-:Y:S01]  /*4480*/  IMAD R4, R7.reuse, 0x2, R28 ;  /* 0x0000000207047824 */ /* 0x040fe200078e021c */
[----:B------:R-:W-:Y:S04]  /*4490*/  STL [R1+0x1214], R28 ;  /* 0x0012141c01007387 */ /* 0x000fe80000100800 */
[----:B------:R-:W-:Y:S04]  /*44a0*/  STL [R1+0x24], R4 ;  /* 0x0000240401007387 */ /* 0x000fe80000100800 */
[----:B------:R1:W-:Y:S04]  /*44b0*/  STL [R1+0x28c], R21 ;  /* 0x00028c1501007387 */ /* 0x0003e80000100800 */
[----:B-1----:R1:W2:Y:S04]  /*44c0*/  LDG.E.U16 R21, [R8.64] ;  /* 0x0000000408157981 */ /* 0x0022a8000c1e1500 */
[----:B-1----:R1:W2:Y:S01]  /*44d0*/  LDG.E.U16 R8, [R14.64] ;  /* 0x000000040e087981 */ /* 0x0022a2000c1e1500 */
[----:B------:R-:W-:-:S03]  /*44e0*/  IMAD R4, R7, 0x2, R4 ;  /* 0x0000000207047824 */ /* 0x000fc600078e0204 */
[----:B------:R0:W-:Y:S01]  /*44f0*/  STL [R1+0x288], R22 ;  /* 0x0002881601007387 */ /* 0x0001e20000100800 */
[C---:B----4-:R-:W-:Y:S02]  /*4500*/  LEA R16, P0, R24.reuse, R2, 0x1 ;  /* 0x0000000218107211 */ /* 0x050fe400078008ff */
[----:B------:R-:W-:Y:S01]  /*4510*/  LEA R9, R7, R4, 0x1 ;  /* 0x0000000407097211 */ /* 0x000fe200078e08ff */
[----:B0-----:R-:W4:Y:S04]  /*4520*/  LDL.LU R22, [R1+0x14] ;  /* 0x0000140001167983 */ /* 0x001f280000300800 */
[----:B------:R-:W-:Y:S04]  /*4530*/  STL [R1+0x180], R4 ;  /* 0x0001800401007387 */ /* 0x000fe80000100800 */
[----:B-----5:R0:W-:Y:S04]  /*4540*/  STL [R1+0x284], R17 ;  /* 0x0002841101007387 */ /* 0x0201e80000100800 */
[----:B---3--:R3:W-:Y:S04]  /*4550*/  STL [R1+0x280], R20 ;  /* 0x0002801401007387 */ /* 0x0087e80000100800 */
[----:B------:R-:W5:Y:S01]  /*4560*/  LDL.LU R10, [R1+0x1c] ;  /* 0x00001c00010a7983 */ /* 0x000f620000300800 */
[----:B0-----:R-:W-:-:S03]  /*4570*/  LEA.HI.X.SX32 R17, R24, R0, 0x1, P0 ;  /* 0x0000000018117211 */ /* 0x001fc600000f0eff */
[----:B------:R-:W4:Y:S01]  /*4580*/  LDL.LU R28, [R1+0xc] ;  /* 0x00000c00011c7983 */ /* 0x000f220000300800 */
[----:B---3--:R-:W-:-:S04]  /*4590*/  IMAD.MOV.U32 R20, RZ, RZ, c[0x0][0x198] ;  /* 0x00006600ff147624 */ /* 0x008fc800078e00ff */
[----:B------:R-:W-:Y:S02]  /*45a0*/  IMAD R4, R20, 0x2, R24 ;  /* 0x0000000214047824 */ /* 0x000fe400078e0218 */
[----:B------:R0:W3:Y:S03]  /*45b0*/  LDG.E.U16 R24, [R16.64] ;  /* 0x0000000410187981 */ /* 0x0000e6000c1e1500 */
[C---:B-1----:R-:W-:Y:S01]  /*45c0*/  LEA R14, P0, R4.reuse, R2, 0x1 ;  /* 0x00000002040e7211 */ /* 0x042fe200078008ff */
[----:B------:R1:W-:Y:S03]  /*45d0*/  STL [R1+0x27c], R25 ;  /* 0x00027c1901007387 */ /* 0x0003e60000100800 */
[----:B------:R-:W-:Y:S02]  /*45e0*/  LEA.HI.X.SX32 R15, R4, R0, 0x1, P0 ;  /* 0x00000000040f7211 */ /* 0x000fe400000f0eff */
[----:B------:R-:W-:-:S04]  /*45f0*/  LEA R20, P1, R23, R2, 0x1 ;  /* 0x0000000217147211 */ /* 0x000fc800078208ff */
[----:B------:R-:W4:Y:S01]  /*4600*/  LDG.E.U16 R15, [R14.64] ;  /* 0x000000040e0f7981 */ /* 0x000f22000c1e1500 */
[----:B-1----:R-:W-:-:S05]  /*4610*/  LEA R25, R7, R9, 0x1 ;  /* 0x0000000907197211 */ /* 0x002fca00078e08ff */
[C---:B------:R-:W-:Y:S01]  /*4620*/  IMAD R27, R7.reuse, 0x2, R25 ;  /* 0x00000002071b7824 */ /* 0x040fe200078e0219 */
[----:B------:R1:W-:Y:S04]  /*4630*/  STL [R1+0x1218], R25 ;  /* 0x0012181901007387 */ /* 0x0003e80000100800 */
[----:B-1----:R-:W5:Y:S01]  /*4640*/  LDL.LU R25, [R1+0x10] ;  /* 0x0000100001197983 */ /* 0x002f620000300800 */
[----:B------:R-:W-:Y:S01]  /*4650*/  LEA R12, P0, R26, R2, 0x1 ;  /* 0x000000021a0c7211 */ /* 0x000fe200078008ff */
[----:B------:R-:W-:Y:S02]  /*4660*/  IMAD R4, R7, 0x2, R27 ;  /* 0x0000000207047824 */ /* 0x000fe400078e021b */
[----:B--2---:R1:W-:Y:S02]  /*4670*/  STL [R1+0x278], R21 ;  /* 0x0002781501007387 */ /* 0x0043e40000100800 */
[----:B-1----:R-:W-:-:S05]  /*4680*/  LEA.HI.X.SX32 R21, R23, R0, 0x1, P1 ;  /* 0x0000000017157211 */ /* 0x002fca00008f0eff */
[----:B------:R1:W2:Y:S04]  /*4690*/  LDG.E.U16 R23, [R20.64] ;  /* 0x0000000414177981 */ /* 0x0002a8000c1e1500 */
[----:B------:R0:W-:Y:S04]  /*46a0*/  STL [R1+0x274], R13 ;  /* 0x0002740d01007387 */ /* 0x0001e80000100800 */
[----:B------:R-:W-:Y:S01]  /*46b0*/  STL [R1+0x178], R4 ;  /* 0x0001780401007387 */ /* 0x000fe20000100800 */
[----:B0-----:R-:W-:-:S03]  /*46c0*/  LEA.HI.X.SX32 R13, R26, R0, 0x1, P0 ;  /* 0x000000001a0d7211 */ /* 0x001fc600000f0eff */
[----:B------:R0:W-:Y:S02]  /*46d0*/  STL [R1+0x270], R8 ;  /* 0x0002700801007387 */ /* 0x0001e40000100800 */
[----:B0-----:R-:W-:Y:S02]  /*46e0*/  IMAD R8, R19, 0x2, R26 ;  /* 0x0000000213087824 */ /* 0x001fe400078e021a */
[----:B------:R0:W2:Y:S01]  /*46f0*/  LDG.E.U16 R26, [R12.64] ;  /* 0x000000040c1a7981 */ /* 0x0000a2000c1e1500 */
[----:B------:R-:W-:-:S05]  /*4700*/  LEA R4, R7, R4, 0x1 ;  /* 0x0000000407047211 */ /* 0x000fca00078e08ff */
[C---:B------:R-:W-:Y:S01]  /*4710*/  IMAD R19, R7.reuse, 0x2, R4 ;  /* 0x0000000207137824 */ /* 0x040fe200078e0204 */
[C---:B------:R-:W-:Y:S01]  /*4720*/  LEA R16, P0, R8.reuse, R2, 0x1 ;  /* 0x0000000208107211 */ /* 0x040fe200078008ff */
[----:B---3--:R3:W-:Y:S03]  /*4730*/  STL [R1+0x26c], R24 ;  /* 0x00026c1801007387 */ /* 0x0087e60000100800 */
[----:B------:R-:W-:Y:S02]  /*4740*/  LEA.HI.X.SX32 R17, R8, R0, 0x1, P0 ;  /* 0x0000000008117211 */ /* 0x000fe400000f0eff */
[----:B---3--:R-:W-:-:S03]  /*4750*/  LEA R24, R7, R19, 0x1 ;  /* 0x0000001307187211 */ /* 0x008fc600078e08ff */
[----:B-1----:R1:W3:Y:S02]  /*4760*/  LDG.E.U16 R21, [R16.64] ;  /* 0x0000000410157981 */ /* 0x0022e4000c1e1500 */
[----:B------:R-:W-:Y:S02]  /*4770*/  IMAD R8, R7, 0x2, R24 ;  /* 0x0000000207087824 */ /* 0x000fe400078e0218 */
[----:B----4-:R-:W-:Y:S01]  /*4780*/  STL [R1+0x268], R15 ;  /* 0x0002680f01007387 */ /* 0x010fe20000100800 */
[----:B0-----:R-:W-:-:S03]  /*4790*/  LEA R12, P0, R22, R2, 0x1 ;  /* 0x00000002160c7211 */ /* 0x001fc600078008ff */
[----:B------:R0:W-:Y:S01]  /*47a0*/  STL [R1+0x174], R8 ;  /* 0x0001740801007387 */ /* 0x0001e20000100800 */
[----:B------:R-:W-:Y:S02]  /*47b0*/  LEA.HI.X.SX32 R13, R22, R0, 0x1, P0 ;  /* 0x00000000160d7211 */ /* 0x000fe400000f0eff */
[----:B-----5:R-:W-:Y:S01]  /*47c0*/  LEA R14, P1, R25, R2, 0x1 ;  /* 0x00000002190e7211 */ /* 0x020fe200078208ff */
[----:B0-----:R-:W-:-:S03]  /*47d0*/  IMAD R8, R7, 0x2, R8 ;  /* 0x0000000207087824 */ /* 0x001fc600078e0208 */
[----:B------:R-:W-:Y:S02]  /*47e0*/  LEA.HI.X.SX32 R15, R25, R0, 0x1, P1 ;  /* 0x00000000190f7211 */ /* 0x000fe400008f0eff */
[----:B------:R-:W-:Y:S01]  /*47f0*/  LEA R22, R7, R8, 0x1 ;  /* 0x0000000807167211 */ /* 0x000fe200078e08ff */
[----:B------:R0:W4:Y:S04]  /*4800*/  LDG.E.U16 R25, [R12.64] ;  /* 0x000000040c197981 */ /* 0x000128000c1e1500 */
[----:B------:R5:W4:Y:S02]  /*4810*/  LDG.E.U16 R20, [R14.64] ;  /* 0x000000040e147981 */ /* 0x000b24000c1e1500 */
[----:B-----5:R-:W-:-:S04]  /*4820*/  LEA R14, P0, R10, R2, 0x1 ;  /* 0x000000020a0e7211 */ /* 0x020fc800078008ff */
[----:B------:R-:W-:Y:S01]  /*4830*/  LEA.HI.X.SX32 R15, R10, R0, 0x1, P0 ;  /* 0x000000000a0f7211 */ /* 0x000fe200000f0eff */
[----:B--2---:R2:W-:Y:S02]  /*4840*/  STL [R1+0x264], R23 ;  /* 0x0002641701007387 */ /* 0x0045e40000100800 */
[----:B--2---:R-:W-:-:S04]  /*4850*/  IMAD R23, R7, 0x2, R22 ;  /* 0x0000000207177824 */ /* 0x004fc800078e0216 */
[----:B------:R-:W-:-:S05]  /*4860*/  IMAD R10, R7, 0x2, R23 ;  /* 0x00000002070a7824 */ /* 0x000fca00078e0217 */
[----:B------:R-:W-:Y:S04]  /*4870*/  STL [R1+0x168], R10 ;  /* 0x0001680a01007387 */ /* 0x000fe80000100800 */
[----:B------:R2:W-:Y:S04]  /*4880*/  STL [R1+0x260], R26 ;  /* 0x0002601a01007387 */ /* 0x0005e80000100800 */
[----:B--2---:R-:W2:Y:S01]  /*4890*/  LDG.E.U16 R26, [R14.64] ;  /* 0x000000040e1a7981 */ /* 0x004ea2000c1e1500 */
[----:B0-----:R-:W-:Y:S02]  /*48a0*/  LEA R12, P0, R29, R2, 0x1 ;  /* 0x000000021d0c7211 */ /* 0x001fe400078008ff */
[----:B------:R-:W-:-:S02]  /*48b0*/  LEA R7, R7, R10, 0x1 ;  /* 0x0000000a07077211 */ /* 0x000fc400078e08ff */
[----:B------:R-:W-:Y:S01]  /*48c0*/  LEA.HI.X.SX32 R13, R29, R0, 0x1, P0 ;  /* 0x000000001d0d7211 */ /* 0x000fe200000f0eff */
[----:B------:R-:W-:Y:S01]  /*48d0*/  IMAD.MOV.U32 R29, RZ, RZ, c[0x0][0x198] ;  /* 0x00006600ff1d7624 */ /* 0x000fe200078e00ff */
[C---:B-1----:R-:W-:Y:S01]  /*48e0*/  LEA R16, P1, R28.reuse, R2, 0x1 ;  /* 0x000000021c107211 */ /* 0x042fe200078208ff */
[----:B---3--:R0:W-:Y:S03]  /*48f0*/  STL [R1+0x25c], R21 ;  /* 0x00025c1501007387 */ /* 0x0081e60000100800 */
[----:B------:R-:W-:Y:S01]  /*4900*/  LEA.HI.X.SX32 R17, R28, R0, 0x1, P1 ;  /* 0x000000001c117211 */ /* 0x000fe200008f0eff */
[----:B------:R1:W3:Y:S01]  /*4910*/  LDG.E.U16 R13, [R12.64] ;  /* 0x000000040c0d7981 */ /* 0x0002e2000c1e1500 */
[----:B------:R-:W-:-:S03]  /*4920*/  LEA R10, P0, R11, R2, 0x1 ;  /* 0x000000020b0a7211 */ /* 0x000fc600078008ff */
[----:B------:R5:W3:Y:S01]  /*4930*/  LDG.E.U16 R28, [R16.64] ;  /* 0x00000004101c7981 */ /* 0x000ae2000c1e1500 */
[----:B0-----:R-:W-:Y:S01]  /*4940*/  IMAD R21, R29, 0x2, R7 ;  /* 0x000000021d157824 */ /* 0x001fe200078e0207 */
[----:B------:R-:W-:Y:S02]  /*4950*/  LEA.HI.X.SX32 R11, R11, R0, 0x1, P0 ;  /* 0x000000000b0b7211 */ /* 0x000fe400000f0eff */
[----:B----4-:R0:W-:Y:S04]  /*4960*/  STL [R1+0x258], R20 ;  /* 0x0002581401007387 */ /* 0x0101e80000100800 */
[----:B------:R4:W-:Y:S01]  /*4970*/  STL [R1+0x254], R25 ;  /* 0x0002541901007387 */ /* 0x0009e20000100800 */
[----:B0-----:R-:W-:-:S05]  /*4980*/  LEA R20, R29, R21, 0x1 ;  /* 0x000000151d147211 */ /* 0x001fca00078e08ff */
[----:B----4-:R-:W-:-:S05]  /*4990*/  IMAD R25, R29, 0x2, R20 ;  /* 0x000000021d197824 */ /* 0x010fca00078e0214 */
[----:B------:R-:W-:Y:S04]  /*49a0*/  STL [R1+0x160], R25 ;  /* 0x0001601901007387 */ /* 0x000fe80000100800 */
[----:B--2---:R0:W-:Y:S04]  /*49b0*/  STL [R1+0x250], R26 ;  /* 0x0002501a01007387 */ /* 0x0041e80000100800 */
[----:B0-----:R0:W2:Y:S01]  /*49c0*/  LDG.E.U16 R26, [R10.64] ;  /* 0x000000040a1a7981 */ /* 0x0010a2000c1e1500 */
[-C--:B-----5:R-:W-:Y:S01]  /*49d0*/  LEA R16, P0, R3, R2.reuse, 0x1 ;  /* 0x0000000203107211 */ /* 0x0a0fe200078008ff */
[----:B-1----:R-:W-:Y:S01]  /*49e0*/  IMAD R12, R29, 0x2, R25 ;  /* 0x000000021d0c7824 */ /* 0x002fe200078e0219 */
[----:B------:R-:W-:-:S02]  /*49f0*/  LEA R14, P1, R18, R2, 0x1 ;  /* 0x00000002120e7211 */ /* 0x000fc400078208ff */
[----:B------:R-:W-:Y:S02]  /*4a00*/  LEA.HI.X.SX32 R17, R3, R0, 0x1, P0 ;  /* 0x0000000003117211 */ /* 0x000fe400000f0eff */
[----:B------:R-:W-:Y:S01]  /*4a10*/  LEA R3, R29, R12, 0x1 ;  /* 0x0000000c1d037211 */ /* 0x000fe200078e08ff */
[----:B---3--:R1:W-:Y:S01]  /*4a20*/  STL [R1+0x24c], R28 ;  /* 0x00024c1c01007387 */ /* 0x0083e20000100800 */
[----:B------:R-:W-:-:S03]  /*4a30*/  LEA.HI.X.SX32 R15, R18, R0, 0x1, P1 ;  /* 0x00000000120f7211 */ /* 0x000fc600008f0eff */
[----:B------:R3:W-:Y:S01]  /*4a40*/  STL [R1+0x248], R13 ;  /* 0x0002480d01007387 */ /* 0x0007e20000100800 */
[----:B0-----:R-:W-:-:S03]  /*4a50*/  LEA R10, P0, R5, R2, 0x1 ;  /* 0x00000002050a7211 */ /* 0x001fc600078008ff */
[----:B------:R0:W4:Y:S04]  /*4a60*/  LDG.E.U16 R25, [R16.64] ;  /* 0x0000000410197981 */ /* 0x000128000c1e1500 */
[----:B-1----:R1:W5:Y:S01]  /*4a70*/  LDG.E.U16 R28, [R14.64] ;  /* 0x000000040e1c7981 */ /* 0x002362000c1e1500 */
[----:B---3--:R-:W-:Y:S01]  /*4a80*/  IMAD R13, R29, 0x2, R3 ;  /* 0x000000021d0d7824 */ /* 0x008fe200078e0203 */
[----:B------:R-:W-:-:S03]  /*4a90*/  LEA.HI.X.SX32 R11, R5, R0, 0x1, P0 ;  /* 0x00000000050b7211 */ /* 0x000fc600000f0eff */
[----:B------:R-:W-:-:S05]  /*4aa0*/  IMAD R18, R29, 0x2, R13 ;  /* 0x000000021d127824 */ /* 0x000fca00078e020d */
[----:B------:R-:W-:Y:S04]  /*4ab0*/  STL [R1+0x15c], R18 ;  /* 0x00015c1201007387 */ /* 0x000fe80000100800 */
[----:B--2---:R2:W-:Y:S04]  /*4ac0*/  STL [R1+0x244], R26 ;  /* 0x0002441a01007387 */ /* 0x0045e80000100800 */
[----:B--2---:R2:W3:Y:S01]  /*4ad0*/  LDG.E.U16 R26, [R10.64] ;  /* 0x000000040a1a7981 */ /* 0x0044e2000c1e1500 */
[-C--:B-1----:R-:W-:Y:S02]  /*4ae0*/  LEA R14, P1, R6, R2.reuse, 0x1 ;  /* 0x00000002060e7211 */ /* 0x082fe400078208ff */
[----:B0-----:R-:W-:-:S02]  /*4af0*/  LEA R16, P0, R9, R2, 0x1 ;  /* 0x0000000209107211 */ /* 0x001fc400078008ff */
[-C--:B------:R-:W-:Y:S02]  /*4b00*/  LEA.HI.X.SX32 R15, R6, R0.reuse, 0x1, P1 ;  /* 0x00000000060f7211 */ /* 0x080fe400008f0eff */
[----:B------:R-:W-:Y:S02]  /*4b10*/  LEA.HI.X.SX32 R17, R9, R0, 0x1, P0 ;  /* 0x0000000009117211 */ /* 0x000fe400000f0eff */
[C---:B--2---:R-:W-:Y:S01]  /*4b20*/  LEA R10, P0, R4.reuse, R2, 0x1 ;  /* 0x00000002040a7211 */ /* 0x044fe200078008ff */
[----:B-----5:R0:W-:Y:S03]  /*4b30*/  STL [R1+0x240], R28 ;  /* 0x0002401c01007387 */ /* 0x0201e60000100800 */
[----:B------:R-:W-:Y:S01]  /*4b40*/  LEA.HI.X.SX32 R11, R4, R0, 0x1, P0 ;  /* 0x00000000040b7211 */ /* 0x000fe200000f0eff */
[----:B----4-:R1:W-:Y:S04]  /*4b50*/  STL [R1+0x23c], R25 ;  /* 0x00023c1901007387 */ /* 0x0103e80000100800 */
[----:B------:R2:W4:Y:S04]  /*4b60*/  LDG.E.U16 R10, [R10.64] ;  /* 0x000000040a0a7981 */ /* 0x000528000c1e1500 */
[----:B0-----:R0:W5:Y:S04]  /*4b70*/  LDG.E.U16 R28, [R14.64] ;  /* 0x000000040e1c7981 */ /* 0x001168000c1e1500 */
[----:B-1----:R-:W4:Y:S01]  /*4b80*/  LDL.LU R25, [R1+0x3c] ;  /* 0x00003c0001197983 */ /* 0x002f220000300800 */
[----:B0-----:R-:W-:-:S04]  /*4b90*/  LEA R14, P1, R8, R2, 0x1 ;  /* 0x00000002080e7211 */ /* 0x001fc800078208ff */
[----:B------:R-:W-:-:S05]  /*4ba0*/  LEA.HI.X.SX32 R15, R8, R0, 0x1, P1 ;  /* 0x00000000080f7211 */ /* 0x000fca00008f0eff */
[----:B--2---:R0:W2:Y:S04]  /*4bb0*/  LDG.E.U16 R11, [R14.64] ;  /* 0x000000040e0b7981 */ /* 0x0040a8000c1e1500 */
[----:B---3--:R1:W-:Y:S04]  /*4bc0*/  STL [R1+0x238], R26 ;  /* 0x0002381a01007387 */ /* 0x0083e80000100800 */
[----:B-1----:R1:W3:Y:S02]  /*4bd0*/  LDG.E.U16 R26, [R16.64] ;  /* 0x00000004101a7981 */ /* 0x0022e4000c1e1500 */
[----:B-1----:R-:W-:-:S04]  /*4be0*/  LEA R16, P0, R7, R2, 0x1 ;  /* 0x0000000207107211 */ /* 0x002fc800078008ff */
[----:B------:R-:W-:Y:S02]  /*4bf0*/  LEA.HI.X.SX32 R17, R7, R0, 0x1, P0 ;  /* 0x0000000007117211 */ /* 0x000fe400000f0eff */
[----:B0-----:R-:W-:-:S04]  /*4c00*/  LEA R14, P0, R12, R2, 0x1 ;  /* 0x000000020c0e7211 */ /* 0x001fc800078008ff */
[----:B------:R-:W-:Y:S01]  /*4c10*/  LEA.HI.X.SX32 R15, R12, R0, 0x1, P0 ;  /* 0x000000000c0f7211 */ /* 0x000fe200000f0eff */
[----:B------:R0:W4:Y:S05]  /*4c20*/  LDG.E.U16 R17, [R16.64] ;  /* 0x0000000410117981 */ /* 0x00012a000c1e1500 */
[----:B------:R-:W4:Y:S01]  /*4c30*/  LDG.E.U16 R15, [R14.64] ;  /* 0x000000040e0f7981 */ /* 0x000f22000c1e1500 */
[----:B------:R-:W-:-:S05]  /*4c40*/  LEA R5, R29, R18, 0x1 ;  /* 0x000000121d057211 */ /* 0x000fca00078e08ff */
[----:B------:R-:W-:-:S04]  /*4c50*/  IMAD R6, R29, 0x2, R5 ;  /* 0x000000021d067824 */ /* 0x000fc800078e0205 */
[C---:B------:R-:W-:Y:S01]  /*4c60*/  IMAD R9, R29.reuse, 0x2, R6 ;  /* 0x000000021d097824 */ /* 0x040fe200078e0206 */
[----:B-----5:R1:W-:Y:S04]  /*4c70*/  STL [R1+0x234], R28 ;  /* 0x0002341c01007387 */ /* 0x0203e80000100800 */
[----:B------:R-:W-:-:S05]  /*4c80*/  LEA R18, R29, R9, 0x1 ;  /* 0x000000091d127211 */ /* 0x000fca00078e08ff */
[----:B------:R-:W-:Y:S01]  /*4c90*/  IMAD R8, R29, 0x2, R18 ;  /* 0x000000021d087824 */ /* 0x000fe200078e0212 */
[----:B-1----:R-:W5:Y:S04]  /*4ca0*/  LDL.LU R28, [R1+0x2c] ;  /* 0x00002c00011c7983 */ /* 0x002f680000300800 */
[----:B------:R1:W-:Y:S01]  /*4cb0*/  STL [R1+0x158], R18 ;  /* 0x0001581201007387 */ /* 0x0003e20000100800 */
[----:B0-----:R-:W-:-:S03]  /*4cc0*/  LEA R16, P0, R8, R2, 0x1 ;  /* 0x0000000208107211 */ /* 0x001fc600078008ff */
[----:B-1----:R-:W5:Y:S01]  /*4cd0*/  LDL.LU R18, [R1+0x4] ;  /* 0x0000040001127983 */ /* 0x002f620000300800 */
[----:B------:R-:W-:-:S03]  /*4ce0*/  IMAD R4, R29, 0x2, R8 ;  /* 0x000000021d047824 */ /* 0x000fc600078e0208 */
[----:B---3--:R0:W-:Y:S04]  /*4cf0*/  STL [R1+0x230], R26 ;  /* 0x0002301a01007387 */ /* 0x0081e80000100800 */
[----:B0-----:R-:W3:Y:S04]  /*4d00*/  LDL.LU R26, [R1] ;  /* 0x00000000011a7983 */ /* 0x001ee80000300800 */
[----:B--2---:R-:W-:Y:S04]  /*4d10*/  STL [R1+0x228], R11 ;  /* 0x0002280b01007387 */ /* 0x004fe80000100800 */
[----:B----4-:R0:W-:Y:S04]  /*4d20*/  STL [R1+0x22c], R10 ;  /* 0x00022c0a01007387 */ /* 0x0101e80000100800 */
[----:B------:R-:W2:Y:S01]  /*4d30*/  LDL.LU R12, [R1+0x20] ;  /* 0x00002000010c7983 */ /* 0x000ea20000300800 */
[----:B0-----:R-:W-:-:S03]  /*4d40*/  LEA R10, P1, R5, R2, 0x1 ;  /* 0x00000002050a7211 */ /* 0x001fc600078208ff */
[----:B------:R0:W-:Y:S01]  /*4d50*/  STL [R1+0x224], R17 ;  /* 0x0002241101007387 */ /* 0x0001e20000100800 */
[----:B------:R-:W-:-:S06]  /*4d60*/  LEA.HI.X.SX32 R11, R5, R0, 0x1, P1 ;  /* 0x00000000050b7211 */ /* 0x000fcc00008f0eff */
[----:B------:R-:W4:Y:S01]  /*4d70*/  LDG.E.U16 R11, [R10.64] ;  /* 0x000000040a0b7981 */ /* 0x000f22000c1e1500 */
[----:B0-----:R-:W-:-:S03]  /*4d80*/  LEA.HI.X.SX32 R17, R8, R0, 0x1, P0 ;  /* 0x0000000008117211 */ /* 0x001fc600000f0eff */
[----:B------:R-:W2:Y:S04]  /*4d90*/  LDL.LU R8, [R1+0x28] ;  /* 0x0000280001087983 */ /* 0x000ea80000300800 */
[----:B------:R0:W-:Y:S04]  /*4da0*/  STL [R1+0x220], R15 ;  /* 0x0002200f01007387 */ /* 0x0001e80000100800 */
[----:B------:R-:W2:Y:S04]  /*4db0*/  LDG.E.U16 R17, [R16.64] ;  /* 0x0000000410117981 */ /* 0x000ea8000c1e1500 */
[----:B0-----:R-:W3:Y:S01]  /*4dc0*/  LDL.LU R15, [R1+0x34] ;  /* 0x00003400010f7983 */ /* 0x001ee20000300800 */
[----:B------:R-:W-:Y:S01]  /*4dd0*/  LEA R7, R29, R4, 0x1 ;  /* 0x000000041d077211 */ /* 0x000fe200078e08ff */
[----:B------:R-:W-:-:S04]  /*4de0*/  IMAD.MOV.U32 R5, RZ, RZ, c[0x0][0x198] ;  /* 0x00006600ff057624 */ /* 0x000fc800078e00ff */
[----:B------:R-:W-:-:S05]  /*4df0*/  IMAD R29, R29, 0x2, R7 ;  /* 0x000000021d1d7824 */ /* 0x000fca00078e0207 */
[----:B------:R-:W-:-:S04]  /*4e00*/  LEA R5, R5, R29, 0x1 ;  /* 0x0000001d05057211 */ /* 0x000fc800078e08ff */
[-C--:B------:R-:W-:Y:S01]  /*4e10*/  LEA R14, P1, R5, R2.reuse, 0x1 ;  /* 0x00000002050e7211 */ /* 0x080fe200078208ff */
[----:B----4-:R0:W-:Y:S04]  /*4e20*/  STL [R1+0x21c], R11 ;  /* 0x00021c0b01007387 */ /* 0x0101e80000100800 */
[----:B--2---:R1:W-:Y:S01]  /*4e30*/  STL [R1+0x218], R17 ;  /* 0x0002181101007387 */ /* 0x0043e20000100800 */
[----:B---3--:R-:W-:Y:S01]  /*4e40*/  LEA R10, P0, R15, R2, 0x1 ;  /* 0x000000020f0a7211 */ /* 0x008fe200078008ff */
[----:B0-----:R-:W-:Y:S01]  /*4e50*/  IMAD.MOV.U32 R11, RZ, RZ, R15 ;  /* 0x000000ffff0b7224 */ /* 0x001fe200078e000f */
[----:B------:R-:W-:-:S04]  /*4e60*/  LEA.HI.X.SX32 R15, R5, R0, 0x1, P1 ;  /* 0x00000000050f7211 */ /* 0x000fc800008f0eff */
[----:B------:R-:W-:Y:S01]  /*4e70*/  LEA.HI.X.SX32 R11, R11, R0, 0x1, P0 ;  /* 0x000000000b0b7211 */ /* 0x000fe200000f0eff */
[----:B-1----:R5:W2:Y:S05]  /*4e80*/  LDG.E.U16 R17, [R14.64] ;  /* 0x000000040e117981 */ /* 0x002aaa000c1e1500 */
[----:B------:R-:W3:Y:S01]  /*4e90*/  LDG.E.U16 R11, [R10.64] ;  /* 0x000000040a0b7981 */ /* 0x000ee2000c1e1500 */
[-C--:B------:R-:W-:Y:S02]  /*4ea0*/  LEA R16, P0, R25, R2.reuse, 0x1 ;  /* 0x0000000219107211 */ /* 0x080fe400078008ff */
[----:B-----5:R-:W-:-:S04]  /*4eb0*/  LEA R14, P1, R28, R2, 0x1 ;  /* 0x000000021c0e7211 */ /* 0x020fc800078208ff */
[-C--:B------:R-:W-:Y:S01]  /*4ec0*/  LEA.HI.X.SX32 R15, R28, R0.reuse, 0x1, P1 ;  /* 0x000000001c0f7211 */ /* 0x080fe200008f0eff */
[----:B--2---:R0:W-:Y:S02]  /*4ed0*/  STL [R1+0x214], R17 ;  /* 0x0002141101007387 */ /* 0x0041e40000100800 */
[----:B0-----:R-:W-:Y:S02]  /*4ee0*/  LEA.HI.X.SX32 R17, R25, R0, 0x1, P0 ;  /* 0x0000000019117211 */ /* 0x001fe400000f0eff */
[----:B------:R-:W2:Y:S04]  /*4ef0*/  LDL.LU R25, [R1+0x1218] ;  /* 0x0012180001197983 */ /* 0x000ea80000300800 */
[----:B------:R-:W4:Y:S04]  /*4f00*/  LDL.LU R28, [R1+0x1214] ;  /* 0x00121400011c7983 */ /* 0x000f280000300800 */
[----:B---3--:R0:W-:Y:S04]  /*4f10*/  STL [R1+0x210], R11 ;  /* 0x0002100b01007387 */ /* 0x0081e80000100800 */
[----:B0-----:R0:W3:Y:S01]  /*4f20*/  LDG.E.U16 R11, [R16.64] ;  /* 0x00000004100b7981 */ /* 0x0010e2000c1e1500 */
[----:B------:R-:W-:-:S02]  /*4f30*/  LEA R10, P0, R8, R2, 0x1 ;  /* 0x00000002080a7211 */ /* 0x000fc400078008ff */
[----:B0-----:R-:W-:-:S04]  /*4f40*/  LEA R16, P1, R12, R2, 0x1 ;  /* 0x000000020c107211 */ /* 0x001fc800078208ff */
[-C--:B------:R-:W-:Y:S01]  /*4f50*/  LEA.HI.X.SX32 R17, R12, R0.reuse, 0x1, P1 ;  /* 0x000000000c117211 */ /* 0x080fe200008f0eff */
[----:B---3--:R0:W-:Y:S02]  /*4f60*/  STL [R1+0x20c], R11 ;  /* 0x00020c0b01007387 */ /* 0x0081e40000100800 */
[----:B0-----:R-:W-:Y:S02]  /*4f70*/  LEA.HI.X.SX32 R11, R8, R0, 0x1, P0 ;  /* 0x00000000080b7211 */ /* 0x001fe400000f0eff */
[----:B------:R0:W3:Y:S04]  /*4f80*/  LDG.E.U16 R8, [R14.64] ;  /* 0x000000040e087981 */ /* 0x0000e8000c1e1500 */
[----:B------:R1:W5:Y:S01]  /*4f90*/  LDG.E.U16 R12, [R10.64] ;  /* 0x000000040a0c7981 */ /* 0x000362000c1e1500 */
[----:B0-----:R-:W-:-:S02]  /*4fa0*/  LEA R14, P0, R18, R2, 0x1 ;  /* 0x00000002120e7211 */ /* 0x001fc400078008ff */
[----:B-1----:R-:W-:Y:S02]  /*4fb0*/  LEA R10, P1, R26, R2, 0x1 ;  /* 0x000000021a0a7211 */ /* 0x002fe400078208ff */
[-C--:B------:R-:W-:Y:S02]  /*4fc0*/  LEA.HI.X.SX32 R15, R18, R0.reuse, 0x1, P0 ;  /* 0x00000000120f7211 */ /* 0x080fe400000f0eff */
[----:B------:R-:W-:-:S05]  /*4fd0*/  LEA.HI.X.SX32 R11, R26, R0, 0x1, P1 ;  /* 0x000000001a0b7211 */ /* 0x000fca00008f0eff */
[----:B------:R0:W2:Y:S04]  /*4fe0*/  LDG.E.U16 R26, [R10.64] ;  /* 0x000000040a1a7981 */ /* 0x0000a8000c1e1500 */
[----:B---3--:R1:W-:Y:S04]  /*4ff0*/  STL [R1+0x208], R8 ;  /* 0x0002080801007387 */ /* 0x0083e80000100800 */
[----:B-----5:R3:W-:Y:S04]  /*5000*/  STL [R1+0x204], R12 ;  /* 0x0002040c01007387 */ /* 0x0207e80000100800 */
[----:B-1----:R4:W5:Y:S04]  /*5010*/  LDG.E.U16 R8, [R16.64] ;  /* 0x0000000410087981 */ /* 0x002968000c1e1500 */
[----:B---3--:R2:W3:Y:S01]  /*5020*/  LDG.E.U16 R12, [R14.64] ;  /* 0x000000040e0c7981 */ /* 0x0084e2000c1e1500 */
[----:B----4-:R-:W-:-:S02]  /*5030*/  LEA R16, P0, R28, R2, 0x1 ;  /* 0x000000021c107211 */ /* 0x010fc400078008ff */
[C---:B--2---:R-:W-:Y:S02]  /*5040*/  LEA R14, P1, R25.reuse, R2, 0x1 ;  /* 0x00000002190e7211 */ /* 0x044fe400078208ff */
[-C--:B------:R-:W-:Y:S02]  /*5050*/  LEA.HI.X.SX32 R17, R28, R0.reuse, 0x1, P0 ;  /* 0x000000001c117211 */ /* 0x080fe400000f0eff */
[----:B------:R-:W-:Y:S01]  /*5060*/  LEA.HI.X.SX32 R15, R25, R0, 0x1, P1 ;  /* 0x00000000190f7211 */ /* 0x000fe200008f0eff */
[----:B------:R-:W2:Y:S04]  /*5070*/  LDL.LU R28, [R1+0x40] ;  /* 0x00004000011c7983 */ /* 0x000ea80000300800 */
[----:B------:R1:W4:Y:S01]  /*5080*/  LDG.E.U16 R25, [R16.64] ;  /* 0x0000000410197981 */ /* 0x000322000c1e1500 */
[----:B------:R-:W-:-:S02]  /*5090*/  LEA R18, P0, R19, R2, 0x1 ;  /* 0x0000000213127211 */ /* 0x000fc400078008ff */
[C---:B0-----:R-:W-:Y:S01]  /*50a0*/  LEA R10, P1, R22.reuse, R2, 0x1 ;  /* 0x00000002160a7211 */ /* 0x041fe200078208ff */
[----:B------:R0:W2:Y:S01]  /*50b0*/  LDG.E.U16 R15, [R14.64] ;  /* 0x000000040e0f7981 */ /* 0x0000a2000c1e1500 */
[-C--:B------:R-:W-:Y:S02]  /*50c0*/  LEA.HI.X.SX32 R19, R19, R0.reuse, 0x1, P0 ;  /* 0x0000000013137211 */ /* 0x080fe400000f0eff */
[----:B------:R-:W-:Y:S02]  /*50d0*/  LEA.HI.X.SX32 R11, R22, R0, 0x1, P1 ;  /* 0x00000000160b7211 */ /* 0x000fe400008f0eff */
[----:B-1----:R-:W-:-:S04]  /*50e0*/  LEA R16, P0, R21, R2, 0x1 ;  /* 0x0000000215107211 */ /* 0x002fc800078008ff */
[----:B------:R-:W-:-:S05]  /*50f0*/  LEA.HI.X.SX32 R17, R21, R0, 0x1, P0 ;  /* 0x0000000015117211 */ /* 0x000fca00000f0eff */
[----:B------:R1:W2:Y:S04]  /*5100*/  LDG.E.U16 R21, [R16.64] ;  /* 0x0000000410157981 */ /* 0x0002a8000c1e1500 */
[----:B-----5:R5:W-:Y:S04]  /*5110*/  STL [R1+0x200], R8 ;  /* 0x0002000801007387 */ /* 0x020be80000100800 */
[----:B-----5:R-:W5:Y:S04]  /*5120*/  LDL.LU R8, [R1+0x38] ;  /* 0x0000380001087983 */ /* 0x020f680000300800 */
[----:B---3--:R3:W-:Y:S04]  /*5130*/  STL [R1+0x1fc], R12 ;  /* 0x0001fc0c01007387 */ /* 0x0087e80000100800 */
[----:B---3--:R-:W3:Y:S04]  /*5140*/  LDL.LU R12, [R1+0x30] ;  /* 0x00003000010c7983 */ /* 0x008ee80000300800 */
[----:B------:R-:W3:Y:S04]  /*5150*/  LDL.LU R22, [R1+0x44] ;  /* 0x0000440001167983 */ /* 0x000ee80000300800 */
[----:B------:R0:W-:Y:S04]  /*5160*/  STL [R1+0x1f8], R26 ;  /* 0x0001f81a01007387 */ /* 0x0001e80000100800 */
[----:B0-----:R-:W3:Y:S04]  /*5170*/  LDL.LU R26, [R1+0x24] ;  /* 0x00002400011a7983 */ /* 0x001ee80000300800 */
[----:B----4-:R0:W-:Y:S04]  /*5180*/  STL [R1+0x1f4], R25 ;  /* 0x0001f41901007387 */ /* 0x0101e80000100800 */
[----:B0-----:R0:W4:Y:S04]  /*5190*/  LDG.E.U16 R25, [R18.64] ;  /* 0x0000000412197981 */ /* 0x001128000c1e1500 */
[----:B0-----:R-:W3:Y:S04]  /*51a0*/  LDL.LU R19, [R1+0x48] ;  /* 0x0000480001137983 */ /* 0x001ee80000300800 */
[----:B------:R0:W3:Y:S01]  /*51b0*/  LDG.E.U16 R18, [R10.64] ;  /* 0x000000040a127981 */ /* 0x0000e2000c1e1500 */
[----:B------:R-:W-:-:S03]  /*51c0*/  LEA R14, P0, R3, R2, 0x1 ;  /* 0x00000002030e7211 */ /* 0x000fc600078008ff */
[----:B--2---:R2:W-:Y:S01]  /*51d0*/  STL [R1+0x1f0], R15 ;  /* 0x0001f00f01007387 */ /* 0x0045e20000100800 */
[C---:B0-----:R-:W-:Y:S02]  /*51e0*/  LEA R10, P1, R6.reuse, R2, 0x1 ;  /* 0x00000002060a7211 */ /* 0x041fe400078208ff */
[-C--:B--2---:R-:W-:Y:S02]  /*51f0*/  LEA.HI.X.SX32 R15, R3, R0.reuse, 0x1, P0 ;  /* 0x00000000030f7211 */ /* 0x084fe400000f0eff */
[----:B------:R-:W-:Y:S02]  /*5200*/  LEA.HI.X.SX32 R11, R6, R0, 0x1, P1 ;  /* 0x00000000060b7211 */ /* 0x000fe400008f0eff */
[C---:B-1----:R-:W-:Y:S01]  /*5210*/  LEA R16, P0, R4.reuse, R2, 0x1 ;  /* 0x0000000204107211 */ /* 0x042fe200078008ff */
[----:B------:R0:W2:Y:S03]  /*5220*/  LDG.E.U16 R3, [R14.64] ;  /* 0x000000040e037981 */ /* 0x0000a6000c1e1500 */
[----:B------:R-:W-:Y:S01]  /*5230*/  LEA.HI.X.SX32 R17, R4, R0, 0x1, P0 ;  /* 0x0000000004117211 */ /* 0x000fe200000f0eff */
[----:B------:R3:W2:Y:S04]  /*5240*/  LDG.E.U16 R6, [R10.64] ;  /* 0x000000040a067981 */ /* 0x0006a8000c1e1500 */
[----:B----4-:R1:W-:Y:S02]  /*5250*/  STL [R1+0x1ec], R25 ;  /* 0x0001ec1901007387 */ /* 0x0103e40000100800 */
[----:B-1----:R-:W-:-:S05]  /*5260*/  IMAD.MOV.U32 R25, RZ, RZ, c[0x0][0x198] ;  /* 0x00006600ff197624 */ /* 0x002fca00078e00ff */
[----:B------:R-:W-:-:S04]  /*5270*/  LEA R5, R25, R5, 0x1 ;  /* 0x0000000519057211 */ /* 0x000fc800078e08ff */
[-C--:B0-----:R-:W-:Y:S02]  /*5280*/  LEA R14, P1, R5, R2.reuse, 0x1 ;  /* 0x00000002050e7211 */ /* 0x081fe400078208ff */
[----:B---3--:R-:W-:Y:S02]  /*5290*/  LEA R10, P0, R19, R2, 0x1 ;  /* 0x00000002130a7211 */ /* 0x008fe400078008ff */
[-C--:B------:R-:W-:Y:S01]  /*52a0*/  LEA.HI.X.SX32 R15, R5, R0.reuse, 0x1, P1 ;  /* 0x00000000050f7211 */ /* 0x080fe200008f0eff */
[----:B------:R0:W-:Y:S01]  /*52b0*/  STL [R1+0x1e0], R18 ;  /* 0x0001e01201007387 */ /* 0x0001e20000100800 */
[----:B------:R-:W-:-:S03]  /*52c0*/  LEA.HI.X.SX32 R11, R19, R0, 0x1, P0 ;  /* 0x00000000130b7211 */ /* 0x000fc600000f0eff */
[----:B------:R1:W3:Y:S04]  /*52d0*/  LDG.E.U16 R19, [R14.64] ;  /* 0x000000040e137981 */ /* 0x0002e8000c1e1500 */
[----:B0-----:R0:W4:Y:S04]  /*52e0*/  LDG.E.U16 R18, [R16.64] ;  /* 0x0000000410127981 */ /* 0x001128000c1e1500 */
[----:B------:R2:W-:Y:S01]  /*52f0*/  STL [R1+0x1d8], R21 ;  /* 0x0001d81501007387 */ /* 0x0005e20000100800 */
[-C--:B-1----:R-:W-:Y:S02]  /*5300*/  LEA R14, P0, R28, R2.reuse, 0x1 ;  /* 0x000000021c0e7211 */ /* 0x082fe400078008ff */
[----:B0-----:R-:W-:-:S04]  /*5310*/  LEA R16, P1, R22, R2, 0x1 ;  /* 0x0000000216107211 */ /* 0x001fc800078208ff */
[-C--:B------:R-:W-:Y:S01]  /*5320*/  LEA.HI.X.SX32 R17, R22, R0.reuse, 0x1, P1 ;  /* 0x0000000016117211 */ /* 0x080fe200008f0eff */
[----:B--2---:R5:W2:Y:S01]  /*5330*/  LDG.E.U16 R21, [R10.64] ;  /* 0x000000040a157981 */ /* 0x004aa2000c1e1500 */
[----:B------:R-:W-:-:S03]  /*5340*/  LEA.HI.X.SX32 R15, R28, R0, 0x1, P0 ;  /* 0x000000001c0f7211 */ /* 0x000fc600000f0eff */
[----:B------:R0:W2:Y:S04]  /*5350*/  LDG.E.U16 R22, [R16.64] ;  /* 0x0000000410167981 */ /* 0x0000a8000c1e1500 */
[----:B------:R1:W2:Y:S01]  /*5360*/  LDG.E.U16 R4, [R14.64] ;  /* 0x000000040e047981 */ /* 0x0002a2000c1e1500 */
[----:B-----5:R-:W-:-:S04]  /*5370*/  LEA R10, P1, R8, R2, 0x1 ;  /* 0x00000002080a7211 */ /* 0x020fc800078208ff */
[----:B------:R-:W-:-:S05]  /*5380*/  LEA.HI.X.SX32 R11, R8, R0, 0x1, P1 ;  /* 0x00000000080b7211 */ /* 0x000fca00008f0eff */
[----:B------:R5:W2:Y:S01]  /*5390*/  LDG.E.U16 R28, [R10.64] ;  /* 0x000000040a1c7981 */ /* 0x000aa2000c1e1500 */
[-C--:B0-----:R-:W-:Y:S02]  /*53a0*/  LEA R16, P0, R12, R2.reuse, 0x1 ;  /* 0x000000020c107211 */ /* 0x081fe400078008ff */
[----:B-1----:R-:W-:Y:S02]  /*53b0*/  LEA R14, P1, R26, R2, 0x1 ;  /* 0x000000021a0e7211 */ /* 0x002fe400078208ff */
[-C--:B------:R-:W-:Y:S01]  /*53c0*/  LEA.HI.X.SX32 R17, R12, R0.reuse, 0x1, P0 ;  /* 0x000000000c117211 */ /* 0x080fe200000f0eff */
[----:B------:R0:W-:Y:S01]  /*53d0*/  STL [R1+0x1d0], R3 ;  /* 0x0001d00301007387 */ /* 0x0001e20000100800 */
[----:B------:R-:W-:-:S03]  /*53e0*/  LEA.HI.X.SX32 R15, R26, R0, 0x1, P1 ;  /* 0x000000001a0f7211 */ /* 0x000fc600008f0eff */
[----:B------:R1:W-:Y:S04]  /*53f0*/  STL [R1+0x1c4], R6 ;  /* 0x0001c40601007387 */ /* 0x0003e80000100800 */
[----:B0-----:R0:W2:Y:S01]  /*5400*/  LDG.E.U16 R3, [R16.64] ;  /* 0x0000000410037981 */ /* 0x0010a2000c1e1500 */
[----:B-----5:R-:W-:-:S03]  /*5410*/  LEA R10, P0, R27, R2, 0x1 ;  /* 0x000000021b0a7211 */ /* 0x020fc600078008ff */
[----:B-1----:R1:W5:Y:S01]  /*5420*/  LDG.E.U16 R6, [R14.64] ;  /* 0x000000040e067981 */ /* 0x002362000c1e1500 */
[----:B0-----:R-:W-:-:S04]  /*5430*/  LEA R16, P1, R24, R2, 0x1 ;  /* 0x0000000218107211 */ /* 0x001fc800078208ff */
[-C--:B------:R-:W-:Y:S02]  /*5440*/  LEA.HI.X.SX32 R17, R24, R0.reuse, 0x1, P1 ;  /* 0x0000000018117211 */ /* 0x080fe400008f0eff */
[----:B------:R-:W-:Y:S02]  /*5450*/  LEA.HI.X.SX32 R11, R27, R0, 0x1, P0 ;  /* 0x000000001b0b7211 */ /* 0x000fe400000f0eff */
[C---:B-1----:R-:W-:Y:S01]  /*5460*/  LEA R14, P0, R23.reuse, R2, 0x1 ;  /* 0x00000002170e7211 */ /* 0x042fe200078008ff */
[----:B------:R0:W5:Y:S03]  /*5470*/  LDG.E.U16 R26, [R16.64] ;  /* 0x00000004101a7981 */ /* 0x000166000c1e1500 */
[----:B------:R-:W-:Y:S01]  /*5480*/  LEA.HI.X.SX32 R15, R23, R0, 0x1, P0 ;  /* 0x00000000170f7211 */ /* 0x000fe200000f0eff */
[----:B------:R1:W5:Y:S04]  /*5490*/  LDG.E.U16 R8, [R10.64] ;  /* 0x000000040a087981 */ /* 0x000368000c1e1500 */
[----:B---3--:R-:W-:Y:S04]  /*54a0*/  STL [R1+0x1b8], R19 ;  /* 0x0001b81301007387 */ /* 0x008fe80000100800 */
[----:B----4-:R3:W-:Y:S02]  /*54b0*/  STL [R1+0x1c0], R18 ;  /* 0x0001c01201007387 */ /* 0x0107e40000100800 */
[----:B---3--:R-:W-:-:S04]  /*54c0*/  LEA R18, P1, R20, R2, 0x1 ;  /* 0x0000000214127211 */ /* 0x008fc800078208ff */
[----:B------:R-:W-:Y:S02]  /*54d0*/  LEA.HI.X.SX32 R19, R20, R0, 0x1, P1 ;  /* 0x0000000014137211 */ /* 0x000fe400008f0eff */
[----:B------:R-:W3:Y:S04]  /*54e0*/  LDL.LU R20, [R1+0x3e0] ;  /* 0x0003e00001147983 */ /* 0x000ee80000300800 */
[----:B------:R-:W4:Y:S04]  /*54f0*/  LDL.LU R24, [R1+0x3d4] ;  /* 0x0003d40001187983 */ /* 0x000f280000300800 */
[----:B------:R-:W3:Y:S04]  /*5500*/  LDL.LU R27, [R1+0x3c4] ;  /* 0x0003c400011b7983 */ /* 0x000ee80000300800 */
[----:B------:R-:W3:Y:S04]  /*5510*/  LDL.LU R12, [R1+0x134] ;  /* 0x00013400010c7983 */ /* 0x000ee80000300800 */
[----:B0-----:R-:W3:Y:S04]  /*5520*/  LDL R17, [R1+0x2c0] ;  /* 0x0002c00001117983 */ /* 0x001ee80000100800 */
[----:B--2---:R0:W-:Y:S04]  /*5530*/  STL [R1+0x1b0], R21 ;  /* 0x0001b01501007387 */ /* 0x0041e80000100800 */
[----:B------:R2:W-:Y:S04]  /*5540*/  STL [R1+0x1a4], R22 ;  /* 0x0001a41601007387 */ /* 0x0005e80000100800 */
[----:B0-----:R0:W3:Y:S04]  /*5550*/  LDG.E.U16 R21, [R14.64] ;  /* 0x000000040e157981 */ /* 0x0010e8000c1e1500 */
[----:B--2---:R-:W2:Y:S04]  /*5560*/  LDL.LU R22, [R1+0x130] ;  /* 0x0001300001167983 */ /* 0x004ea80000300800 */
[----:B------:R-:W2:Y:S04]  /*5570*/  LDL.LU R16, [R1+0x12c] ;  /* 0x00012c0001107983 */ /* 0x000ea80000300800 */
[----:B------:R-:W2:Y:S04]  /*5580*/  LDL.LU R23, [R1+0x128] ;  /* 0x0001280001177983 */ /* 0x000ea80000300800 */
[----:B------:R-:W-:Y:S04]  /*5590*/  STL [R1+0x1a0], R4 ;  /* 0x0001a00401007387 */ /* 0x000fe80000100800 */
[----:B------:R0:W-:Y:S04]  /*55a0*/  STL [R1+0x19c], R28 ;  /* 0x00019c1c01007387 */ /* 0x0001e80000100800 */
[----:B0-----:R-:W2:Y:S01]  /*55b0*/  LDG.E.U16 R28, [R18.64] ;  /* 0x00000004121c7981 */ /* 0x001ea2000c1e1500 */
[----:B-1----:R-:W-:-:S04]  /*55c0*/  LEA R10, P0, R13, R2, 0x1 ;  /* 0x000000020d0a7211 */ /* 0x002fc800078008ff */
[----:B------:R-:W-:Y:S02]  /*55d0*/  LEA.HI.X.SX32 R11, R13, R0, 0x1, P0 ;  /* 0x000000000d0b7211 */ /* 0x000fe400000f0eff */
[----:B------:R-:W-:Y:S01]  /*55e0*/  LEA R4, P0, R9, R2, 0x1 ;  /* 0x0000000209047211 */ /* 0x000fe200078008ff */
[----:B--2---:R0:W-:Y:S04]  /*55f0*/  STL [R1+0x11e4], R28 ;  /* 0x0011e41c01007387 */ /* 0x0041e80000100800 */
[----:B------:R1:W-:Y:S04]  /*5600*/  STL [R1+0x198], R3 ;  /* 0x0001980301007387 */ /* 0x0003e80000100800 */
[----:B-----5:R2:W-:Y:S04]  /*5610*/  STL [R1+0x194], R6 ;  /* 0x0001940601007387 */ /* 0x0205e80000100800 */
[----:B0-----:R0:W5:Y:S01]  /*5620*/  LDG.E.U16 R28, [R10.64] ;  /* 0x000000040a1c7981 */ /* 0x001162000c1e1500 */
[----:B-1----:R-:W-:Y:S01]  /*5630*/  IMAD R3, R25, 0x2, R5 ;  /* 0x0000000219037824 */ /* 0x002fe200078e0205 */
[----:B------:R-:W-:-:S02]  /*5640*/  LEA.HI.X.SX32 R5, R9, R0, 0x1, P0 ;  /* 0x0000000009057211 */ /* 0x000fc400000f0eff */
[----:B--2---:R-:W-:-:S03]  /*5650*/  LEA R6, P1, R7, R2, 0x1 ;  /* 0x0000000207067211 */ /* 0x004fc600078208ff */
[----:B------:R1:W2:Y:S01]  /*5660*/  LDG.E.U16 R14, [R4.64] ;  /* 0x00000004040e7981 */ /* 0x0002a2000c1e1500 */
[----:B------:R-:W-:-:S03]  /*5670*/  LEA.HI.X.SX32 R7, R7, R0, 0x1, P1 ;  /* 0x0000000007077211 */ /* 0x000fc600008f0eff */
[----:B------:R-:W-:Y:S04]  /*5680*/  STL [R1+0x18c], R8 ;  /* 0x00018c0801007387 */ /* 0x000fe80000100800 */
[----:B------:R0:W-:Y:S04]  /*5690*/  STL [R1+0x188], R26 ;  /* 0x0001881a01007387 */ /* 0x0001e80000100800 */
[----:B------:R1:W2:Y:S04]  /*56a0*/  LDG.E.U16 R18, [R6.64] ;  /* 0x0000000406127981 */ /* 0x0002a8000c1e1500 */
[----:B0-----:R-:W2:Y:S01]  /*56b0*/  LDL.LU R26, [R1+0x124] ;  /* 0x00012400011a7983 */ /* 0x001ea20000300800 */
[----:B------:R-:W-:-:S03]  /*56c0*/  LEA R8, P0, R3, R2, 0x1 ;  /* 0x0000000203087211 */ /* 0x000fc600078008ff */
[----:B------:R-:W2:Y:S01]  /*56d0*/  LDL.LU R19, [R1+0x120] ;  /* 0x0001200001137983 */ /* 0x000ea20000300800 */
[----:B------:R-:W-:-:S03]  /*56e0*/  LEA.HI.X.SX32 R9, R3, R0, 0x1, P0 ;  /* 0x0000000003097211 */ /* 0x000fc600000f0eff */
[----:B------:R-:W2:Y:S01]  /*56f0*/  LDL.LU R13, [R1+0x11c] ;  /* 0x00011c00010d7983 */ /* 0x000ea20000300800 */
[----:B------:R-:W-:-:S03]  /*5700*/  IMAD R3, R25, 0x2, R3 ;  /* 0x0000000219037824 */ /* 0x000fc600078e0203 */
[----:B------:R-:W2:Y:S04]  /*5710*/  LDL.LU R15, [R1+0x118] ;  /* 0x00011800010f7983 */ /* 0x000ea80000300800 */
[----:B---3--:R0:W-:Y:S04]  /*5720*/  STL [R1+0x184], R21 ;  /* 0x0001841501007387 */ /* 0x0081e80000100800 */
[----:B------:R-:W3:Y:S04]  /*5730*/  LDG.E.U16 R8, [R8.64] ;  /* 0x0000000408087981 */ /* 0x000ee8000c1e1500 */
[----:B0-----:R-:W3:Y:S04]  /*5740*/  LDL.LU R21, [R1+0x114] ;  /* 0x0001140001157983 */ /* 0x001ee80000300800 */
[----:B------:R-:W3:Y:S04]  /*5750*/  LDL.LU R25, [R1+0x110] ;  /* 0x0001100001197983 */ /* 0x000ee80000300800 */
[----:B-1----:R-:W3:Y:S04]  /*5760*/  LDL.LU R6, [R1+0x10c] ;  /* 0x00010c0001067983 */ /* 0x002ee80000300800 */
[----:B------:R-:W3:Y:S04]  /*5770*/  LDL.LU R7, [R1+0x108] ;  /* 0x0001080001077983 */ /* 0x000ee80000300800 */
[----:B------:R-:W3:Y:S04]  /*5780*/  LDL.LU R4, [R1+0x104] ;  /* 0x0001040001047983 */ /* 0x000ee80000300800 */
[----:B------:R0:W-:Y:S04]  /*5790*/  STS.U16 [R17], R20 ;  /* 0x0000001411007388 */ /* 0x0001e80000000400 */
[----:B------:R-:W3:Y:S04]  /*57a0*/  LDL.LU R5, [R1+0x100] ;  /* 0x0001000001057983 */ /* 0x000ee80000300800 */
[----:B----4-:R1:W-:Y:S04]  /*57b0*/  STS.U16 [R17+0x400], R24 ;  /* 0x0004001811007388 */ /* 0x0103e80000000400 */
[----:B0-----:R-:W4:Y:S04]  /*57c0*/  LDL.LU R20, [R1+0xfc] ;  /* 0x0000fc0001147983 */ /* 0x001f280000300800 */
[----:B------:R0:W-:Y:S04]  /*57d0*/  STS.U16 [R17+0x800], R27 ;  /* 0x0008001b11007388 */ /* 0x0001e80000000400 */
[----:B-1----:R-:W4:Y:S04]  /*57e0*/  LDL.LU R24, [R1+0xf8] ;  /* 0x0000f80001187983 */ /* 0x002f280000300800 */
[----:B------:R1:W-:Y:S04]  /*57f0*/  STS.U16 [R17+0xc00], R12 ;  /* 0x000c000c11007388 */ /* 0x0003e80000000400 */
[----:B0-----:R-:W4:Y:S04]  /*5800*/  LDL.LU R27, [R1+0xf4] ;  /* 0x0000f400011b7983 */ /* 0x001f280000300800 */
[----:B------:R0:W-:Y:S04]  /*5810*/  STS.U16 [R17+0x1000], R22 ;  /* 0x0010001611007388 */ /* 0x0001e80000000400 */
[----:B-1----:R-:W4:Y:S04]  /*5820*/  LDL.LU R12, [R1+0xf0] ;  /* 0x0000f000010c7983 */ /* 0x002f280000300800 */
[----:B0-----:R-:W4:Y:S04]  /*5830*/  LDL.LU R22, [R1+0xc8] ;  /* 0x0000c80001167983 */ /* 0x001f280000300800 */
[----:B------:R-:W4:Y:S04]  /*5840*/  LDL.LU R10, [R1+0xec] ;  /* 0x0000ec00010a7983 */ /* 0x000f280000300800 */
[----:B------:R-:W4:Y:S04]  /*5850*/  LDL.LU R11, [R1+0xe8] ;  /* 0x0000e800010b7983 */ /* 0x000f280000300800 */
[----:B------:R-:W-:Y:S04]  /*5860*/  STS.U16 [R17+0x1400], R16 ;  /* 0x0014001011007388 */ /* 0x000fe80000000400 */
[----:B------:R-:W-:Y:S04]  /*5870*/  STS.U16 [R17+0x1800], R23 ;  /* 0x0018001711007388 */ /* 0x000fe80000000400 */
[----:B-----5:R0:W-:Y:S04]  /*5880*/  STL [R1+0x17c], R28 ;  /* 0x00017c1c01007387 */ /* 0x0201e80000100800 */
[----:B0-----:R-:W5:Y:S04]  /*5890*/  LDL.LU R28, [R1+0xe4] ;  /* 0x0000e400011c7983 */ /* 0x001f680000300800 */
[----:B--2---:R0:W-:Y:S04]  /*58a0*/  STL [R1+0x170], R14 ;  /* 0x0001700e01007387 */ /* 0x0041e80000100800 */
[----:B0-----:R-:W2:Y:S04]  /*58b0*/  LDL.LU R14, [R1+0xe0] ;  /* 0x0000e000010e7983 */ /* 0x001ea80000300800 */
[----:B------:R-:W2:Y:S04]  /*58c0*/  LDL.LU R16, [R1+0xdc] ;  /* 0x0000dc0001107983 */ /* 0x000ea80000300800 */
[----:B------:R-:W2:Y:S04]  /*58d0*/  LDL.LU R23, [R1+0xd8] ;  /* 0x0000d80001177983 */ /* 0x000ea80000300800 */
[----:B------:R0:W-:Y:S04]  /*58e0*/  STS.U16 [R17+0x1c00], R26 ;  /* 0x001c001a11007388 */ /* 0x0001e80000000400 */
[----:B------:R1:W-:Y:S04]  /*58f0*/  STL [R1+0x16c], R18 ;  /* 0x00016c1201007387 */ /* 0x0003e80000100800 */
[----:B0-----:R-:W2:Y:S04]  /*5900*/  LDL.LU R26, [R1+0xd4] ;  /* 0x0000d400011a7983 */ /* 0x001ea80000300800 */
[----:B------:R-:W-:Y:S04]  /*5910*/  STS.U16 [R17+0x2000], R19 ;  /* 0x0020001311007388 */ /* 0x000fe80000000400 */
[----:B------:R-:W-:Y:S04]  /*5920*/  STS.U16 [R17+0x2400], R13 ;  /* 0x0024000d11007388 */ /* 0x000fe80000000400 */
[----:B------:R-:W-:Y:S04]  /*5930*/  STS.U16 [R17+0x2800], R15 ;  /* 0x0028000f11007388 */ /* 0x000fe80000000400 */
[----:B-1----:R-:W2:Y:S04]  /*5940*/  LDL.LU R18, [R1+0xd0] ;  /* 0x0000d00001127983 */ /* 0x002ea80000300800 */
[----:B---3--:R0:W-:Y:S04]  /*5950*/  STS.U16 [R17+0x2c00], R21 ;  /* 0x002c001511007388 */ /* 0x0081e80000000400 */
[----:B------:R-:W-:Y:S04]  /*5960*/  STL [R1+0x164], R8 ;  /* 0x0001640801007387 */ /* 0x000fe80000100800 */
[----:B------:R1:W-:Y:S04]  /*5970*/  STS.U16 [R17+0x3000], R25 ;  /* 0x0030001911007388 */ /* 0x0003e80000000400 */
[----:B0-----:R-:W3:Y:S04]  /*5980*/  LDL.LU R21, [R1+0xcc] ;  /* 0x0000cc0001157983 */ /* 0x001ee80000300800 */
[----:B-1----:R-:W3:Y:S04]  /*5990*/  LDL.LU R25, [R1+0xc4] ;  /* 0x0000c40001197983 */ /* 0x002ee80000300800 */
[----:B------:R-:W3:Y:S04]  /*59a0*/  LDL.LU R19, [R1+0xc0] ;  /* 0x0000c00001137983 */ /* 0x000ee80000300800 */
[----:B------:R-:W3:Y:S04]  /*59b0*/  LDL.LU R13, [R1+0xbc] ;  /* 0x0000bc00010d7983 */ /* 0x000ee80000300800 */
[----:B------:R-:W-:Y:S04]  /*59c0*/  STS.U16 [R17+0x3400], R6 ;  /* 0x0034000611007388 */ /* 0x000fe80000000400 */
[----:B------:R-:W-:Y:S04]  /*59d0*/  STS.U16 [R17+0x3800], R7 ;  /* 0x0038000711007388 */ /* 0x000fe80000000400 */
[----:B------:R-:W3:Y:S04]  /*59e0*/  LDL.LU R15, [R1+0xb8] ;  /* 0x0000b800010f7983 */ /* 0x000ee80000300800 */
[----:B------:R-:W-:Y:S04]  /*59f0*/  STS.U16 [R17+0x3c00], R4 ;  /* 0x003c000411007388 */ /* 0x000fe80000000400 */
[----:B------:R-:W-:Y:S04]  /*5a00*/  STS.U16 [R17+0x4000], R5 ;  /* 0x0040000511007388 */ /* 0x000fe80000000400 */
[----:B----4-:R0:W-:Y:S04]  /*5a10*/  STS.U16 [R17+0x4400], R20 ;  /* 0x0044001411007388 */ /* 0x0101e80000000400 */
[----:B------:R1:W-:Y:S04]  /*5a20*/  STS.U16 [R17+0x4800], R24 ;  /* 0x0048001811007388 */ /* 0x0003e80000000400 */
[----:B0-----:R-:W4:Y:S04]  /*5a30*/  LDL.LU R20, [R1+0xb4] ;  /* 0x0000b40001147983 */ /* 0x001f280000300800 */
[----:B-1----:R-:W4:Y:S04]  /*5a40*/  LDL.LU R24, [R1+0xb0] ;  /* 0x0000b00001187983 */ /* 0x002f280000300800 */
[----:B------:R0:W-:Y:S04]  /*5a50*/  STS.U16 [R17+0x4c00], R27 ;  /* 0x004c001b11007388 */ /* 0x0001e80000000400 */
[----:B------:R1:W-:Y:S04]  /*5a60*/  STS.U16 [R17+0x5000], R12 ;  /* 0x0050000c11007388 */ /* 0x0003e80000000400 */
[----:B0-----:R-:W4:Y:S04]  /*5a70*/  LDL.LU R27, [R1+0xac] ;  /* 0x0000ac00011b7983 */ /* 0x001f280000300800 */
[----:B-1----:R-:W4:Y:S04]  /*5a80*/  LDL.LU R12, [R1+0xa8] ;  /* 0x0000a800010c7983 */ /* 0x002f280000300800 */
[----:B------:R-:W-:Y:S04]  /*5a90*/  STS.U16 [R17+0x5400], R10 ;  /* 0x0054000a11007388 */ /* 0x000fe80000000400 */
[----:B------:R-:W-:Y:S01]  /*5aa0*/  STS.U16 [R17+0x5800], R11 ;  /* 0x0058000b11007388 */ /* 0x000fe20000000400 */
[----:B------:R-:W-:-:S04]  /*5ab0*/  LEA R4, P0, R22, R2, 0x1 ;  /* 0x0000000216047211 */ /* 0x000fc800078008ff */
[----:B------:R-:W-:Y:S01]  /*5ac0*/  LEA.HI.X.SX32 R5, R22, R0, 0x1, P0 ;  /* 0x0000000016057211 */ /* 0x000fe200000f0eff */
[----:B-----5:R-:W-:Y:S04]  /*5ad0*/  STS.U16 [R17+0x5c00], R28 ;  /* 0x005c001c11007388 */ /* 0x020fe80000000400 */
[----:B--2---:R-:W-:Y:S04]  /*5ae0*/  STS.U16 [R17+0x6000], R14 ;  /* 0x0060000e11007388 */ /* 0x004fe80000000400 */
[----:B------:R-:W-:Y:S04]  /*5af0*/  STS.U16 [R17+0x6400], R16 ;  /* 0x0064001011007388 */ /* 0x000fe80000000400 */
[----:B------:R-:W-:Y:S04]  /*5b00*/  STS.U16 [R17+0x6800], R23 ;  /* 0x0068001711007388 */ /* 0x000fe80000000400 */
[----:B------:R0:W-:Y:S04]  /*5b10*/  STS.U16 [R17+0x6c00], R26 ;  /* 0x006c001a11007388 */ /* 0x0001e80000000400 */
[----:B0-----:R-:W2:Y:S04]  /*5b20*/  LDL.LU R26, [R1+0xa4] ;  /* 0x0000a400011a7983 */ /* 0x001ea80000300800 */
[----:B------:R-:W5:Y:S04]  /*5b30*/  LDL.LU R14, [R1+0xa0] ;  /* 0x0000a000010e7983 */ /* 0x000f680000300800 */
[----:B------:R-:W5:Y:S04]  /*5b40*/  LDL.LU R16, [R1+0x9c] ;  /* 0x00009c0001107983 */ /* 0x000f680000300800 */
[----:B------:R-:W5:Y:S04]  /*5b50*/  LDL.LU R23, [R1+0x98] ;  /* 0x0000980001177983 */ /* 0x000f680000300800 */
[----:B------:R0:W-:Y:S01]  /*5b60*/  STL.64 [R1+0x130], R4 ;  /* 0x0001300401007387 */ /* 0x0001e20000100a00 */
[----:B---3--:R-:W-:-:S04]  /*5b70*/  LEA R10, P0, R25, R2, 0x1 ;  /* 0x00000002190a7211 */ /* 0x008fc800078008ff */
[----:B------:R-:W-:Y:S02]  /*5b80*/  LEA.HI.X.SX32 R11, R25, R0, 0x1, P0 ;  /* 0x00000000190b7211 */ /* 0x000fe400000f0eff */
[----:B------:R-:W3:Y:S01]  /*5b90*/  LDL.LU R25, [R1+0x94] ;  /* 0x0000940001197983 */ /* 0x000ee20000300800 */
[-C--:B------:R-:W-:Y:S02]  /*5ba0*/  LEA R8, P1, R19, R2.reuse, 0x1 ;  /* 0x0000000213087211 */ /* 0x080fe400078208ff */
[----:B------:R-:W-:Y:S01]  /*5bb0*/  LEA R6, P2, R13, R2, 0x1 ;  /* 0x000000020d067211 */ /* 0x000fe200078408ff */
[----:B------:R-:W-:Y:S01]  /*5bc0*/  STS.U16 [R17+0x7000], R18 ;  /* 0x0070001211007388 */ /* 0x000fe20000000400 */
[----:B------:R-:W-:-:S03]  /*5bd0*/  LEA.HI.X.SX32 R9, R19, R0, 0x1, P1 ;  /* 0x0000000013097211 */ /* 0x000fc600008f0eff */
[----:B------:R1:W-:Y:S01]  /*5be0*/  STS.U16 [R17+0x7400], R21 ;  /* 0x0074001511007388 */ /* 0x0003e20000000400 */
[----:B------:R-:W-:Y:S02]  /*5bf0*/  LEA.HI.X.SX32 R7, R13, R0, 0x1, P2 ;  /* 0x000000000d077211 */ /* 0x000fe400010f0eff */
[C---:B0-----:R-:W-:Y:S01]  /*5c00*/  LEA R4, P3, R15.reuse, R2, 0x1 ;  /* 0x000000020f047211 */ /* 0x041fe200078608ff */
[----:B-1----:R-:W3:Y:S03]  /*5c10*/  LDL.LU R17, [R1+0x90] ;  /* 0x0000900001117983 */ /* 0x002ee60000300800 */
[----:B------:R-:W-:Y:S01]  /*5c20*/  LEA.HI.X.SX32 R5, R15, R0, 0x1, P3 ;  /* 0x000000000f057211 */ /* 0x000fe200018f0eff */
[----:B------:R-:W3:Y:S04]  /*5c30*/  LDL.LU R21, [R1+0x8c] ;  /* 0x00008c0001157983 */ /* 0x000ee80000300800 */
[----:B------:R4:W-:Y:S04]  /*5c40*/  STL.64 [R1+0x128], R10 ;  /* 0x0001280a01007387 */ /* 0x0009e80000100a00 */
[----:B------:R-:W3:Y:S04]  /*5c50*/  LDL.LU R22, [R1+0x88] ;  /* 0x0000880001167983 */ /* 0x000ee80000300800 */
[----:B------:R0:W-:Y:S01]  /*5c60*/  STL.64 [R1+0x120], R8 ;  /* 0x0001200801007387 */ /* 0x0001e20000100a00 */
[----:B----4-:R-:W-:-:S03]  /*5c70*/  LEA R10, P0, R20, R2, 0x1 ;  /* 0x00000002140a7211 */ /* 0x010fc600078008ff */
[----:B------:R1:W-:Y:S01]  /*5c80*/  STL.64 [R1+0x118], R6 ;  /* 0x0001180601007387 */ /* 0x0003e20000100a00 */
[----:B------:R-:W-:Y:S02]  /*5c90*/  LEA.HI.X.SX32 R11, R20, R0, 0x1, P0 ;  /* 0x00000000140b7211 */ /* 0x000fe400000f0eff */
[C---:B0-----:R-:W-:Y:S01]  /*5ca0*/  LEA R8, P1, R24.reuse, R2, 0x1 ;  /* 0x0000000218087211 */ /* 0x041fe200078208ff */
[----:B------:R0:W-:Y:S03]  /*5cb0*/  STL.64 [R1+0x110], R4 ;  /* 0x0001100401007387 */ /* 0x0001e60000100a00 */
[----:B------:R-:W-:Y:S02]  /*5cc0*/  LEA.HI.X.SX32 R9, R24, R0, 0x1, P1 ;  /* 0x0000000018097211 */ /* 0x000fe400008f0eff */
[-C--:B-1----:R-:W-:Y:S01]  /*5cd0*/  LEA R6, P2, R27, R2.reuse, 0x1 ;  /* 0x000000021b067211 */ /* 0x082fe200078408ff */
[----:B------:R2:W-:Y:S01]  /*5ce0*/  STL.64 [R1+0x108], R10 ;  /* 0x0001080a01007387 */ /* 0x0005e20000100a00 */
[----:B0-----:R-:W-:-:S03]  /*5cf0*/  LEA R4, P3, R12, R2, 0x1 ;  /* 0x000000020c047211 */ /* 0x001fc600078608ff */
[----:B------:R-:W4:Y:S01]  /*5d00*/  LDL.LU R18, [R1+0x84] ;  /* 0x0000840001127983 */ /* 0x000f220000300800 */
[-C--:B------:R-:W-:Y:S02]  /*5d10*/  LEA.HI.X.SX32 R7, R27, R0.reuse, 0x1, P2 ;  /* 0x000000001b077211 */ /* 0x080fe400010f0eff */
[----:B------:R-:W-:Y:S01]  /*5d20*/  LEA.HI.X.SX32 R5, R12, R0, 0x1, P3 ;  /* 0x000000000c057211 */ /* 0x000fe200018f0eff */
[----:B------:R5:W-:Y:S04]  /*5d30*/  STL.64 [R1+0x100], R8 ;  /* 0x0001000801007387 */ /* 0x000be80000100a00 */
[----:B------:R-:W4:Y:S04]  /*5d40*/  LDL.LU R19, [R1+0x80] ;  /* 0x0000800001137983 */ /* 0x000f280000300800 */
[----:B------:R0:W-:Y:S04]  /*5d50*/  STL.64 [R1+0xf8], R6 ;  /* 0x0000f80601007387 */ /* 0x0001e80000100a00 */
[----:B------:R-:W4:Y:S04]  /*5d60*/  LDL.LU R15, [R1+0x78] ;  /* 0x00007800010f7983 */ /* 0x000f280000300800 */
[----:B------:R1:W-:Y:S04]  /*5d70*/  STL.64 [R1+0xf0], R4 ;  /* 0x0000f00401007387 */ /* 0x0003e80000100a00 */
[----:B------:R-:W4:Y:S04]  /*5d80*/  LDL.LU R27, [R1+0x70] ;  /* 0x00007000011b7983 */ /* 0x000f280000300800 */
[----:B------:R-:W4:Y:S01]  /*5d90*/  LDL.LU R12, [R1+0x7c] ;  /* 0x00007c00010c7983 */ /* 0x000f220000300800 */
[----:B--2---:R-:W-:-:S04]  /*5da0*/  LEA R10, P0, R26, R2, 0x1 ;  /* 0x000000021a0a7211 */ /* 0x004fc800078008ff */
[----:B------:R-:W-:Y:S02]  /*5db0*/  LEA.HI.X.SX32 R11, R26, R0, 0x1, P0 ;  /* 0x000000001a0b7211 */ /* 0x000fe400000f0eff */
[----:B------:R-:W2:Y:S04]  /*5dc0*/  LDL.LU R26, [R1+0x74] ;  /* 0x00007400011a7983 */ /* 0x000ea80000300800 */
[----:B------:R-:W2:Y:S04]  /*5dd0*/  LDL.LU R20, [R1+0x68] ;  /* 0x0000680001147983 */ /* 0x000ea80000300800 */
[----:B------:R3:W-:Y:S04]  /*5de0*/  STL.64 [R1+0xe8], R10 ;  /* 0x0000e80a01007387 */ /* 0x0007e80000100a00 */
[----:B------:R-:W2:Y:S01]  /*5df0*/  LDL.LU R24, [R1+0x58] ;  /* 0x0000580001187983 */ /* 0x000ea20000300800 */
[----:B-----5:R-:W-:-:S02]  /*5e00*/  LEA R8, P1, R14, R2, 0x1 ;  /* 0x000000020e087211 */ /* 0x020fc400078208ff */
[-C--:B0-----:R-:W-:Y:S02]  /*5e10*/  LEA R6, P2, R16, R2.reuse, 0x1 ;  /* 0x0000000210067211 */ /* 0x081fe400078408ff */
[C---:B-1----:R-:W-:Y:S02]  /*5e20*/  LEA R4, P3, R23.reuse, R2, 0x1 ;  /* 0x0000000217047211 */ /* 0x042fe400078608ff */
[-C--:B------:R-:W-:Y:S02]  /*5e30*/  LEA.HI.X.SX32 R9, R14, R0.reuse, 0x1, P1 ;  /* 0x000000000e097211 */ /* 0x080fe400008f0eff */
[-C--:B------:R-:W-:Y:S02]  /*5e40*/  LEA.HI.X.SX32 R7, R16, R0.reuse, 0x1, P2 ;  /* 0x0000000010077211 */ /* 0x080fe400010f0eff */
[----:B------:R-:W-:Y:S01]  /*5e50*/  LEA.HI.X.SX32 R5, R23, R0, 0x1, P3 ;  /* 0x0000000017057211 */ /* 0x000fe200018f0eff */
[----:B------:R0:W-:Y:S01]  /*5e60*/  STL.64 [R1+0xe0], R8 ;  /* 0x0000e00801007387 */ /* 0x0001e20000100a00 */
[----:B---3--:R-:W-:-:S03]  /*5e70*/  LEA R10, P0, R25, R2, 0x1 ;  /* 0x00000002190a7211 */ /* 0x008fc600078008ff */
[----:B------:R1:W-:Y:S01]  /*5e80*/  STL.64 [R1+0xd8], R6 ;  /* 0x0000d80601007387 */ /* 0x0003e20000100a00 */
[----:B------:R-:W-:-:S03]  /*5e90*/  LEA.HI.X.SX32 R11, R25, R0, 0x1, P0 ;  /* 0x00000000190b7211 */ /* 0x000fc600000f0eff */
[----:B------:R3:W-:Y:S04]  /*5ea0*/  STL.64 [R1+0xd0], R4 ;  /* 0x0000d00401007387 */ /* 0x0007e80000100a00 */
[----:B------:R-:W5:Y:S04]  /*5eb0*/  LDL.LU R25, [R1+0x6c] ;  /* 0x00006c0001197983 */ /* 0x000f680000300800 */
[----:B------:R-:W5:Y:S04]  /*5ec0*/  LDL.LU R13, [R1+0x64] ;  /* 0x00006400010d7983 */ /* 0x000f680000300800 */
[----:B------:R-:W5:Y:S01]  /*5ed0*/  LDL.LU R14, [R1+0x5c] ;  /* 0x00005c00010e7983 */ /* 0x000f620000300800 */
[----:B0-----:R-:W-:-:S02]  /*5ee0*/  LEA R8, P1, R17, R2, 0x1 ;  /* 0x0000000211087211 */ /* 0x001fc400078208ff */
[----:B-1----:R-:W-:Y:S02]  /*5ef0*/  LEA R6, P2, R21, R2, 0x1 ;  /* 0x0000000215067211 */ /* 0x002fe400078408ff */
[-C--:B------:R-:W-:Y:S01]  /*5f00*/  LEA.HI.X.SX32 R9, R17, R0.reuse, 0x1, P1 ;  /* 0x0000000011097211 */ /* 0x080fe200008f0eff */
[----:B------:R4:W-:Y:S01]  /*5f10*/  STL.64 [R1+0xc8], R10 ;  /* 0x0000c80a01007387 */ /* 0x0009e20000100a00 */
[----:B------:R-:W-:-:S03]  /*5f20*/  LEA.HI.X.SX32 R7, R21, R0, 0x1, P2 ;  /* 0x0000000015077211 */ /* 0x000fc600010f0eff */
[----:B------:R-:W5:Y:S01]  /*5f30*/  LDL.LU R23, [R1+0x1e8] ;  /* 0x0001e80001177983 */ /* 0x000f620000300800 */
[----:B---3--:R-:W-:-:S03]  /*5f40*/  LEA R4, P3, R22, R2, 0x1 ;  /* 0x0000000216047211 */ /* 0x008fc600078608ff */
[----:B------:R-:W3:Y:S01]  /*5f50*/  LDL.LU R21, [R1+0x1e4] ;  /* 0x0001e40001157983 */ /* 0x000ee20000300800 */
[----:B------:R-:W-:-:S03]  /*5f60*/  LEA.HI.X.SX32 R5, R22, R0, 0x1, P3 ;  /* 0x0000000016057211 */ /* 0x000fc600018f0eff */
[----:B------:R0:W-:Y:S04]  /*5f70*/  STL.64 [R1+0xc0], R8 ;  /* 0x0000c00801007387 */ /* 0x0001e80000100a00 */
[----:B------:R-:W3:Y:S04]  /*5f80*/  LDL.LU R22, [R1+0x1dc] ;  /* 0x0001dc0001167983 */ /* 0x000ee80000300800 */
[----:B------:R1:W-:Y:S04]  /*5f90*/  STL.64 [R1+0xb8], R6 ;  /* 0x0000b80601007387 */ /* 0x0003e80000100a00 */
[----:B------:R-:W3:Y:S04]  /*5fa0*/  LDL.LU R16, [R1+0x1d4] ;  /* 0x0001d40001107983 */ /* 0x000ee80000300800 */
[----:B------:R0:W-:Y:S04]  /*5fb0*/  STL.64 [R1+0xb0], R4 ;  /* 0x0000b00401007387 */ /* 0x0001e80000100a00 */
[----:B------:R-:W3:Y:S01]  /*5fc0*/  LDL.LU R17, [R1+0x1cc] ;  /* 0x0001cc0001117983 */ /* 0x000ee20000300800 */
[----:B----4-:R-:W-:-:S04]  /*5fd0*/  LEA R10, P0, R18, R2, 0x1 ;  /* 0x00000002120a7211 */ /* 0x010fc800078008ff */
[----:B------:R-:W-:Y:S02]  /*5fe0*/  LEA.HI.X.SX32 R11, R18, R0, 0x1, P0 ;  /* 0x00000000120b7211 */ /* 0x000fe400000f0eff */
[----:B0-----:R-:W-:-:S03]  /*5ff0*/  LEA R8, P1, R19, R2, 0x1 ;  /* 0x0000000213087211 */ /* 0x001fc600078208ff */
[----:B------:R0:W-:Y:S01]  /*6000*/  STL.64 [R1+0xa8], R10 ;  /* 0x0000a80a01007387 */ /* 0x0001e20000100a00 */
[----:B------:R-:W-:Y:S02]  /*6010*/  LEA.HI.X.SX32 R9, R19, R0, 0x1, P1 ;  /* 0x0000000013097211 */ /* 0x000fe400008f0eff */
[----:B-1----:R-:W-:-:S03]  /*6020*/  LEA R6, P2, R15, R2, 0x1 ;  /* 0x000000020f067211 */ /* 0x002fc600078408ff */
[----:B------:R2:W-:Y:S01]  /*6030*/  STL.64 [R1+0xa0], R8 ;  /* 0x0000a00801007387 */ /* 0x0005e20000100a00 */
[----:B------:R-:W-:Y:S02]  /*6040*/  LEA.HI.X.SX32 R7, R15, R0, 0x1, P2 ;  /* 0x000000000f077211 */ /* 0x000fe400010f0eff */
[CC--:B------:R-:W-:Y:S02]  /*6050*/  LEA R4, P3, R27.reuse, R2.reuse, 0x1 ;  /* 0x000000021b047211 */ /* 0x0c0fe400078608ff */
[C---:B0-----:R-:W-:Y:S02]  /*6060*/  LEA R10, P0, R12.reuse, R2, 0x1 ;  /* 0x000000020c0a7211 */ /* 0x041fe400078008ff */
[-C--:B------:R-:W-:Y:S01]  /*6070*/  LEA.HI.X.SX32 R5, R27, R0.reuse, 0x1, P3 ;  /* 0x000000001b057211 */ /* 0x080fe200018f0eff */
[----:B------:R0:W-:Y:S01]  /*6080*/  STL.64 [R1+0x98], R6 ;  /* 0x0000980601007387 */ /* 0x0001e20000100a00 */
[----:B------:R-:W-:-:S03]  /*6090*/  LEA.HI.X.SX32 R11, R12, R0, 0x1, P0 ;  /* 0x000000000c0b7211 */ /* 0x000fc600000f0eff */
[----:B------:R1:W-:Y:S04]  /*60a0*/  STL.64 [R1+0x90], R4 ;  /* 0x0000900401007387 */ /* 0x0003e80000100a00 */
[----:B------:R-:W4:Y:S04]  /*60b0*/  LDL.LU R15, [R1+0x1c8] ;  /* 0x0001c800010f7983 */ /* 0x000f280000300800 */
[----:B------:R-:W4:Y:S04]  /*60c0*/  LDL.LU R27, [R1+0x1bc] ;  /* 0x0001bc00011b7983 */ /* 0x000f280000300800 */
[----:B------:R5:W-:Y:S04]  /*60d0*/  STL.64 [R1+0x88], R10 ;  /* 0x0000880a01007387 */ /* 0x000be80000100a00 */
[----:B------:R-:W4:Y:S01]  /*60e0*/  LDL.LU R12, [R1+0x1b4] ;  /* 0x0001b400010c7983 */ /* 0x000f220000300800 */
[----:B--2---:R-:W-:-:S04]  /*60f0*/  LEA R8, P1, R26, R2, 0x1 ;  /* 0x000000021a087211 */ /* 0x004fc800078208ff */
[----:B------:R-:W-:Y:S02]  /*6100*/  LEA.HI.X.SX32 R9, R26, R0, 0x1, P1 ;  /* 0x000000001a097211 */ /* 0x000fe400008f0eff */
[----:B0-----:R-:W-:-:S03]  /*6110*/  LEA R6, P2, R20, R2, 0x1 ;  /* 0x0000000214067211 */ /* 0x001fc600078408ff */
[----:B------:R0:W-:Y:S01]  /*6120*/  STL.64 [R1+0x80], R8 ;  /* 0x0000800801007387 */ /* 0x0001e20000100a00 */
[----:B-1----:R-:W-:-:S03]  /*6130*/  LEA R4, P3, R24, R2, 0x1 ;  /* 0x0000000218047211 */ /* 0x002fc600078608ff */
[----:B------:R-:W2:Y:S01]  /*6140*/  LDL.LU R26, [R1+0x1ac] ;  /* 0x0001ac00011a7983 */ /* 0x000ea20000300800 */
[-C--:B------:R-:W-:Y:S02]  /*6150*/  LEA.HI.X.SX32 R7, R20, R0.reuse, 0x1, P2 ;  /* 0x0000000014077211 */ /* 0x080fe400010f0eff */
[----:B------:R-:W-:-:S03]  /*6160*/  LEA.HI.X.SX32 R5, R24, R0, 0x1, P3 ;  /* 0x0000000018057211 */ /* 0x000fc600018f0eff */
[----:B------:R1:W-:Y:S04]  /*6170*/  STL.64 [R1+0x78], R6 ;  /* 0x0000780601007387 */ /* 0x0003e80000100a00 */
[----:B------:R0:W-:Y:S04]  /*6180*/  STL.64 [R1+0x70], R4 ;  /* 0x0000700401007387 */ /* 0x0001e80000100a00 */
[----:B------:R-:W2:Y:S04]  /*6190*/  LDL.LU R20, [R1+0x1a8] ;  /* 0x0001a80001147983 */ /* 0x000ea80000300800 */
[----:B------:R-:W2:Y:S01]  /*61a0*/  LDL.LU R24, [R1+0x140] ;  /* 0x0001400001187983 */ /* 0x000ea20000300800 */
[----:B-----5:R-:W-:-:S04]  /*61b0*/  LEA R10, P0, R25, R2, 0x1 ;  /* 0x00000002190a7211 */ /* 0x020fc800078008ff */
[----:B------:R-:W-:Y:S02]  /*61c0*/  LEA.HI.X.SX32 R11, R25, R0, 0x1, P0 ;  /* 0x00000000190b7211 */ /* 0x000fe400000f0eff */
[----:B------:R-:W5:Y:S01]  /*61d0*/  LDL.LU R25, [R1+0x138] ;  /* 0x0001380001197983 */ /* 0x000f620000300800 */
[CC--:B0-----:R-:W-:Y:S02]  /*61e0*/  LEA R8, P1, R13.reuse, R2.reuse, 0x1 ;  /* 0x000000020d087211 */ /* 0x0c1fe400078208ff */
[C---:B-1----:R-:W-:Y:S02]  /*61f0*/  LEA R6, P2, R14.reuse, R2, 0x1 ;  /* 0x000000020e067211 */ /* 0x042fe400078408ff */
[-C--:B------:R-:W-:Y:S01]  /*6200*/  LEA.HI.X.SX32 R9, R13, R0.reuse, 0x1, P1 ;  /* 0x000000000d097211 */ /* 0x080fe200008f0eff */
[----:B------:R3:W-:Y:S01]  /*6210*/  STL.64 [R1+0x68], R10 ;  /* 0x0000680a01007387 */ /* 0x0007e20000100a00 */
[----:B------:R-:W-:-:S03]  /*6220*/  LEA.HI.X.SX32 R7, R14, R0, 0x1, P2 ;  /* 0x000000000e077211 */ /* 0x000fc600010f0eff */
[----:B------:R0:W-:Y:S01]  /*6230*/  STL.64 [R1+0x60], R8 ;  /* 0x0000600801007387 */ /* 0x0001e20000100a00 */
[-C--:B------:R-:W-:Y:S02]  /*6240*/  LEA R4, P3, R23, R2.reuse, 0x1 ;  /* 0x0000000217047211 */ /* 0x080fe400078608ff */
[----:B---3--:R-:W-:Y:S02]  /*6250*/  LEA R10, P0, R21, R2, 0x1 ;  /* 0x00000002150a7211 */ /* 0x008fe400078008ff */
[-C--:B------:R-:W-:Y:S01]  /*6260*/  LEA.HI.X.SX32 R5, R23, R0.reuse, 0x1, P3 ;  /* 0x0000000017057211 */ /* 0x080fe200018f0eff */
[----:B------:R1:W-:Y:S01]  /*6270*/  STL.64 [R1+0x58], R6 ;  /* 0x0000580601007387 */ /* 0x0003e20000100a00 */
[----:B------:R-:W-:Y:S02]  /*6280*/  LEA.HI.X.SX32 R11, R21, R0, 0x1, P0 ;  /* 0x00000000150b7211 */ /* 0x000fe400000f0eff */
[C---:B0-----:R-:W-:Y:S01]  /*6290*/  LEA R8, P1, R22.reuse, R2, 0x1 ;  /* 0x0000000216087211 */ /* 0x041fe200078208ff */
[----:B------:R0:W-:Y:S03]  /*62a0*/  STL.64 [R1+0x50], R4 ;  /* 0x0000500401007387 */ /* 0x0001e60000100a00 */
[----:B------:R-:W-:Y:S01]  /*62b0*/  LEA.HI.X.SX32 R9, R22, R0, 0x1, P1 ;  /* 0x0000000016097211 */ /* 0x000fe200008f0eff */
[----:B------:R-:W3:Y:S01]  /*62c0*/  LDL.LU R23, [R1+0x13c] ;  /* 0x00013c0001177983 */ /* 0x000ee20000300800 */
[----:B-1----:R-:W-:-:S03]  /*62d0*/  LEA R6, P2, R16, R2, 0x1 ;  /* 0x0000000210067211 */ /* 0x002fc600078408ff */
[----:B------:R-:W3:Y:S01]  /*62e0*/  LDL.LU R21, [R1+0x148] ;  /* 0x0001480001157983 */ /* 0x000ee20000300800 */
[----:B------:R-:W-:-:S03]  /*62f0*/  LEA.HI.X.SX32 R7, R16, R0, 0x1, P2 ;  /* 0x0000000010077211 */ /* 0x000fc600010f0eff */
[----:B------:R4:W-:Y:S01]  /*6300*/  STL.64 [R1+0x48], R10 ;  /* 0x0000480a01007387 */ /* 0x0009e20000100a00 */
[----:B0-----:R-:W-:-:S03]  /*6310*/  LEA R4, P3, R17, R2, 0x1 ;  /* 0x0000000211047211 */ /* 0x001fc600078608ff */
[----:B------:R-:W3:Y:S01]  /*6320*/  LDL.LU R22, [R1+0x144] ;  /* 0x0001440001167983 */ /* 0x000ee20000300800 */
[----:B------:R-:W-:-:S03]  /*6330*/  LEA.HI.X.SX32 R5, R17, R0, 0x1, P3 ;  /* 0x0000000011057211 */ /* 0x000fc600018f0eff */
[----:B------:R0:W-:Y:S04]  /*6340*/  STL.64 [R1+0x40], R8 ;  /* 0x0000400801007387 */ /* 0x0001e80000100a00 */
[----:B------:R-:W3:Y:S04]  /*6350*/  LDL.LU R13, [R1+0x190] ;  /* 0x00019000010d7983 */ /* 0x000ee80000300800 */
[----:B------:R-:W3:Y:S04]  /*6360*/  LDL.LU R16, [R1+0x14c] ;  /* 0x00014c0001107983 */ /* 0x000ee80000300800 */
[----:B------:R1:W-:Y:S04]  /*6370*/  STL.64 [R1+0x38], R6 ;  /* 0x0000380601007387 */ /* 0x0003e80000100a00 */
[----:B------:R-:W3:Y:S04]  /*6380*/  LDL.LU R17, [R1+0x150] ;  /* 0x0001500001117983 */ /* 0x000ee80000300800 */
[----:B------:R2:W-:Y:S04]  /*6390*/  STL.64 [R1+0x30], R4 ;  /* 0x0000300401007387 */ /* 0x0005e80000100a00 */
[----:B------:R-:W3:Y:S01]  /*63a0*/  LDL.LU R14, [R1+0x154] ;  /* 0x00015400010e7983 */ /* 0x000ee20000300800 */
[----:B----4-:R-:W-:-:S02]  /*63b0*/  LEA R10, P0, R15, R2, 0x1 ;  /* 0x000000020f0a7211 */ /* 0x010fc400078008ff */
[----:B0-----:R-:W-:Y:S02]  /*63c0*/  LEA R8, P1, R27, R2, 0x1 ;  /* 0x000000021b087211 */ /* 0x001fe400078208ff */
[-C--:B------:R-:W-:Y:S02]  /*63d0*/  LEA.HI.X.SX32 R11, R15, R0.reuse, 0x1, P0 ;  /* 0x000000000f0b7211 */ /* 0x080fe400000f0eff */
[----:B------:R-:W-:Y:S02]  /*63e0*/  LEA.HI.X.SX32 R9, R27, R0, 0x1, P1 ;  /* 0x000000001b097211 */ /* 0x000fe400008f0eff */
[C---:B-1----:R-:W-:Y:S01]  /*63f0*/  LEA R6, P2, R12.reuse, R2, 0x1 ;  /* 0x000000020c067211 */ /* 0x042fe200078408ff */
[----:B------:R-:W-:Y:S03]  /*6400*/  STL.64 [R1+0x28], R10 ;  /* 0x0000280a01007387 */ /* 0x000fe60000100a00 */
[----:B------:R-:W-:Y:S01]  /*6410*/  LEA.HI.X.SX32 R7, R12, R0, 0x1, P2 ;  /* 0x000000000c077211 */ /* 0x000fe200010f0eff */
[----:B------:R-:W4:Y:S04]  /*6420*/  LDL.LU R15, [R1+0x180] ;  /* 0x00018000010f7983 */ /* 0x000f280000300800 */
[----:B------:R-:W-:Y:S04]  /*6430*/  STL.64 [R1+0x20], R8 ;  /* 0x0000200801007387 */ /* 0x000fe80000100a00 */
[----:B------:R-:W4:Y:S04]  /*6440*/  LDL.LU R12, [R1+0x178] ;  /* 0x00017800010c7983 */ /* 0x000f280000300800 */
[----:B------:R0:W-:Y:S01]  /*6450*/  STL.64 [R1+0x18], R6 ;  /* 0x0000180601007387 */ /* 0x0001e20000100a00 */
[----:B--2---:R-:W-:-:S04]  /*6460*/  LEA R4, P3, R26, R2, 0x1 ;  /* 0x000000021a047211 */ /* 0x004fc800078608ff */
[----:B------:R-:W-:-:S05]  /*6470*/  LEA.HI.X.SX32 R5, R26, R0, 0x1, P3 ;  /* 0x000000001a057211 */ /* 0x000fca00018f0eff */
[----:B------:R1:W-:Y:S04]  /*6480*/  STL.64 [R1+0x10], R4 ;  /* 0x0000100401007387 */ /* 0x0003e80000100a00 */
[----:B0-----:R-:W2:Y:S01]  /*6490*/  LDL.LU R7, [R1+0x174] ;  /* 0x0001740001077983 */ /* 0x001ea20000300800 */
[----:B-1----:R-:W-:-:S04]  /*64a0*/  LEA R4, P0, R20, R2, 0x1 ;  /* 0x0000000214047211 */ /* 0x002fc800078008ff */
[----:B------:R-:W-:-:S05]  /*64b0*/  LEA.HI.X.SX32 R5, R20, R0, 0x1, P0 ;  /* 0x0000000014057211 */ /* 0x000fca00000f0eff */
[----:B------:R0:W-:Y:S01]  /*64c0*/  STL.64 [R1+0x8], R4 ;  /* 0x0000080401007387 */ /* 0x0001e20000100a00 */
[CC--:B-----5:R-:W-:Y:S02]  /*64d0*/  LEA R26, P2, R25.reuse, R2.reuse, 0x1 ;  /* 0x00000002191a7211 */ /* 0x0e0fe400078408ff */
[----:B------:R-:W-:Y:S01]  /*64e0*/  LEA R8, P1, R24, R2, 0x1 ;  /* 0x0000000218087211 */ /* 0x000fe200078208ff */
[----:B0-----:R-:W5:Y:S04]  /*64f0*/  LDL.LU R4, [R1+0x168] ;  /* 0x0001680001047983 */ /* 0x001f680000300800 */
[----:B------:R-:W5:Y:S04]  /*6500*/  LDL.LU R5, [R1+0x160] ;  /* 0x0001600001057983 */ /* 0x000f680000300800 */
[----:B------:R-:W5:Y:S01]  /*6510*/  LDL.LU R28, [R1+0x15c] ;  /* 0x00015c00011c7983 */ /* 0x000f620000300800 */
[----:B------:R-:W-:-:S02]  /*6520*/  LEA.HI.X.SX32 R27, R25, R0, 0x1, P2 ;  /* 0x00000000191b7211 */ /* 0x000fc400010f0eff */
[----:B------:R-:W-:-:S03]  /*6530*/  LEA.HI.X.SX32 R9, R24, R0, 0x1, P1 ;  /* 0x0000000018097211 */ /* 0x000fc600008f0eff */
[----:B------:R0:W-:Y:S04]  /*6540*/  STL.64 [R1+0x10f0], R26 ;  /* 0x0010f01a01007387 */ /* 0x0001e80000100a00 */
[----:B------:R1:W-:Y:S04]  /*6550*/  STL.64 [R1], R8 ;  /* 0x0000000801007387 */ /* 0x0003e80000100a00 */
[----:B0-----:R-:W5:Y:S01]  /*6560*/  LDL.LU R27, [R1+0x158] ;  /* 0x00015800011b7983 */ /* 0x001f620000300800 */
[-C--:B---3--:R-:W-:Y:S02]  /*6570*/  LEA R24, P1, R21, R2.reuse, 0x1 ;  /* 0x0000000215187211 */ /* 0x088fe400078208ff */
[----:B------:R-:W-:-:S02]  /*6580*/  LEA R10, P0, R23, R2, 0x1 ;  /* 0x00000002170a7211 */ /* 0x000fc400078008ff */
[C---:B-1----:R-:W-:Y:S02]  /*6590*/  LEA R8, P2, R22.reuse, R2, 0x1 ;  /* 0x0000000216087211 */ /* 0x042fe400078408ff */
[-C--:B------:R-:W-:Y:S02]  /*65a0*/  LEA.HI.X.SX32 R25, R21, R0.reuse, 0x1, P1 ;  /* 0x0000000015197211 */ /* 0x080fe400008f0eff */
[-C--:B------:R-:W-:Y:S02]  /*65b0*/  LEA.HI.X.SX32 R11, R23, R0.reuse, 0x1, P0 ;  /* 0x00000000170b7211 */ /* 0x080fe400000f0eff */
[----:B------:R-:W-:Y:S01]  /*65c0*/  LEA.HI.X.SX32 R9, R22, R0, 0x1, P2 ;  /* 0x0000000016097211 */ /* 0x000fe200010f0eff */
[----:B------:R-:W-:Y:S01]  /*65d0*/  STL.64 [R1+0x10f8], R24 ;  /* 0x0010f81801007387 */ /* 0x000fe20000100a00 */
[----:B------:R-:W-:-:S03]  /*65e0*/  LEA R22, P0, R13, R2, 0x1 ;  /* 0x000000020d167211 */ /* 0x000fc600078008ff */
[----:B------:R-:W-:Y:S01]  /*65f0*/  STL.64 [R1+0x138], R10 ;  /* 0x0001380a01007387 */ /* 0x000fe20000100a00 */
[----:B------:R-:W-:-:S03]  /*6600*/  LEA.HI.X.SX32 R23, R13, R0, 0x1, P0 ;  /* 0x000000000d177211 */ /* 0x000fc600000f0eff */
[----:B------:R0:W-:Y:S01]  /*6610*/  STL.64 [R1+0x140], R8 ;  /* 0x0001400801007387 */ /* 0x0001e20000100a00 */
[----:B------:R-:W-:-:S04]  /*6620*/  LEA R20, P2, R17, R2, 0x1 ;  /* 0x0000000211147211 */ /* 0x000fc800078408ff */
[----:B------:R-:W-:Y:S02]  /*6630*/  LEA.HI.X.SX32 R21, R17, R0, 0x1, P2 ;  /* 0x0000000011157211 */ /* 0x000fe400010f0eff */
[C---:B0-----:R-:W-:Y:S01]  /*6640*/  LEA R8, P1, R16.reuse, R2, 0x1 ;  /* 0x0000000210087211 */ /* 0x041fe200078208ff */
[----:B------:R-:W-:Y:S03]  /*6650*/  STL.64 [R1+0x1100], R22 ;  /* 0x0011001601007387 */ /* 0x000fe60000100a00 */
[----:B------:R-:W-:Y:S01]  /*6660*/  LEA.HI.X.SX32 R9, R16, R0, 0x1, P1 ;  /* 0x0000000010097211 */ /* 0x000fe200008f0eff */
[----:B------:R-:W-:Y:S04]  /*6670*/  STL.64 [R1+0x1108], R20 ;  /* 0x0011081401007387 */ /* 0x000fe80000100a00 */
[----:B------:R0:W-:Y:S02]  /*6680*/  STL.64 [R1+0x148], R8 ;  /* 0x0001480801007387 */ /* 0x0001e40000100a00 */
[----:B0-----:R-:W-:-:S04]  /*6690*/  LEA R8, P0, R14, R2, 0x1 ;  /* 0x000000020e087211 */ /* 0x001fc800078008ff */
[----:B------:R-:W-:Y:S02]  /*66a0*/  LEA.HI.X.SX32 R9, R14, R0, 0x1, P0 ;  /* 0x000000000e097211 */ /* 0x000fe400000f0eff */
[----:B----4-:R-:W-:-:S04]  /*66b0*/  LEA R18, P1, R15, R2, 0x1 ;  /* 0x000000020f127211 */ /* 0x010fc800078208ff */
[----:B------:R-:W-:Y:S02]  /*66c0*/  LEA.HI.X.SX32 R19, R15, R0, 0x1, P1 ;  /* 0x000000000f137211 */ /* 0x000fe400008f0eff */
[----:B------:R-:W-:-:S03]  /*66d0*/  LEA R16, P2, R12, R2, 0x1 ;  /* 0x000000020c107211 */ /* 0x000fc600078408ff */
[----:B------:R-:W-:Y:S01]  /*66e0*/  STL.64 [R1+0x1110], R18 ;  /* 0x0011101201007387 */ /* 0x000fe20000100a00 */
[----:B------:R-:W-:-:S03]  /*66f0*/  LEA.HI.X.SX32 R17, R12, R0, 0x1, P2 ;  /* 0x000000000c117211 */ /* 0x000fc600010f0eff */
[----:B------:R0:W-:Y:S04]  /*6700*/  STL.64 [R1+0x150], R8 ;  /* 0x0001500801007387 */ /* 0x0001e80000100a00 */
[----:B------:R-:W-:Y:S01]  /*6710*/  STL.64 [R1+0x1118], R16 ;  /* 0x0011181001007387 */ /* 0x000fe20000100a00 */
[----:B--2---:R-:W-:-:S04]  /*6720*/  LEA R14, P0, R7, R2, 0x1 ;  /* 0x00000002070e7211 */ /* 0x004fc800078008ff */
[----:B------:R-:W-:-:S05]  /*6730*/  LEA.HI.X.SX32 R15, R7, R0, 0x1, P0 ;  /* 0x00000000070f7211 */ /* 0x000fca00000f0eff */
[----:B------:R-:W-:Y:S01]  /*6740*/  STL.64 [R1+0x1120], R14 ;  /* 0x0011200e01007387 */ /* 0x000fe20000100a00 */
[CC--:B-----5:R-:W-:Y:S02]  /*6750*/  LEA R12, P1, R4.reuse, R2.reuse, 0x1 ;  /* 0x00000002040c7211 */ /* 0x0e0fe400078208ff */
[C---:B------:R-:W-:Y:S02]  /*6760*/  LEA R10, P2, R5.reuse, R2, 0x1 ;  /* 0x00000002050a7211 */ /* 0x040fe400078408ff */
[----:B------:R-:W-:Y:S02]  /*6770*/  LEA.HI.X.SX32 R13, R4, R0, 0x1, P1 ;  /* 0x00000000040d7211 */ /* 0x000fe400008f0eff */
[C---:B0-----:R-:W-:Y:S02]  /*6780*/  LEA R8, P0, R28.reuse, R2, 0x1 ;  /* 0x000000021c087211 */ /* 0x041fe400078008ff */
[-C--:B------:R-:W-:Y:S01]  /*6790*/  LEA.HI.X.SX32 R11, R5, R0.reuse, 0x1, P2 ;  /* 0x00000000050b7211 */ /* 0x080fe200010f0eff */
[----:B------:R-:W-:Y:S01]  /*67a0*/  STL.64 [R1+0x1128], R12 ;  /* 0x0011280c01007387 */ /* 0x000fe20000100a00 */
[----:B------:R-:W-:-:S03]  /*67b0*/  LEA.HI.X.SX32 R9, R28, R0, 0x1, P0 ;  /* 0x000000001c097211 */ /* 0x000fc600000f0eff */
[----:B------:R-:W-:Y:S04]  /*67c0*/  STL.64 [R1+0x1130], R10 ;  /* 0x0011300a01007387 */ /* 0x000fe80000100a00 */
[----:B------:R-:W2:Y:S04]  /*67d0*/  LDL.LU R25, [R1+0x334] ;  /* 0x0003340001197983 */ /* 0x000ea80000300800 */
[----:B------:R-:W3:Y:S04]  /*67e0*/  LDL.LU R28, [R1+0x328] ;  /* 0x00032800011c7983 */ /* 0x000ee80000300800 */
[----:B------:R0:W-:Y:S01]  /*67f0*/  STL.64 [R1+0x1138], R8 ;  /* 0x0011380801007387 */ /* 0x0001e20000100a00 */
[----:B------:R-:W-:-:S03]  /*6800*/  LEA R6, P1, R27, R2, 0x1 ;  /* 0x000000021b067211 */ /* 0x000fc600078208ff */
[----:B------:R-:W4:Y:S01]  /*6810*/  LDL.LU R26, [R1+0x31c] ;  /* 0x00031c00011a7983 */ /* 0x000f220000300800 */
[----:B------:R-:W-:-:S03]  /*6820*/  LEA.HI.X.SX32 R7, R27, R0, 0x1, P1 ;  /* 0x000000001b077211 */ /* 0x000fc600008f0eff */
[----:B0-----:R-:W5:Y:S04]  /*6830*/  LDL.LU R8, [R1+0x2ec] ;  /* 0x0002ec0001087983 */ /* 0x001f680000300800 */
[----:B------:R-:W2:Y:S04]  /*6840*/  LDL.LU R9, [R1+0x2e0] ;  /* 0x0002e00001097983 */ /* 0x000ea80000300800 */
        /* <DEDUP_REMOVED lines=16> */
[----:B------:R0:W-:Y:S04]  /*6950*/  STL.64 [R1+0x1140], R6 ;  /* 0x0011400601007387 */ /* 0x0001e80000100a00 */
[----:B0-----:R-:W2:Y:S04]  /*6960*/  LDL.LU R7, [R1+0x2f8] ;  /* 0x0002f80001077983 */ /* 0x001ea80000300800 */
[----:B------:R-:W2:Y:S01]  /*6970*/  LDL R6, [R1+0x2c0] ;  /* 0x0002c00001067983 */ /* 0x000ea20000100800 */
[----:B------:R-:W-:-:S04]  /*6980*/  LEA R4, P2, R29, R2, 0x1 ;  /* 0x000000021d047211 */ /* 0x000fc800078408ff */
[----:B------:R-:W-:Y:S02]  /*6990*/  LEA.HI.X.SX32 R5, R29, R0, 0x1, P2 ;  /* 0x000000001d057211 */ /* 0x000fe400010f0eff */
[----:B------:R-:W4:Y:S04]  /*69a0*/  LDL.LU R29, [R1+0x304] ;  /* 0x00030400011d7983 */ /* 0x000f280000300800 */
[----:B------:R0:W-:Y:S01]  /*69b0*/  STL.64 [R1+0x1148], R4 ;  /* 0x0011480401007387 */ /* 0x0001e20000100a00 */
[----:B------:R-:W-:-:S03]  /*69c0*/  LEA R2, P3, R3, R2, 0x1 ;  /* 0x0000000203027211 */ /* 0x000fc600078608ff */
[----:B0-----:R-:W5:Y:S01]  /*69d0*/  LDL.LU R5, [R1+0x310] ;  /* 0x0003100001057983 */ /* 0x001f620000300800 */
[----:B------:R-:W-:-:S05]  /*69e0*/  LEA.HI.X.SX32 R3, R3, R0, 0x1, P3 ;  /* 0x0000000003037211 */ /* 0x000fca00018f0eff */
[----:B------:R-:W-:Y:S04]  /*69f0*/  STL.64 [R1+0x1150], R2 ;  /* 0x0011500201007387 */ /* 0x000fe80000100a00 */
[----:B--2---:R-:W-:Y:S04]  /*6a00*/  STS.U16 [R6+0x7800], R25 ;  /* 0x0078001906007388 */ /* 0x004fe80000000400 */
[----:B---3--:R0:W-:Y:S04]  /*6a10*/  STS.U16 [R6+0x7c00], R28 ;  /* 0x007c001c06007388 */ /* 0x0081e80000000400 */
[----:B0-----:R-:W2:Y:S04]  /*6a20*/  LDL.LU R28, [R1+0x238] ;  /* 0x00023800011c7983 */ /* 0x001ea80000300800 */
[----:B----4-:R0:W-:Y:S04]  /*6a30*/  STS.U16 [R6+0x8000], R26 ;  /* 0x0080001a06007388 */ /* 0x0101e80000000400 */
[----:B------:R-:W3:Y:S04]  /*6a40*/  LDL.LU R25, [R1+0x234] ;  /* 0x0002340001197983 */ /* 0x000ee80000300800 */
[----:B0-----:R-:W4:Y:S04]  /*6a50*/  LDL.LU R26, [R1+0x230] ;  /* 0x00023000011a7983 */ /* 0x001f280000300800 */
[----:B-----5:R-:W-:Y:S04]  /*6a60*/  STS.U16 [R6+0x8400], R5 ;  /* 0x0084000506007388 */ /* 0x020fe80000000400 */
[----:B------:R-:W-:Y:S04]  /*6a70*/  STS.U16 [R6+0x8800], R29 ;  /* 0x0088001d06007388 */ /* 0x000fe80000000400 */
[----:B------:R-:W-:Y:S04]  /*6a80*/  STS.U16 [R6+0x8c00], R7 ;  /* 0x008c000706007388 */ /* 0x000fe80000000400 */
[----:B------:R-:W-:Y:S04]  /*6a90*/  STS.U16 [R6+0x9000], R8 ;  /* 0x0090000806007388 */ /* 0x000fe80000000400 */
[----:B------:R-:W-:Y:S04]  /*6aa0*/  STS.U16 [R6+0x9400], R9 ;  /* 0x0094000906007388 */ /* 0x000fe80000000400 */
[----:B------:R-:W-:Y:S04]  /*6ab0*/  STS.U16 [R6+0x9800], R10 ;  /* 0x0098000a06007388 */ /* 0x000fe80000000400 */
[----:B------:R-:W-:Y:S04]  /*6ac0*/  STS.U16 [R6+0x9c00], R11 ;  /* 0x009c000b06007388 */ /* 0x000fe80000000400 */
[----:B------:R-:W-:Y:S04]  /*6ad0*/  STS.U16 [R6+0xa000], R12 ;  /* 0x00a0000c06007388 */ /* 0x000fe80000000400 */
[----:B------:R0:W-:Y:S04]  /*6ae0*/  STS.U16 [R6+0xa400], R27 ;  /* 0x00a4001b06007388 */ /* 0x0001e80000000400 */
[----:B------:R-:W-:Y:S04]  /*6af0*/  STS.U16 [R6+0xa800], R13 ;  /* 0x00a8000d06007388 */ /* 0x000fe80000000400 */
[----:B------:R-:W-:Y:S04]  /*6b00*/  STS.U16 [R6+0xac00], R14 ;  /* 0x00ac000e06007388 */ /* 0x000fe80000000400 */
[----:B------:R-:W-:Y:S04]  /*6b10*/  STS.U16 [R6+0xb000], R15 ;  /* 0x00b0000f06007388 */ /* 0x000fe80000000400 */
[----:B------:R-:W-:Y:S04]  /*6b20*/  STS.U16 [R6+0xb400], R16 ;  /* 0x00b4001006007388 */ /* 0x000fe80000000400 */
[----:B------:R-:W-:Y:S04]  /*6b30*/  STS.U16 [R6+0xb800], R17 ;  /* 0x00b8001106007388 */ /* 0x000fe80000000400 */
[----:B------:R-:W-:Y:S04]  /*6b40*/  STS.U16 [R6+0xbc00], R18 ;  /* 0x00bc001206007388 */ /* 0x000fe80000000400 */
[----:B------:R-:W-:Y:S04]  /*6b50*/  STS.U16 [R6+0xc000], R19 ;  /* 0x00c0001306007388 */ /* 0x000fe80000000400 */
[----:B0-----:R-:W5:Y:S04]  /*6b60*/  LDL.LU R27, [R1+0x22c] ;  /* 0x00022c00011b7983 */ /* 0x001f680000300800 */
[----:B------:R-:W-:Y:S04]  /*6b70*/  STS.U16 [R6+0xc400], R20 ;  /* 0x00c4001406007388 */ /* 0x000fe80000000400 */
[----:B------:R-:W-:Y:S04]  /*6b80*/  STS.U16 [R6+0xc800], R21 ;  /* 0x00c8001506007388 */ /* 0x000fe80000000400 */
[----:B------:R-:W5:Y:S04]  /*6b90*/  LDL.LU R0, [R1+0x228] ;  /* 0x0002280001007983 */ /* 0x000f680000300800 */
[----:B------:R-:W-:Y:S04]  /*6ba0*/  STS.U16 [R6+0xcc00], R22 ;  /* 0x00cc001606007388 */ /* 0x000fe80000000400 */
[----:B------:R-:W5:Y:S04]  /*6bb0*/  LDL.LU R4, [R1+0x224] ;  /* 0x0002240001047983 */ /* 0x000f680000300800 */
[----:B------:R-:W-:Y:S04]  /*6bc0*/  STS.U16 [R6+0xd000], R23 ;  /* 0x00d0001706007388 */ /* 0x000fe80000000400 */
[----:B------:R-:W5:Y:S04]  /*6bd0*/  LDL.LU R5, [R1+0x220] ;  /* 0x0002200001057983 */ /* 0x000f680000300800 */
[----:B------:R-:W-:Y:S04]  /*6be0*/  STS.U16 [R6+0xd400], R24 ;  /* 0x00d4001806007388 */ /* 0x000fe80000000400 */
[----:B------:R-:W5:Y:S04]  /*6bf0*/  LDL.LU R29, [R1+0x21c] ;  /* 0x00021c00011d7983 */ /* 0x000f680000300800 */
[----:B------:R-:W5:Y:S04]  /*6c00*/  LDL.LU R7, [R1+0x218] ;  /* 0x0002180001077983 */ /* 0x000f680000300800 */
[----:B--2---:R0:W-:Y:S04]  /*6c10*/  STS.U16 [R6+0xd800], R28 ;  /* 0x00d8001c06007388 */ /* 0x0041e80000000400 */
[----:B0-----:R-:W2:Y:S04]  /*6c20*/  LDL.LU R28, [R1+0x214] ;  /* 0x00021400011c7983 */ /* 0x001ea80000300800 */
[----:B------:R-:W2:Y:S04]  /*6c30*/  LDL.LU R8, [R1+0x450] ;  /* 0x0004500001087983 */ /* 0x000ea80000300800 */
[----:B------:R-:W2:Y:S04]  /*6c40*/  LDL.LU R9, [R1+0x444] ;  /* 0x0004440001097983 */ /* 0x000ea80000300800 */
[----:B------:R-:W2:Y:S04]  /*6c50*/  LDL.LU R10, [R1+0x438] ;  /* 0x00043800010a7983 */ /* 0x000ea80000300800 */
[----:B------:R-:W2:Y:S04]  /*6c60*/  LDL.LU R11, [R1+0x42c] ;  /* 0x00042c00010b7983 */ /* 0x000ea80000300800 */
[----:B------:R-:W2:Y:S04]  /*6c70*/  LDL.LU R12, [R1+0x420] ;  /* 0x00042000010c7983 */ /* 0x000ea80000300800 */
[----:B------:R-:W2:Y:S04]  /*6c80*/  LDL.LU R13, [R1+0x414] ;  /* 0x00041400010d7983 */ /* 0x000ea80000300800 */
[----:B---3--:R-:W-:Y:S04]  /*6c90*/  STS.U16 [R6+0xdc00], R25 ;  /* 0x00dc001906007388 */ /* 0x008fe80000000400 */
[----:B------:R-:W3:Y:S04]  /*6ca0*/  LDL.LU R14, [R1+0x408] ;  /* 0x00040800010e7983 */ /* 0x000ee80000300800 */
[----:B----4-:R0:W-:Y:S04]  /*6cb0*/  STS.U16 [R6+0xe000], R26 ;  /* 0x00e0001a06007388 */ /* 0x0101e80000000400 */
[----:B------:R-:W4:Y:S04]  /*6cc0*/  LDL.LU R15, [R1+0x3fc] ;  /* 0x0003fc00010f7983 */ /* 0x000f280000300800 */
[----:B0-----:R-:W4:Y:S01]  /*6cd0*/  LDL.LU R26, [R1+0x3f0] ;  /* 0x0003f000011a7983 */ /* 0x001f220000300800 */
[----:B------:R-:W-:-:S03]  /*6ce0*/  LOP3.LUT R2, R6, 0x20, RZ, 0x3c, !PT ;  /* 0x0000002006027812 */ /* 0x000fc600078e3cff */
[----:B------:R-:W4:Y:S04]  /*6cf0*/  LDL.LU R16, [R1+0x3e8] ;  /* 0x0003e80001107983 */ /* 0x000f280000300800 */
[----:B------:R-:W4:Y:S04]  /*6d00*/  LDL.LU R17, [R1+0x3dc] ;  /* 0x0003dc0001117983 */ /* 0x000f280000300800 */
[----:B------:R-:W4:Y:S04]  /*6d10*/  LDL.LU R18, [R1+0x3d0] ;  /* 0x0003d00001127983 */ /* 0x000f280000300800 */
[----:B------:R-:W4:Y:S04]  /*6d20*/  LDL.LU R19, [R1+0x3c8] ;  /* 0x0003c80001137983 */ /* 0x000f280000300800 */
[----:B------:R-:W4:Y:S04]  /*6d30*/  LDL.LU R20, [R1+0x3bc] ;  /* 0x0003bc0001147983 */ /* 0x000f280000300800 */
[----:B------:R-:W4:Y:S04]  /*6d40*/  LDL.LU R21, [R1+0x3b4] ;  /* 0x0003b40001157983 */ /* 0x000f280000300800 */
[----:B-----5:R0:W-:Y:S04]  /*6d50*/  STS.U16 [R6+0xe400], R27 ;  /* 0x00e4001b06007388 */ /* 0x0201e80000000400 */
[----:B------:R-:W5:Y:S04]  /*6d60*/  LDL.LU R22, [R1+0x3ac] ;  /* 0x0003ac0001167983 */ /* 0x000f680000300800 */
[----:B------:R-:W5:Y:S04]  /*6d70*/  LDL.LU R23, [R1+0x3a4] ;  /* 0x0003a40001177983 */ /* 0x000f680000300800 */
[----:B------:R-:W-:Y:S04]  /*6d80*/  STS.U16 [R6+0xe800], R0 ;  /* 0x00e8000006007388 */ /* 0x000fe80000000400 */
[----:B------:R-:W5:Y:S04]  /*6d90*/  LDL.LU R24, [R1+0x39c] ;  /* 0x00039c0001187983 */ /* 0x000f680000300800 */
[----:B------:R-:W-:Y:S04]  /*6da0*/  STS.U16 [R6+0xec00], R4 ;  /* 0x00ec000406007388 */ /* 0x000fe80000000400 */
[----:B------:R-:W5:Y:S04]  /*6db0*/  LDL.LU R25, [R1+0x394] ;  /* 0x0003940001197983 */ /* 0x000f680000300800 */
[----:B------:R-:W-:Y:S04]  /*6dc0*/  STS.U16 [R6+0xf000], R5 ;  /* 0x00f0000506007388 */ /* 0x000fe80000000400 */
[----:B0-----:R-:W5:Y:S04]  /*6dd0*/  LDL.LU R27, [R1+0x38c] ;  /* 0x00038c00011b7983 */ /* 0x001f680000300800 */
[----:B------:R-:W-:Y:S04]  /*6de0*/  STS.U16 [R6+0xf400], R29 ;  /* 0x00f4001d06007388 */ /* 0x000fe80000000400 */
[----:B------:R-:W-:Y:S04]  /*6df0*/  STS.U16 [R6+0xf800], R7 ;  /* 0x00f8000706007388 */ /* 0x000fe80000000400 */
[----:B--2---:R0:W-:Y:S04]  /*6e00*/  STS.U16 [R6+0xfc00], R28 ;  /* 0x00fc001c06007388 */ /* 0x0041e80000000400 */
[----:B------:R-:W-:Y:S04]  /*6e10*/  STS.U16 [R2+0x100], R8 ;  /* 0x0001000802007388 */ /* 0x000fe80000000400 */
[----:B------:R-:W-:Y:S04]  /*6e20*/  STS.U16 [R2+0x500], R9 ;  /* 0x0005000902007388 */ /* 0x000fe80000000400 */
[----:B------:R-:W-:Y:S04]  /*6e30*/  STS.U16 [R2+0x900], R10 ;  /* 0x0009000a02007388 */ /* 0x000fe80000000400 */
[----:B------:R-:W-:Y:S04]  /*6e40*/  STS.U16 [R2+0xd00], R11 ;  /* 0x000d000b02007388 */ /* 0x000fe80000000400 */
[----:B------:R-:W-:Y:S04]  /*6e50*/  STS.U16 [R2+0x1100], R12 ;  /* 0x0011000c02007388 */ /* 0x000fe80000000400 */
[----:B------:R-:W-:Y:S04]  /*6e60*/  STS.U16 [R2+0x1500], R13 ;  /* 0x0015000d02007388 */ /* 0x000fe80000000400 */
[----:B0-----:R-:W2:Y:S04]  /*6e70*/  LDL.LU R28, [R1+0x384] ;  /* 0x00038400011c7983 */ /* 0x001ea80000300800 */
[----:B---3--:R-:W-:Y:S04]  /*6e80*/  STS.U16 [R2+0x1900], R14 ;  /* 0x0019000e02007388 */ /* 0x008fe80000000400 */
[----:B------:R-:W-:Y:S04]  /*6e90*/  STL [R1+0x1208], R6 ;  /* 0x0012080601007387 */ /* 0x000fe80000100800 */
[----:B----4-:R-:W-:Y:S04]  /*6ea0*/  STS.U16 [R2+0x1d00], R15 ;  /* 0x001d000f02007388 */ /* 0x010fe80000000400 */
[----:B------:R0:W-:Y:S04]  /*6eb0*/  STS.U16 [R2+0x2100], R26 ;  /* 0x0021001a02007388 */ /* 0x0001e80000000400 */
[----:B0-----:R-:W3:Y:S04]  /*6ec0*/  LDL.LU R26, [R1+0x37c] ;  /* 0x00037c00011a7983 */ /* 0x001ee80000300800 */
[----:B------:R-:W4:Y:S04]  /*6ed0*/  LDL.LU R6, [R1+0x36c] ;  /* 0x00036c0001067983 */ /* 0x000f280000300800 */
[----:B------:R-:W-:Y:S04]  /*6ee0*/  STS.U16 [R2+0x2500], R16 ;  /* 0x0025001002007388 */ /* 0x000fe80000000400 */
[----:B------:R-:W-:Y:S04]  /*6ef0*/  STS.U16 [R2+0x2900], R17 ;  /* 0x0029001102007388 */ /* 0x000fe80000000400 */
[----:B------:R-:W-:Y:S04]  /*6f00*/  STS.U16 [R2+0x2d00], R18 ;  /* 0x002d001202007388 */ /* 0x000fe80000000400 */
[----:B------:R-:W-:Y:S04]  /*6f10*/  STS.U16 [R2+0x3100], R19 ;  /* 0x0031001302007388 */ /* 0x000fe80000000400 */
[----:B------:R-:W-:Y:S04]  /*6f20*/  STS.U16 [R2+0x3500], R20 ;  /* 0x0035001402007388 */ /* 0x000fe80000000400 */
[----:B------:R-:W-:Y:S04]  /*6f30*/  STS.U16 [R2+0x3900], R21 ;  /* 0x0039001502007388 */ /* 0x000fe80000000400 */
[----:B----4-:R0:W-:Y:S04]  /*6f40*/  STL [R1+0x1210], R6 ;  /* 0x0012100601007387 */ /* 0x0101e80000100800 */
[----:B0-----:R-:W4:Y:S04]  /*6f50*/  LDL.LU R6, [R1+0x374] ;  /* 0x0003740001067983 */ /* 0x001f280000300800 */
[----:B-----5:R-:W-:Y:S04]  /*6f60*/  STS.U16 [R2+0x3d00], R22 ;  /* 0x003d001602007388 */ /* 0x020fe80000000400 */
[----:B------:R-:W5:Y:S04]  /*6f70*/  LDL.LU R3, [R1+0x364] ;  /* 0x0003640001037983 */ /* 0x000f680000300800 */
[----:B------:R-:W-:Y:S04]  /*6f80*/  STS.U16 [R2+0x4100], R23 ;  /* 0x0041001702007388 */ /* 0x000fe80000000400 */
[----:B------:R-:W5:Y:S04]  /*6f90*/  LDL.LU R0, [R1+0x35c] ;  /* 0x00035c0001007983 */ /* 0x000f680000300800 */
[----:B------:R-:W-:Y:S04]  /*6fa0*/  STS.U16 [R2+0x4500], R24 ;  /* 0x0045001802007388 */ /* 0x000fe80000000400 */
[----:B------:R-:W5:Y:S04]  /*6fb0*/  LDL.LU R4, [R1+0x354] ;  /* 0x0003540001047983 */ /* 0x000f680000300800 */
[----:B------:R-:W-:Y:S04]  /*6fc0*/  STS.U16 [R2+0x4900], R25 ;  /* 0x0049001902007388 */ /* 0x000fe80000000400 */
[----:B------:R-:W5:Y:S04]  /*6fd0*/  LDL.LU R5, [R1+0x34c] ;  /* 0x00034c0001057983 */ /* 0x000f680000300800 */
[----:B------:R0:W-:Y:S04]  /*6fe0*/  STS.U16 [R2+0x4d00], R27 ;  /* 0x004d001b02007388 */ /* 0x0001e80000000400 */
[----:B------:R-:W5:Y:S04]  /*6ff0*/  LDL.LU R29, [R1+0x344] ;  /* 0x00034400011d7983 */ /* 0x000f680000300800 */
[----:B0-----:R-:W5:Y:S04]  /*7000*/  LDL.LU R27, [R1+0x33c] ;  /* 0x00033c00011b7983 */ /* 0x001f680000300800 */
[----:B------:R-:W5:Y:S04]  /*7010*/  LDL.LU R7, [R1+0x330] ;  /* 0x0003300001077983 */ /* 0x000f680000300800 */
[----:B------:R-:W5:Y:S04]  /*7020*/  LDL.LU R8, [R1+0x324] ;  /* 0x0003240001087983 */ /* 0x000f680000300800 */
[----:B------:R-:W5:Y:S04]  /*7030*/  LDL.LU R9, [R1+0x318] ;  /* 0x0003180001097983 */ /* 0x000f680000300800 */
[----:B------:R-:W5:Y:S04]  /*7040*/  LDL.LU R10, [R1+0x30c] ;  /* 0x00030c00010a7983 */ /* 0x000f680000300800 */
[----:B------:R-:W5:Y:S04]  /*7050*/  LDL.LU R11, [R1+0x300] ;  /* 0x00030000010b7983 */ /* 0x000f680000300800 */
[----:B------:R-:W5:Y:S04]  /*7060*/  LDL.LU R12, [R1+0x2f4] ;  /* 0x0002f400010c7983 */ /* 0x000f680000300800 */
[----:B------:R-:W5:Y:S04]  /*7070*/  LDL.LU R13, [R1+0x2e8] ;  /* 0x0002e800010d7983 */ /* 0x000f680000300800 */
[----:B--2---:R0:W-:Y:S04]  /*7080*/  STS.U16 [R2+0x5100], R28 ;  /* 0x0051001c02007388 */ /* 0x0041e80000000400 */
[----:B------:R-:W2:Y:S04]  /*7090*/  LDL.LU R14, [R1+0x2dc] ;  /* 0x0002dc00010e7983 */ /* 0x000ea80000300800 */
[----:B0-----:R-:W2:Y:S04]  /*70a0*/  LDL.LU R28, [R1+0x2d0] ;  /* 0x0002d000011c7983 */ /* 0x001ea80000300800 */
        /* <DEDUP_REMOVED lines=10> */
[----:B---3--:R0:W-:Y:S04]  /*7150*/  STS.U16 [R2+0x5500], R26 ;  /* 0x0055001a02007388 */ /* 0x0081e80000000400 */
[----:B------:R-:W3:Y:S04]  /*7160*/  LDL.LU R25, [R1+0x210] ;  /* 0x0002100001197983 */ /* 0x000ee80000300800 */
[----:B0-----:R-:W2:Y:S04]  /*7170*/  LDL.LU R26, [R1+0x208] ;  /* 0x00020800011a7983 */ /* 0x001ea80000300800 */
[----:B----4-:R0:W-:Y:S04]  /*7180*/  STS.U16 [R2+0x5900], R6 ;  /* 0x0059000602007388 */ /* 0x0101e80000000400 */
[----:B0-----:R-:W4:Y:S04]  /*7190*/  LDL.LU R6, [R1+0x1210] ;  /* 0x0012100001067983 */ /* 0x001f280000300800 */
[----:B----4-:R-:W-:Y:S04]  /*71a0*/  STS.U16 [R2+0x5d00], R6 ;  /* 0x005d000602007388 */ /* 0x010fe80000000400 */
[----:B-----5:R-:W-:Y:S04]  /*71b0*/  STS.U16 [R2+0x6100], R3 ;  /* 0x0061000302007388 */ /* 0x020fe80000000400 */
        /* <DEDUP_REMOVED lines=12> */
[----:B--2---:R-:W-:Y:S04]  /*7280*/  STS.U16 [R2+0x9500], R14 ;  /* 0x0095000e02007388 */ /* 0x004fe80000000400 */
[----:B0-----:R-:W2:Y:S04]  /*7290*/  LDL.LU R27, [R1+0x204] ;  /* 0x00020400011b7983 */ /* 0x001ea80000300800 */
[----:B------:R0:W-:Y:S04]  /*72a0*/  STS.U16 [R2+0x9900], R28 ;  /* 0x0099001c02007388 */ /* 0x0001e80000000400 */
[----:B0-----:R-:W4:Y:S04]  /*72b0*/  LDL.LU R28, [R1+0x200] ;  /* 0x00020000011c7983 */ /* 0x001f280000300800 */
[----:B------:R-:W5:Y:S04]  /*72c0*/  LDL.LU R6, [R1+0x1f8] ;  /* 0x0001f80001067983 */ /* 0x000f680000300800 */
[----:B------:R-:W-:Y:S04]  /*72d0*/  STS.U16 [R2+0x9d00], R15 ;  /* 0x009d000f02007388 */ /* 0x000fe80000000400 */
[----:B------:R-:W-:Y:S04]  /*72e0*/  STS.U16 [R2+0xa100], R16 ;  /* 0x00a1001002007388 */ /* 0x000fe80000000400 */
[----:B------:R-:W-:Y:S04]  /*72f0*/  STS.U16 [R2+0xa500], R17 ;  /* 0x00a5001102007388 */ /* 0x000fe80000000400 */
[----:B------:R-:W-:Y:S04]  /*7300*/  STS.U16 [R2+0xa900], R18 ;  /* 0x00a9001202007388 */ /* 0x000fe80000000400 */
[----:B------:R-:W-:Y:S04]  /*7310*/  STS.U16 [R2+0xad00], R19 ;  /* 0x00ad001302007388 */ /* 0x000fe80000000400 */
[----:B-----5:R0:W-:Y:S04]  /*7320*/  STL [R1+0x120c], R6 ;  /* 0x00120c0601007387 */ /* 0x0201e80000100800 */
[----:B0-----:R-:W5:Y:S04]  /*7330*/  LDL.LU R6, [R1+0x1fc] ;  /* 0x0001fc0001067983 */ /* 0x001f680000300800 */
[----:B------:R-:W5:Y:S04]  /*7340*/  LDL.LU R3, [R1+0x1f4] ;  /* 0x0001f40001037983 */ /* 0x000f680000300800 */
[----:B------:R-:W5:Y:S04]  /*7350*/  LDL.LU R0, [R1+0x1f0] ;  /* 0x0001f00001007983 */ /* 0x000f680000300800 */
[----:B------:R-:W5:Y:S04]  /*7360*/  LDL.LU R4, [R1+0x1ec] ;  /* 0x0001ec0001047983 */ /* 0x000f680000300800 */
[----:B------:R-:W5:Y:S04]  /*7370*/  LDL.LU R5, [R1+0x1e0] ;  /* 0x0001e00001057983 */ /* 0x000f680000300800 */
[----:B------:R-:W5:Y:S04]  /*7380*/  LDL.LU R29, [R1+0x1d8] ;  /* 0x0001d800011d7983 */ /* 0x000f680000300800 */
        /* <DEDUP_REMOVED lines=10> */
[----:B---3--:R-:W-:Y:S04]  /*7430*/  STS.U16 [R2+0xc500], R25 ;  /* 0x00c5001902007388 */ /* 0x008fe80000000400 */
[----:B------:R-:W3:Y:S04]  /*7440*/  LDL.LU R12, [R1+0x440] ;  /* 0x00044000010c7983 */ /* 0x000ee80000300800 */
[----:B------:R-:W-:Y:S04]  /*7450*/  STS.U16 [R2+0xc900], R26 ;  /* 0x00c9001a02007388 */ /* 0x000fe80000000400 */
[----:B------:R-:W3:Y:S04]  /*7460*/  LDL.LU R13, [R1+0x434] ;  /* 0x00043400010d7983 */ /* 0x000ee80000300800 */
        /* <DEDUP_REMOVED lines=14> */
[----:B----4-:R0:W-:Y:S04]  /*7550*/  STS.U16 [R2+0xd100], R28 ;  /* 0x00d1001c02007388 */ /* 0x0101e80000000400 */
[----:B------:R-:W4:Y:S04]  /*7560*/  LDL.LU R26, [R1+0x3a0] ;  /* 0x0003a000011a7983 */ /* 0x000f280000300800 */
[----:B0-----:R-:W2:Y:S04]  /*7570*/  LDL.LU R28, [R1+0x398] ;  /* 0x00039800011c7983 */ /* 0x001ea80000300800 */
[----:B-----5:R0:W-:Y:S04]  /*7580*/  STS.U16 [R2+0xd500], R6 ;  /* 0x00d5000602007388 */ /* 0x0201e80000000400 */
[----:B0-----:R-:W5:Y:S04]  /*7590*/  LDL.LU R6, [R1+0x120c] ;  /* 0x00120c0001067983 */ /* 0x001f680000300800 */
[----:B-----5:R0:W-:Y:S04]  /*75a0*/  STS.U16 [R2+0xd900], R6 ;  /* 0x00d9000602007388 */ /* 0x0201e80000000400 */
[----:B0-----:R-:W5:Y:S04]  /*75b0*/  LDL.LU R6, [R1+0x1208] ;  /* 0x0012080001067983 */ /* 0x001f680000300800 */
        /* <DEDUP_REMOVED lines=8> */
[----:B------:R-:W-:Y:S01]  /*7640*/  STS.U16 [R2+0xfd00], R10 ;  /* 0x00fd000a02007388 */ /* 0x000fe20000000400 */
[----:B-----5:R-:W-:-:S05]  /*7650*/  LOP3.LUT R0, R6, 0x40, RZ, 0x3c, !PT ;  /* 0x0000004006007812 */ /* 0x020fca00078e3cff */
[----:B--2---:R0:W-:Y:S04]  /*7660*/  STS.U16 [R0+0x1200], R27 ;  /* 0x0012001b00007388 */ /* 0x0041e80000000400 */
[----:B------:R1:W-:Y:S04]  /*7670*/  STS.U16 [R0+0x4600], R28 ;  /* 0x0046001c00007388 */ /* 0x0003e80000000400 */
[----:B0-----:R-:W2:Y:S04]  /*7680*/  LDL.LU R27, [R1+0x390] ;  /* 0x00039000011b7983 */ /* 0x001ea80000300800 */
[----:B-1----:R-:W5:Y:S04]  /*7690*/  LDL.LU R28, [R1+0x388] ;  /* 0x00038800011c7983 */ /* 0x002f680000300800 */
[----:B------:R-:W2:Y:S04]  /*76a0*/  LDL.LU R2, [R1+0x378] ;  /* 0x0003780001027983 */ /* 0x000ea80000300800 */
[----:B------:R-:W-:Y:S04]  /*76b0*/  STS.U16 [R0+0x200], R11 ;  /* 0x0002000b00007388 */ /* 0x000fe80000000400 */
[----:B---3--:R-:W-:Y:S04]  /*76c0*/  STS.U16 [R0+0x600], R12 ;  /* 0x0006000c00007388 */ /* 0x008fe80000000400 */
[----:B------:R-:W-:Y:S04]  /*76d0*/  STS.U16 [R0+0xa00], R13 ;  /* 0x000a000d00007388 */ /* 0x000fe80000000400 */
[----:B----4-:R-:W-:Y:S04]  /*76e0*/  STS.U16 [R0+0x4200], R26 ;  /* 0x0042001a00007388 */ /* 0x010fe80000000400 */
[----:B------:R-:W-:Y:S04]  /*76f0*/  STS.U16 [R0+0xe00], R14 ;  /* 0x000e000e00007388 */ /* 0x000fe80000000400 */
        /* <DEDUP_REMOVED lines=11> */
[----:B--2---:R0:W-:Y:S04]  /*77b0*/  STL [R1+0x1204], R2 ;  /* 0x0012040201007387 */ /* 0x0041e80000100800 */
[----:B0-----:R-:W2:Y:S04]  /*77c0*/  LDL.LU R2, [R1+0x380] ;  /* 0x0003800001027983 */ /* 0x001ea80000300800 */
[----:B------:R-:W3:Y:S04]  /*77d0*/  LDL.LU R3, [R1+0x370] ;  /* 0x0003700001037983 */ /* 0x000ee80000300800 */
[----:B------:R-:W4:Y:S04]  /*77e0*/  LDL.LU R4, [R1+0x368] ;  /* 0x0003680001047983 */ /* 0x000f280000300800 */
[----:B------:R-:W3:Y:S04]  /*77f0*/  LDL.LU R5, [R1+0x360] ;  /* 0x0003600001057983 */ /* 0x000ee80000300800 */
        /* <DEDUP_REMOVED lines=10> */
[----:B------:R-:W4:Y:S04]  /*78a0*/  LDL.LU R14, [R1+0x2f0] ;  /* 0x0002f000010e7983 */ /* 0x000f280000300800 */
        /* <DEDUP_REMOVED lines=10> */
[----:B------:R0:W-:Y:S04]  /*7950*/  STS.U16 [R0+0x4a00], R27 ;  /* 0x004a001b00007388 */ /* 0x0001e80000000400 */
[----:B------:R-:W4:Y:S04]  /*7960*/  LDL.LU R25, [R1+0x268] ;  /* 0x0002680001197983 */ /* 0x000f280000300800 */
[----:B-----5:R1:W-:Y:S04]  /*7970*/  STS.U16 [R0+0x4e00], R28 ;  /* 0x004e001c00007388 */ /* 0x0203e80000000400 */
[----:B0-----:R-:W5:Y:S04]  /*7980*/  LDL.LU R27, [R1+0x25c] ;  /* 0x00025c00011b7983 */ /* 0x001f680000300800 */
[----:B-1----:R-:W4:Y:S04]  /*7990*/  LDL.LU R28, [R1+0x250] ;  /* 0x00025000011c7983 */ /* 0x002f280000300800 */
[----:B--2---:R0:W-:Y:S04]  /*79a0*/  STS.U16 [R0+0x5200], R2 ;  /* 0x0052000200007388 */ /* 0x0041e80000000400 */
[----:B0-----:R-:W2:Y:S04]  /*79b0*/  LDL.LU R2, [R1+0x1204] ;  /* 0x0012040001027983 */ /* 0x001ea80000300800 */
[----:B---3--:R0:W-:Y:S04]  /*79c0*/  STS.U16 [R0+0x8a00], R26 ;  /* 0x008a001a00007388 */ /* 0x0081e80000000400 */
[----:B0-----:R-:W3:Y:S04]  /*79d0*/  LDL.LU R26, [R1+0x20c] ;  /* 0x00020c00011a7983 */ /* 0x001ee80000300800 */
[----:B-----5:R0:W-:Y:S04]  /*79e0*/  STS.U16 [R0+0xbe00], R27 ;  /* 0x00be001b00007388 */ /* 0x0201e80000000400 */
[----:B----4-:R1:W-:Y:S04]  /*79f0*/  STS.U16 [R0+0xc200], R28 ;  /* 0x00c2001c00007388 */ /* 0x0103e80000000400 */
[----:B0-----:R-:W4:Y:S04]  /*7a00*/  LDL.LU R27, [R1+0x1b0] ;  /* 0x0001b000011b7983 */ /* 0x001f280000300800 */
[----:B-1----:R-:W5:Y:S04]  /*7a10*/  LDL.LU R28, [R1+0x184] ;  /* 0x00018400011c7983 */ /* 0x002f680000300800 */
[----:B-----5:R0:W-:Y:S04]  /*7a20*/  STL [R1+0x11e8], R28 ;  /* 0x0011e81c01007387 */ /* 0x0201e80000100800 */
[----:B0-----:R-:W5:Y:S04]  /*7a30*/  LDL.LU R28, [R1+0x188] ;  /* 0x00018800011c7983 */ /* 0x001f680000300800 */
        /* <DEDUP_REMOVED lines=10> */
[----:B--2---:R-:W-:Y:S04]  /*7ae0*/  STS.U16 [R0+0x5600], R2 ;  /* 0x0056000200007388 */ /* 0x004fe80000000400 */
[----:B-----5:R0:W-:Y:S04]  /*7af0*/  STL [R1+0x1200], R28 ;  /* 0x0012001c01007387 */ /* 0x0201e80000100800 */
[----:B0-----:R-:W2:Y:S04]  /*7b00*/  LDL.LU R28, [R1+0x1a4] ;  /* 0x0001a400011c7983 */ /* 0x001ea80000300800 */
[----:B------:R-:W5:Y:S04]  /*7b10*/  LDL.LU R2, [R1+0x170] ;  /* 0x0001700001027983 */ /* 0x000f680000300800 */
        /* <DEDUP_REMOVED lines=24> */
[----:B---3--:R-:W-:Y:S04]  /*7ca0*/  STS.U16 [R0+0xc600], R26 ;  /* 0x00c6001a00007388 */ /* 0x008fe80000000400 */
[----:B----4-:R-:W-:Y:S04]  /*7cb0*/  STS.U16 [R0+0xca00], R27 ;  /* 0x00ca001b00007388 */ /* 0x010fe80000000400 */
[----:B-----5:R0:W-:Y:S04]  /*7cc0*/  STL [R1+0x11e0], R2 ;  /* 0x0011e00201007387 */ /* 0x0201e80000100800 */
[----:B0-----:R-:W3:Y:S04]  /*7cd0*/  LDL.LU R2, [R1+0x17c] ;  /* 0x00017c0001027983 */ /* 0x001ee80000300800 */
[----:B------:R-:W4:Y:S04]  /*7ce0*/  LDL.LU R3, [R1+0x16c] ;  /* 0x00016c0001037983 */ /* 0x000f280000300800 */
[----:B------:R-:W5:Y:S04]  /*7cf0*/  LDL.LU R4, [R1+0x164] ;  /* 0x0001640001047983 */ /* 0x000f680000300800 */
        /* <DEDUP_REMOVED lines=8> */
[----:B------:R-:W3:Y:S04]  /*7d80*/  LDL.LU.64 R12, [R1+0x130] ;  /* 0x00013000010c7983 */ /* 0x000ee80000300a00 */
[----:B------:R-:W3:Y:S04]  /*7d90*/  LDL.LU.64 R14, [R1+0x128] ;  /* 0x00012800010e7983 */ /* 0x000ee80000300a00 */
[----:B------:R-:W3:Y:S04]  /*7da0*/  LDL.LU.64 R16, [R1+0x120] ;  /* 0x0001200001107983 */ /* 0x000ee80000300a00 */
[----:B------:R-:W3:Y:S04]  /*7db0*/  LDL.LU.64 R18, [R1+0x118] ;  /* 0x0001180001127983 */ /* 0x000ee80000300a00 */
[----:B------:R-:W3:Y:S04]  /*7dc0*/  LDL.LU.64 R20, [R1+0x110] ;  /* 0x0001100001147983 */ /* 0x000ee80000300a00 */
[----:B------:R-:W3:Y:S04]  /*7dd0*/  LDL.LU.64 R22, [R1+0x108] ;  /* 0x0001080001167983 */ /* 0x000ee80000300a00 */
[----:B------:R-:W3:Y:S04]  /*7de0*/  LDL.LU.64 R24, [R1+0x100] ;  /* 0x0001000001187983 */ /* 0x000ee80000300a00 */
[----:B------:R-:W3:Y:S04]  /*7df0*/  LDL.LU.64 R26, [R1+0xf8] ;  /* 0x0000f800011a7983 */ /* 0x000ee80000300a00 */
[----:B--2---:R0:W-:Y:S04]  /*7e00*/  STS.U16 [R0+0xce00], R28 ;  /* 0x00ce001c00007388 */ /* 0x0041e80000000400 */
[----:B0-----:R-:W2:Y:S04]  /*7e10*/  LDL.LU R28, [R1+0x1200] ;  /* 0x00120000011c7983 */ /* 0x001ea80000300800 */
        /* <DEDUP_REMOVED lines=14> */
[----:B---3--:R-:W-:Y:S04]  /*7f00*/  STS.U16 [R0+0xf200], R2 ;  /* 0x00f2000200007388 */ /* 0x008fe80000000400 */
[----:B--2---:R0:W-:Y:S04]  /*7f10*/  STS.U16 [R0+0xee00], R28 ;  /* 0x00ee001c00007388 */ /* 0x0041e80000000400 */
[----:B0-----:R-:W2:Y:S04]  /*7f20*/  LDL R28, [R1+0x2c0] ;  /* 0x0002c000011c7983 */ /* 0x001ea80000100800 */
[----:B------:R-:W3:Y:S04]  /*7f30*/  LDL.LU R2, [R1+0x11e0] ;  /* 0x0011e00001027983 */ /* 0x000ee80000300800 */
[----:B----4-:R0:W-:Y:S04]  /*7f40*/  STS.U16 [R0+0xfa00], R3 ;  /* 0x00fa000300007388 */ /* 0x0101e80000000400 */
[----:B-----5:R1:W-:Y:S04]  /*7f50*/  STS.U16 [R0+0xfe00], R4 ;  /* 0x00fe000400007388 */ /* 0x0203e80000000400 */
[----:B0-----:R-:W4:Y:S04]  /*7f60*/  LDG.E.U16 R3, [R22.64] ;  /* 0x0000000416037981 */ /* 0x001f28000c1e1500 */
[----:B-1----:R-:W5:Y:S01]  /*7f70*/  LDG.E.U16 R4, [R20.64] ;  /* 0x0000000414047981 */ /* 0x002f62000c1e1500 */
[----:B--2---:R-:W-:-:S03]  /*7f80*/  LOP3.LUT R28, R28, 0x60, RZ, 0x3c, !PT ;  /* 0x000000601c1c7812 */ /* 0x004fc600078e3cff */
[----:B---3--:R0:W-:Y:S04]  /*7f90*/  STS.U16 [R0+0xf600], R2 ;  /* 0x00f6000200007388 */ /* 0x0081e80000000400 */
[----:B------:R-:W-:Y:S04]  /*7fa0*/  STL [R1+0x1158], R28 ;  /* 0x0011581c01007387 */ /* 0x000fe80000100800 */
[----:B------:R-:W-:Y:S04]  /*7fb0*/  STS.U16 [R28+0x300], R5 ;  /* 0x000300051c007388 */ /* 0x000fe80000000400 */
[----:B0-----:R0:W2:Y:S04]  /*7fc0*/  LDG.E.U16 R0, [R26.64] ;  /* 0x000000041a007981 */ /* 0x0010a8000c1e1500 */
[----:B------:R-:W-:Y:S04]  /*7fd0*/  STS.U16 [R28+0x700], R29 ;  /* 0x0007001d1c007388 */ /* 0x000fe80000000400 */
[----:B------:R-:W-:Y:S04]  /*7fe0*/  STS.U16 [R28+0xb00], R6 ;  /* 0x000b00061c007388 */ /* 0x000fe80000000400 */
[----:B------:R-:W-:Y:S04]  /*7ff0*/  STS.U16 [R28+0xf00], R7 ;  /* 0x000f00071c007388 */ /* 0x000fe80000000400 */
[----:B------:R1:W-:Y:S04]  /*8000*/  STS.U16 [R28+0x1300], R8 ;  /* 0x001300081c007388 */ /* 0x0003e80000000400 */
[----:B------:R-:W-:Y:S04]  /*8010*/  STS.U16 [R28+0x1700], R9 ;  /* 0x001700091c007388 */ /* 0x000fe80000000400 */
[----:B------:R-:W-:Y:S04]  /*8020*/  STS.U16 [R28+0x1b00], R10 ;  /* 0x001b000a1c007388 */ /* 0x000fe80000000400 */
[----:B------:R3:W-:Y:S04]  /*8030*/  STS.U16 [R28+0x1f00], R11 ;  /* 0x001f000b1c007388 */ /* 0x0007e80000000400 */
[----:B0-----:R-:W2:Y:S04]  /*8040*/  LDL.LU.64 R26, [R1+0xf0] ;  /* 0x0000f000011a7983 */ /* 0x001ea80000300a00 */
[----:B-1----:R-:W2:Y:S04]  /*8050*/  LDG.E.U16 R8, [R12.64] ;  /* 0x000000040c087981 */ /* 0x002ea8000c1e1500 */
[----:B---3--:R-:W3:Y:S04]  /*8060*/  LDL.LU.64 R28, [R1+0x68] ;  /* 0x00006800011c7983 */ /* 0x008ee80000300a00 */
[----:B------:R-:W2:Y:S04]  /*8070*/  LDG.E.U16 R7, [R14.64] ;  /* 0x000000040e077981 */ /* 0x000ea8000c1e1500 */
[----:B------:R-:W2:Y:S04]  /*8080*/  LDG.E.U16 R6, [R16.64] ;  /* 0x0000000410067981 */ /* 0x000ea8000c1e1500 */
[----:B------:R-:W2:Y:S04]  /*8090*/  LDG.E.U16 R5, [R18.64] ;  /* 0x0000000412057981 */ /* 0x000ea8000c1e1500 */
[----:B------:R-:W2:Y:S04]  /*80a0*/  LDG.E.U16 R2, [R24.64] ;  /* 0x0000000418027981 */ /* 0x000ea8000c1e1500 */
[----:B---3--:R0:W-:Y:S04]  /*80b0*/  STL.64 [R1+0x1160], R28 ;  /* 0x0011601c01007387 */ /* 0x0081e80000100a00 */
[----:B0-----:R-:W3:Y:S04]  /*80c0*/  LDL.LU.64 R28, [R1+0x70] ;  /* 0x00007000011c7983 */ /* 0x001ee80000300a00 */
        /* <DEDUP_REMOVED lines=19> */
[----:B--2---:R-:W-:Y:S04]  /*8200*/  STL [R1+0x130], R8 ;  /* 0x0001300801007387 */ /* 0x004fe80000100800 */
[----:B0-----:R-:W2:Y:S04]  /*8210*/  LDL.LU.64 R28, [R1+0xc0] ;  /* 0x0000c000011c7983 */ /* 0x001ea80000300a00 */
[----:B------:R-:W-:Y:S04]  /*8220*/  STL [R1+0x128], R7 ;  /* 0x0001280701007387 */ /* 0x000fe80000100800 */
[----:B--2---:R0:W-:Y:S04]  /*8230*/  STL.64 [R1+0x11b8], R28 ;  /* 0x0011b81c01007387 */ /* 0x0041e80000100a00 */
[----:B------:R-:W-:Y:S04]  /*8240*/  STL [R1+0x120], R6 ;  /* 0x0001200601007387 */ /* 0x000fe80000100800 */
[----:B0-----:R-:W2:Y:S04]  /*8250*/  LDL.LU.64 R28, [R1+0xc8] ;  /* 0x0000c800011c7983 */ /* 0x001ea80000300a00 */
[----:B------:R-:W-:Y:S04]  /*8260*/  STL [R1+0x118], R5 ;  /* 0x0001180501007387 */ /* 0x000fe80000100800 */
[----:B--2---:R0:W-:Y:S04]  /*8270*/  STL.64 [R1+0x11c0], R28 ;  /* 0x0011c01c01007387 */ /* 0x0041e80000100a00 */
[----:B-----5:R-:W-:Y:S04]  /*8280*/  STL [R1+0x110], R4 ;  /* 0x0001100401007387 */ /* 0x020fe80000100800 */
[----:B0-----:R-:W2:Y:S04]  /*8290*/  LDL.LU.64 R28, [R1+0xd0] ;  /* 0x0000d000011c7983 */ /* 0x001ea80000300a00 */
[----:B----4-:R-:W-:Y:S04]  /*82a0*/  STL [R1+0x108], R3 ;  /* 0x0001080301007387 */ /* 0x010fe80000100800 */
[----:B--2---:R0:W-:Y:S04]  /*82b0*/  STL.64 [R1+0x11c8], R28 ;  /* 0x0011c81c01007387 */ /* 0x0041e80000100a00 */
[----:B------:R-:W-:Y:S04]  /*82c0*/  STL [R1+0x100], R2 ;  /* 0x0001000201007387 */ /* 0x000fe80000100800 */
[----:B0-----:R-:W2:Y:S04]  /*82d0*/  LDL.LU.64 R28, [R1+0xd8] ;  /* 0x0000d800011c7983 */ /* 0x001ea80000300a00 */
[----:B------:R0:W-:Y:S04]  /*82e0*/  STL [R1+0xf8], R0 ;  /* 0x0000f80001007387 */ /* 0x0001e80000100800 */
[----:B0-----:R0:W3:Y:S04]  /*82f0*/  LDG.E.U16 R0, [R26.64] ;  /* 0x000000041a007981 */ /* 0x0010e8000c1e1500 */
[----:B--2---:R1:W-:Y:S04]  /*8300*/  STL.64 [R1+0x11d0], R28 ;  /* 0x0011d01c01007387 */ /* 0x0043e80000100a00 */
[----:B-1----:R-:W2:Y:S04]  /*8310*/  LDL.LU.64 R28, [R1+0xe0] ;  /* 0x0000e000011c7983 */ /* 0x002ea80000300a00 */
[----:B--2---:R1:W-:Y:S04]  /*8320*/  STL.64 [R1+0x11d8], R28 ;  /* 0x0011d81c01007387 */ /* 0x0043e80000100a00 */
[----:B-1----:R-:W2:Y:S04]  /*8330*/  LDL.LU.64 R28, [R1+0xe8] ;  /* 0x0000e800011c7983 */ /* 0x002ea80000300a00 */
[----:B------:R-:W4:Y:S04]  /*8340*/  LDL.LU.64 R2, [R1+0x60] ;  /* 0x0000600001027983 */ /* 0x000f280000300a00 */
[----:B------:R-:W5:Y:S04]  /*8350*/  LDL.LU.64 R4, [R1+0x58] ;  /* 0x0000580001047983 */ /* 0x000f680000300a00 */
[----:B------:R-:W4:Y:S04]  /*8360*/  LDL.LU.64 R6, [R1+0x50] ;  /* 0x0000500001067983 */ /* 0x000f280000300a00 */
        /* <DEDUP_REMOVED lines=9> */
[----:B0-----:R-:W4:Y:S04]  /*8400*/  LDL.LU.64 R26, [R1] ;  /* 0x00000000011a7983 */ /* 0x001f280000300a00 */
[----:B---3--:R2:W-:Y:S04]  /*8410*/  STL [R1+0xf0], R0 ;  /* 0x0000f00001007387 */ /* 0x0085e80000100800 */
[----:B--2---:R0:W2:Y:S04]  /*8420*/  LDG.E.U16 R0, [R28.64] ;  /* 0x000000041c007981 */ /* 0x0040a8000c1e1500 */
[----:B0-----:R-:W3:Y:S04]  /*8430*/  LDL.LU.64 R28, [R1+0x11d8] ;  /* 0x0011d800011c7983 */ /* 0x001ee80000300a00 */
[----:B--2---:R3:W-:Y:S04]  /*8440*/  STL [R1+0xe8], R0 ;  /* 0x0000e80001007387 */ /* 0x0047e80000100800 */
[----:B---3--:R0:W2:Y:S04]  /*8450*/  LDG.E.U16 R0, [R28.64] ;  /* 0x000000041c007981 */ /* 0x0080a8000c1e1500 */
        /* <DEDUP_REMOVED lines=43> */
[----:B---3--:R0:W3:Y:S04]  /*8710*/  LDG.E.U16 R29, [R28.64] ;  /* 0x000000041c1d7981 */ /* 0x0080e8000c1e1500 */
[----:B0-----:R-:W5:Y:S04]  /*8720*/  LDL.LU R28, [R1+0x1158] ;  /* 0x00115800011c7983 */ /* 0x001f680000300800 */
[----:B--2---:R4:W-:Y:S04]  /*8730*/  STL [R1+0x70], R0 ;  /* 0x0000700001007387 */ /* 0x0049e80000100800 */
[----:B----4-:R0:W2:Y:S04]  /*8740*/  LDG.E.U16 R0, [R2.64] ;  /* 0x0000000402007981 */ /* 0x0100a8000c1e1500 */
[----:B0-----:R-:W4:Y:S04]  /*8750*/  LDL.LU.64 R2, [R1+0x1150] ;  /* 0x0011500001027983 */ /* 0x001f280000300a00 */
[----:B---3--:R5:W-:Y:S04]  /*8760*/  STL [R1+0x68], R29 ;  /* 0x0000681d01007387 */ /* 0x008be80000100800 */
[----:B-----5:R0:W3:Y:S04]  /*8770*/  LDG.E.U16 R29, [R4.64] ;  /* 0x00000004041d7981 */ /* 0x0200e8000c1e1500 */
[----:B0-----:R-:W5:Y:S04]  /*8780*/  LDL.LU.64 R4, [R1+0x1148] ;  /* 0x0011480001047983 */ /* 0x001f680000300a00 */
[----:B--2---:R0:W-:Y:S04]  /*8790*/  STL [R1+0x60], R0 ;  /* 0x0000600001007387 */ /* 0x0041e80000100800 */
[----:B0-----:R0:W2:Y:S04]  /*87a0*/  LDG.E.U16 R0, [R6.64] ;  /* 0x0000000406007981 */ /* 0x0010a8000c1e1500 */
[----:B----4-:R-:W4:Y:S04]  /*87b0*/  LDG.E.U16 R2, [R2.64] ;  /* 0x0000000402027981 */ /* 0x010f28000c1e1500 */
[----:B0-----:R-:W4:Y:S04]  /*87c0*/  LDL.LU.64 R6, [R1+0x1140] ;  /* 0x0011400001067983 */ /* 0x001f280000300a00 */
[----:B---3--:R0:W-:Y:S04]  /*87d0*/  STL [R1+0x58], R29 ;  /* 0x0000581d01007387 */ /* 0x0081e80000100800 */
[----:B0-----:R0:W3:Y:S04]  /*87e0*/  LDG.E.U16 R29, [R8.64] ;  /* 0x00000004081d7981 */ /* 0x0010e8000c1e1500 */
[----:B-----5:R-:W5:Y:S04]  /*87f0*/  LDG.E.U16 R4, [R4.64] ;  /* 0x0000000404047981 */ /* 0x020f68000c1e1500 */
        /* <DEDUP_REMOVED lines=28> */
[----:B0-----:R-:W2:Y:S04]  /*89c0*/  LDL.LU.64 R22, [R1+0x1100] ;  /* 0x0011000001167983 */ /* 0x001ea80000300a00 */
[----:B---3--:R0:W-:Y:S04]  /*89d0*/  STL [R1+0x18], R29 ;  /* 0x0000181d01007387 */ /* 0x0081e80000100800 */
[----:B0-----:R0:W3:Y:S04]  /*89e0*/  LDG.E.U16 R29, [R24.64] ;  /* 0x00000004181d7981 */ /* 0x0010e8000c1e1500 */
[----:B-----5:R1:W5:Y:S04]  /*89f0*/  LDG.E.U16 R20, [R20.64] ;  /* 0x0000000414147981 */ /* 0x020368000c1e1500 */
[----:B0-----:R-:W4:Y:S04]  /*8a00*/  LDL.LU.64 R24, [R1+0x10f8] ;  /* 0x0010f80001187983 */ /* 0x001f280000300a00 */
[----:B--2---:R0:W2:Y:S04]  /*8a10*/  LDG.E.U16 R22, [R22.64] ;  /* 0x0000000416167981 */ /* 0x0040a8000c1e1500 */
[----:B---3--:R-:W-:Y:S04]  /*8a20*/  STL [R1+0x1094], R29 ;  /* 0x0010941d01007387 */ /* 0x008fe80000100800 */
[----:B------:R3:W-:Y:S04]  /*8a30*/  STL [R1+0x10], R0 ;  /* 0x0000100001007387 */ /* 0x0007e80000100800 */
[----:B----4-:R-:W4:Y:S04]  /*8a40*/  LDG.E.U16 R24, [R24.64] ;  /* 0x0000000418187981 */ /* 0x010f28000c1e1500 */
[----:B---3--:R3:W2:Y:S04]  /*8a50*/  LDG.E.U16 R0, [R26.64] ;  /* 0x000000041a007981 */ /* 0x0086a8000c1e1500 */
[----:B---3--:R-:W3:Y:S04]  /*8a60*/  LDL.LU.64 R26, [R1+0x10f0] ;  /* 0x0010f000011a7983 */ /* 0x008ee80000300a00 */
[----:B---3--:R-:W3:Y:S04]  /*8a70*/  LDG.E.U16 R26, [R26.64] ;  /* 0x000000041a1a7981 */ /* 0x008ee8000c1e1500 */
[----:B--2---:R-:W-:Y:S04]  /*8a80*/  STL [R1+0x1098], R0 ;  /* 0x0010980001007387 */ /* 0x004fe80000100800 */
[----:B---3--:R2:W-:Y:S04]  /*8a90*/  STL [R1+0x109c], R26 ;  /* 0x00109c1a01007387 */ /* 0x0085e80000100800 */
[----:B--2---:R-:W2:Y:S04]  /*8aa0*/  LDL.LU.64 R26, [R1+0x138] ;  /* 0x00013800011a7983 */ /* 0x004ea80000300a00 */
[----:B--2---:R-:W2:Y:S04]  /*8ab0*/  LDG.E.U16 R27, [R26.64] ;  /* 0x000000041a1b7981 */ /* 0x004ea8000c1e1500 */
[----:B--2---:R2:W-:Y:S04]  /*8ac0*/  STL [R1+0x10a0], R27 ;  /* 0x0010a01b01007387 */ /* 0x0045e80000100800 */
[----:B--2---:R-:W0:Y:S04]  /*8ad0*/  LDL.LU.64 R26, [R1+0x148] ;  /* 0x00014800011a7983 */ /* 0x004e280000300a00 */
[----:B----4-:R2:W-:Y:S04]  /*8ae0*/  STL [R1+0x10a4], R24 ;  /* 0x0010a41801007387 */ /* 0x0105e80000100800 */
[----:B--2---:R-:W2:Y:S04]  /*8af0*/  LDL.LU.64 R24, [R1+0x140] ;  /* 0x0001400001187983 */ /* 0x004ea80000300a00 */
[----:B0-----:R0:W3:Y:S04]  /*8b00*/  LDG.E.U16 R23, [R26.64] ;  /* 0x000000041a177981 */ /* 0x0010e8000c1e1500 */
[----:B--2---:R-:W2:Y:S04]  /*8b10*/  LDG.E.U16 R25, [R24.64] ;  /* 0x0000000418197981 */ /* 0x004ea8000c1e1500 */
[----:B--2---:R2:W-:Y:S04]  /*8b20*/  STL [R1+0x10a8], R25 ;  /* 0x0010a81901007387 */ /* 0x0045e80000100800 */
[----:B------:R-:W-:Y:S04]  /*8b30*/  STL [R1+0x10ac], R22 ;  /* 0x0010ac1601007387 */ /* 0x000fe80000100800 */
[----:B--2---:R-:W2:Y:S04]  /*8b40*/  LDL.LU R25, [R1+0x130] ;  /* 0x0001300001197983 */ /* 0x004ea80000300800 */
[----:B------:R-:W4:Y:S04]  /*8b50*/  LDL.LU R24, [R1+0x128] ;  /* 0x0001280001187983 */ /* 0x000f280000300800 */
[----:B0-----:R-:W2:Y:S04]  /*8b60*/  LDL.LU R27, [R1+0x120] ;  /* 0x00012000011b7983 */ /* 0x001ea80000300800 */
[----:B------:R-:W2:Y:S04]  /*8b70*/  LDL.LU R26, [R1+0x118] ;  /* 0x00011800011a7983 */ /* 0x000ea80000300800 */
[----:B------:R-:W2:Y:S04]  /*8b80*/  LDL.LU R0, [R1+0x110] ;  /* 0x0001100001007983 */ /* 0x000ea80000300800 */
[----:B------:R-:W2:Y:S04]  /*8b90*/  LDL.LU R29, [R1+0x108] ;  /* 0x00010800011d7983 */ /* 0x000ea80000300800 */
[----:B---3--:R0:W-:Y:S04]  /*8ba0*/  STL [R1+0x10b0], R23 ;  /* 0x0010b01701007387 */ /* 0x0081e80000100800 */
[----:B0-----:R-:W1:Y:S04]  /*8bb0*/  LDL.LU.64 R22, [R1+0x150] ;  /* 0x0001500001167983 */ /* 0x001e680000300a00 */
[----:B-1----:R-:W3:Y:S04]  /*8bc0*/  LDG.E.U16 R21, [R22.64] ;  /* 0x0000000416157981 */ /* 0x002ee8000c1e1500 */
[----:B-----5:R-:W-:Y:S04]  /*8bd0*/  STL [R1+0x10b4], R20 ;  /* 0x0010b41401007387 */ /* 0x020fe80000100800 */
[----:B---3--:R-:W-:Y:S04]  /*8be0*/  STL [R1+0x10b8], R21 ;  /* 0x0010b81501007387 */ /* 0x008fe80000100800 */
[----:B------:R-:W-:Y:S04]  /*8bf0*/  STL [R1+0x10bc], R18 ;  /* 0x0010bc1201007387 */ /* 0x000fe80000100800 */
[----:B------:R-:W-:Y:S04]  /*8c00*/  STL [R1+0x10c0], R16 ;  /* 0x0010c01001007387 */ /* 0x000fe80000100800 */
[----:B------:R-:W-:Y:S04]  /*8c10*/  STL [R1+0x10c4], R14 ;  /* 0x0010c40e01007387 */ /* 0x000fe80000100800 */
[----:B------:R-:W-:Y:S04]  /*8c20*/  STL [R1+0x10c8], R12 ;  /* 0x0010c80c01007387 */ /* 0x000fe80000100800 */
[----:B------:R-:W-:Y:S04]  /*8c30*/  STL [R1+0x10cc], R10 ;  /* 0x0010cc0a01007387 */ /* 0x000fe80000100800 */
[----:B------:R-:W-:Y:S04]  /*8c40*/  STL [R1+0x10d0], R8 ;  /* 0x0010d00801007387 */ /* 0x000fe80000100800 */
[----:B------:R-:W-:Y:S04]  /*8c50*/  STL [R1+0x10d4], R6 ;  /* 0x0010d40601007387 */ /* 0x000fe80000100800 */
[----:B------:R-:W-:Y:S04]  /*8c60*/  STL [R1+0x10d8], R4 ;  /* 0x0010d80401007387 */ /* 0x000fe80000100800 */
[----:B------:R0:W-:Y:S04]  /*8c70*/  STL [R1+0x10dc], R2 ;  /* 0x0010dc0201007387 */ /* 0x0001e80000100800 */
[----:B0-----:R-:W3:Y:S04]  /*8c80*/  LDL.LU R2, [R1+0xe8] ;  /* 0x0000e80001027983 */ /* 0x001ee80000300800 */
[----:B---3--:R0:W-:Y:S04]  /*8c90*/  STL [R1+0x10e0], R2 ;  /* 0x0010e00201007387 */ /* 0x0081e80000100800 */
[----:B0-----:R-:W3:Y:S04]  /*8ca0*/  LDL.LU R2, [R1+0xf0] ;  /* 0x0000f00001027983 */ /* 0x001ee80000300800 */
[----:B---3--:R0:W-:Y:S04]  /*8cb0*/  STL [R1+0x10e4], R2 ;  /* 0x0010e40201007387 */ /* 0x0081e80000100800 */
[----:B0-----:R-:W3:Y:S01]  /*8cc0*/  LDL.LU R2, [R1+0xf8] ;  /* 0x0000f80001027983 */ /* 0x001ee20000300800 */
[----:B------:R-:W-:-:S03]  /*8cd0*/  MOV R3, c[0x0][0x1d0] ;  /* 0x0000740000037a02 */ /* 0x000fc60000000f00 */
[----:B--2---:R-:W-:Y:S04]  /*8ce0*/  STS.U16 [R28+0x2300], R25 ;  /* 0x002300191c007388 */ /* 0x004fe80000000400 */
[----:B----4-:R-:W-:Y:S04]  /*8cf0*/  STS.U16 [R28+0x2700], R24 ;  /* 0x002700181c007388 */ /* 0x010fe80000000400 */
[----:B------:R-:W-:Y:S04]  /*8d00*/  STS.U16 [R28+0x2b00], R27 ;  /* 0x002b001b1c007388 */ /* 0x000fe80000000400 */
[----:B---3--:R0:W-:Y:S04]  /*8d10*/  STL [R1+0x10e8], R2 ;  /* 0x0010e80201007387 */ /* 0x0081e80000100800 */
[----:B0-----:R-:W2:Y:S04]  /*8d20*/  LDL.LU R2, [R1+0x100] ;  /* 0x0001000001027983 */ /* 0x001ea80000300800 */
[----:B------:R-:W3:Y:S04]  /*8d30*/  LDL.LU R4, [R1+0xe0] ;  /* 0x0000e00001047983 */ /* 0x000ee80000300800 */
        /* <DEDUP_REMOVED lines=12> */
[----:B------:R-:W3:Y:S01]  /*8e00*/  LDL.LU R24, [R1+0x78] ;  /* 0x0000780001187983 */ /* 0x000ee20000300800 */
[----:B------:R-:W-:-:S03]  /*8e10*/  ISETP.GE.AND P0, PT, R3, 0x1, PT ;  /* 0x000000010300780c */ /* 0x000fc60003f06270 */
[----:B------:R0:W-:Y:S04]  /*8e20*/  STS.U16 [R28+0x2f00], R26 ;  /* 0x002f001a1c007388 */ /* 0x0001e80000000400 */
[----:B------:R-:W3:Y:S04]  /*8e30*/  LDL.LU R27, [R1+0x70] ;  /* 0x00007000011b7983 */ /* 0x000ee80000300800 */
[----:B------:R1:W-:Y:S04]  /*8e40*/  STS.U16 [R28+0x3300], R0 ;  /* 0x003300001c007388 */ /* 0x0003e80000000400 */
[----:B0-----:R-:W3:Y:S04]  /*8e50*/  LDL.LU R26, [R1+0x68] ;  /* 0x00006800011a7983 */ /* 0x001ee80000300800 */
[----:B------:R0:W-:Y:S04]  /*8e60*/  STS.U16 [R28+0x3700], R29 ;  /* 0x0037001d1c007388 */ /* 0x0001e80000000400 */
[----:B-1----:R-:W3:Y:S04]  /*8e70*/  LDL.LU R0, [R1+0x60] ;  /* 0x0000600001007983 */ /* 0x002ee80000300800 */
[----:B0-----:R-:W3:Y:S04]  /*8e80*/  LDL.LU R29, [R1+0x58] ;  /* 0x00005800011d7983 */ /* 0x001ee80000300800 */
        /* <DEDUP_REMOVED lines=9> */
[----:B--2---:R0:W-:Y:S04]  /*8f20*/  STS.U16 [R28+0x3b00], R2 ;  /* 0x003b00021c007388 */ /* 0x0041e80000000400 */
[----:B0-----:R-:W2:Y:S04]  /*8f30*/  LDL.LU R2, [R1+0x10e8] ;  /* 0x0010e80001027983 */ /* 0x001ea80000300800 */
[----:B--2---:R0:W-:Y:S04]  /*8f40*/  STS.U16 [R28+0x3f00], R2 ;  /* 0x003f00021c007388 */ /* 0x0041e80000000400 */
[----:B0-----:R-:W2:Y:S04]  /*8f50*/  LDL.LU R2, [R1+0x10e4] ;  /* 0x0010e40001027983 */ /* 0x001ea80000300800 */
[----:B--2---:R0:W-:Y:S04]  /*8f60*/  STS.U16 [R28+0x4300], R2 ;  /* 0x004300021c007388 */ /* 0x0041e80000000400 */
[----:B0-----:R-:W2:Y:S04]  /*8f70*/  LDL.LU R2, [R1+0x10e0] ;  /* 0x0010e00001027983 */ /* 0x001ea80000300800 */
[----:B---3--:R-:W-:Y:S04]  /*8f80*/  STS.U16 [R28+0x4b00], R4 ;  /* 0x004b00041c007388 */ /* 0x008fe80000000400 */
[----:B----4-:R-:W-:Y:S04]  /*8f90*/  STS.U16 [R28+0x4f00], R6 ;  /* 0x004f00061c007388 */ /* 0x010fe80000000400 */
        /* <DEDUP_REMOVED lines=15> */
[----:B--2---:R0:W-:Y:S04]  /*9090*/  STS.U16 [R28+0x4700], R2 ;  /* 0x004700021c007388 */ /* 0x0041e80000000400 */
        /* <DEDUP_REMOVED lines=18> */
[----:B------:R0:W-:Y:S04]  /*91c0*/  STS.U16 [R28+0x8f00], R29 ;  /* 0x008f001d1c007388 */ /* 0x0001e80000000400 */
[----:B0-----:R-:W4:Y:S04]  /*91d0*/  LDL.LU R29, [R1+0x1094] ;  /* 0x00109400011d7983 */ /* 0x001f280000300800 */
[----:B------:R0:W-:Y:S02]  /*91e0*/  STS.U16 [R28+0x9300], R3 ;  /* 0x009300031c007388 */ /* 0x0001e40000000400 */
[----:B0-----:R-:W-:-:S02]  /*91f0*/  IMAD.MOV.U32 R3, RZ, RZ, -0x800000 ;  /* 0xff800000ff037424 */ /* 0x001fc400078e00ff */
[----:B--2---:R0:W-:Y:S02]  /*9200*/  STS.U16 [R28+0xff00], R2 ;  /* 0x00ff00021c007388 */ /* 0x0041e40000000400 */
[----:B0-----:R-:W-:Y:S02]  /*9210*/  MOV R2, 0xff800000 ;  /* 0xff80000000027802 */ /* 0x001fe40000000f00 */
[----:B---3--:R0:W-:Y:S02]  /*9220*/  STS.U16 [R28+0xbb00], R0 ;  /* 0x00bb00001c007388 */ /* 0x0081e40000000400 */
[----:B0-----:R-:W-:-:S05]  /*9230*/  IMAD.MOV.U32 R0, RZ, RZ, 0x3f800000 ;  /* 0x3f800000ff007424 */ /* 0x001fca00078e00ff */
[----:B------:R0:W-:Y:S04]  /*9240*/  STL [R1+0x854], R0 ;  /* 0x0008540001007387 */ /* 0x0001e80000100800 */
[----:B------:R-:W-:Y:S01]  /*9250*/  STL [R1+0x788], R3 ;  /* 0x0007880301007387 */ /* 0x000fe20000100800 */
[----:B0-----:R-:W-:-:S03]  /*9260*/  IMAD.MOV.U32 R0, RZ, RZ, -0x800000 ;  /* 0xff800000ff007424 */ /* 0x001fc600078e00ff */
[----:B------:R-:W-:Y:S04]  /*9270*/  STL [R1+0x764], R2 ;  /* 0x0007640201007387 */ /* 0x000fe80000100800 */
[----:B------:R-:W-:Y:S04]  /*9280*/  STL [R1+0x75c], R0 ;  /* 0x00075c0001007387 */ /* 0x000fe80000100800 */
[----:B------:R-:W-:Y:S04]  /*9290*/  STL [R1+0x750], R3 ;  /* 0x0007500301007387 */ /* 0x000fe80000100800 */
[----:B------:R-:W-:Y:S04]  /*92a0*/  STL [R1+0x748], R2 ;  /* 0x0007480201007387 */ /* 0x000fe80000100800 */
[----:B------:R0:W-:Y:S04]  /*92b0*/  STL [R1+0x740], R0 ;  /* 0x0007400001007387 */ /* 0x0001e80000100800 */
[----:B------:R1:W-:Y:S04]  /*92c0*/  STL [R1+0x738], R3 ;  /* 0x0007380301007387 */ /* 0x0003e80000100800 */
[----:B------:R2:W-:Y:S01]  /*92d0*/  STL [R1+0x730], R2 ;  /* 0x0007300201007387 */ /* 0x0005e20000100800 */
[----:B0-----:R-:W-:Y:S01]  /*92e0*/  IMAD.MOV.U32 R0, RZ, RZ, 0x3f800000 ;  /* 0x3f800000ff007424 */ /* 0x001fe200078e00ff */
[----:B-1----:R-:W-:-:S04]  /*92f0*/  MOV R3, 0x3f800000 ;  /* 0x3f80000000037802 */ /* 0x002fc80000000f00 */
[----:B------:R-:W-:Y:S01]  /*9300*/  STL [R1+0x858], R0 ;  /* 0x0008580001007387 */ /* 0x000fe20000100800 */
[----:B--2---:R-:W-:-:S03]  /*9310*/  IMAD.MOV.U32 R2, RZ, RZ, 0x3f800000 ;  /* 0x3f800000ff027424 */ /* 0x004fc600078e00ff */
[----:B------:R-:W-:Y:S04]  /*9320*/  STL [R1+0x85c], R3 ;  /* 0x00085c0301007387 */ /* 0x000fe80000100800 */
[----:B------:R-:W-:Y:S04]  /*9330*/  STL [R1+0x860], R2 ;  /* 0x0008600201007387 */ /* 0x000fe80000100800 */
[----:B------:R-:W-:Y:S04]  /*9340*/  STL [R1+0x864], R0 ;  /* 0x0008640001007387 */ /* 0x000fe80000100800 */
[----:B------:R-:W-:Y:S04]  /*9350*/  STL [R1+0x868], R3 ;  /* 0x0008680301007387 */ /* 0x000fe80000100800 */
[----:B------:R-:W-:Y:S04]  /*9360*/  STL [R1+0x86c], R2 ;  /* 0x00086c0201007387 */ /* 0x000fe80000100800 */
[----:B------:R-:W-:Y:S04]  /*9370*/  STL [R1+0x4d0], RZ ;  /* 0x0004d0ff01007387 */ /* 0x000fe80000100800 */
[----:B------:R-:W-:Y:S04]  /*9380*/  STL [R1+0x870], R0 ;  /* 0x0008700001007387 */ /* 0x000fe80000100800 */
[----:B------:R-:W-:Y:S04]  /*9390*/  STL [R1+0x4d4], RZ ;  /* 0x0004d4ff01007387 */ /* 0x000fe80000100800 */
        /* <DEDUP_REMOVED lines=248> */
[----:B------:R0:W-:Y:S04]  /*a320*/  STS.U16 [R28+0xb300], R19 ;  /* 0x00b300131c007388 */ /* 0x0001e80000000400 */
[----:B------:R-:W-:Y:S04]  /*a330*/  STL [R1+0x6e8], RZ ;  /* 0x0006e8ff01007387 */ /* 0x000fe80000100800 */
[----:B------:R-:W-:Y:S04]  /*a340*/  STL [R1+0x6ec], RZ ;  /* 0x0006ecff01007387 */ /* 0x000fe80000100800 */
[----:B0-----:R-:W0:Y:S04]  /*a350*/  S2R R19, SR_TID.X ;  /* 0x0000000000137919 */ /* 0x001e280000002100 */
[----:B------:R-:W-:Y:S04]  /*a360*/  STL [R1+0x6f0], RZ ;  /* 0x0006f0ff01007387 */ /* 0x000fe80000100800 */
[----:B------:R-:W-:Y:S04]  /*a370*/  STL [R1+0x6f4], RZ ;  /* 0x0006f4ff01007387 */ /* 0x000fe80000100800 */
[----:B------:R-:W-:Y:S04]  /*a380*/  STL [R1+0x6f8], RZ ;  /* 0x0006f8ff01007387 */ /* 0x000fe80000100800 */
[----:B------:R-:W-:Y:S04]  /*a390*/  STS.U16 [R28+0x9700], R5 ;  /* 0x009700051c007388 */ /* 0x000fe80000000400 */
[----:B------:R-:W-:Y:S04]  /*a3a0*/  STS.U16 [R28+0x9b00], R7 ;  /* 0x009b00071c007388 */ /* 0x000fe80000000400 */
[----:B------:R-:W-:Y:S04]  /*a3b0*/  STS.U16 [R28+0x9f00], R9 ;  /* 0x009f00091c007388 */ /* 0x000fe80000000400 */
[----:B------:R-:W-:Y:S04]  /*a3c0*/  STS.U16 [R28+0xa300], R11 ;  /* 0x00a3000b1c007388 */ /* 0x000fe80000000400 */
[----:B------:R-:W-:Y:S04]  /*a3d0*/  STS.U16 [R28+0xa700], R13 ;  /* 0x00a7000d1c007388 */ /* 0x000fe80000000400 */
[----:B------:R-:W-:Y:S04]  /*a3e0*/  STS.U16 [R28+0xab00], R15 ;  /* 0x00ab000f1c007388 */ /* 0x000fe80000000400 */
        /* <DEDUP_REMOVED lines=14> */
[----:B-----5:R-:W-:Y:S04]  /*a4d0*/  STS.U16 [R28+0xf300], R8 ;  /* 0x00f300081c007388 */ /* 0x020fe80000000400 */
[----:B------:R-:W-:Y:S04]  /*a4e0*/  STS.U16 [R28+0xf700], R6 ;  /* 0x00f700061c007388 */ /* 0x000fe80000000400 */
[----:B------:R-:W-:Y:S04]  /*a4f0*/  STS.U16 [R28+0xfb00], R4 ;  /* 0x00fb00041c007388 */ /* 0x000fe80000000400 */
[----:B------:R-:W-:Y:S04]  /*a500*/  STL [R1+0x6fc], RZ ;  /* 0x0006fcff01007387 */ /* 0x000fe80000100800 */
[----:B------:R0:W-:Y:S02]  /*a510*/  STS.U16 [R28+0xc700], R24 ;  /* 0x00c700181c007388 */ /* 0x0001e40000000400 */
[----:B0-----:R-:W-:Y:S01]  /*a520*/  IMAD.SHL.U32 R24, R19, 0x4, RZ ;  /* 0x0000000413187824 */ /* 0x001fe200078e00ff */
[----:B------:R-:W-:Y:S05]  /*a530*/  @!P0 BRA `(.L_x_0) ;  /* 0x0001e5a000008947 */ /* 0x000fea0003800000 */
[----:B------:R-:W-:Y:S02]  /*a540*/  SHF.R.U32.HI R0, RZ, 0x5, R19 ;  /* 0x00000005ff007819 */ /* 0x000fe40000011613 */
[----:B------:R-:W-:-:S02]  /*a550*/  MOV R2, c[0x0][0x1b8] ;  /* 0x00006e0000027a02 */ /* 0x000fc40000000f00 */
[----:B------:R-:W-:Y:S02]  /*a560*/  SGXT.U32 R0, R0, 0x2 ;  /* 0x000000020000781a */ /* 0x000fe40000000000 */
[----:B------:R-:W-:-:S03]  /*a570*/  LOP3.LUT R24, R24, 0xc, RZ, 0xc0, !PT ;  /* 0x0000000c18187812 */ /* 0x000fc600078ec0ff */
[----:B------:R-:W-:-:S04]  /*a580*/  IMAD R0, R0, c[0x0][0x1b8], RZ ;  /* 0x00006e0000007a24 */ /* 0x000fc800078e02ff */
[----:B------:R-:W-:-:S04]  /*a590*/  IMAD R3, R2, 0x4, R0 ;  /* 0x0000000402037824 */ /* 0x000fc800078e0200 */
[----:B------:R-:W-:-:S05]  /*a5a0*/  IMAD R3, R2, 0x4, R3 ;  /* 0x0000000402037824 */ /* 0x000fca00078e0203 */
[----:B------:R-:W-:-:S05]  /*a5b0*/  LEA R3, R2, R3, 0x2 ;  /* 0x0000000302037211 */ /* 0x000fca00078e10ff */
[----:B------:R-:W-:-:S05]  /*a5c0*/  IMAD R3, R2, 0x4, R3 ;  /* 0x0000000402037824 */ /* 0x000fca00078e0203 */
[----:B------:R0:W-:Y:S02]  /*a5d0*/  STL [R1+0x4], R3 ;  /* 0x0000040301007387 */ /* 0x0001e40000100800 */
[----:B0-----:R-:W-:-:S05]  /*a5e0*/  IMAD R3, R2, 0x4, R3 ;  /* 0x0000000402037824 */ /* 0x001fca00078e0203 */
[----:B------:R0:W-:Y:S02]  /*a5f0*/  STL [R1+0x5c], R3 ;  /* 0x00005c0301007387 */ /* 0x0001e40000100800 */
[----:B0-----:R-:W-:-:S05]  /*a600*/  LEA R3, R2, R3, 0x2 ;  /* 0x0000000302037211 */ /* 0x001fca00078e10ff */
[C---:B------:R-:W-:Y:S01]  /*a610*/  IMAD R29, R2.reuse, 0x4, R3 ;  /* 0x00000004021d7824 */ /* 0x040fe200078e0203 */
[----:B------:R0:W-:Y:S03]  /*a620*/  STL [R1], R3 ;  /* 0x0000000301007387 */ /* 0x0001e60000100800 */
[----:B------:R-:W-:-:S05]  /*a630*/  IMAD R28, R2, 0x4, R29 ;  /* 0x00000004021c7824 */ /* 0x000fca00078e021d */
[C---:B------:R-:W-:Y:S01]  /*a640*/  LEA R27, R2.reuse, R28, 0x2 ;  /* 0x0000001c021b7211 */ /* 0x040fe200078e10ff */
[----:B------:R1:W-:Y:S04]  /*a650*/  STL.64 [R1+0x1150], R28 ;  /* 0x0011501c01007387 */ /* 0x0003e80000100a00 */
[----:B0-----:R-:W-:-:S04]  /*a660*/  IMAD R3, R2, 0x4, R27 ;  /* 0x0000000402037824 */ /* 0x001fc800078e021b */
[C---:B------:R-:W-:Y:S01]  /*a670*/  IMAD R4, R2.reuse, 0x4, R3 ;  /* 0x0000000402047824 */ /* 0x040fe200078e0203 */
[----:B-1----:R-:W0:Y:S04]  /*a680*/  S2R R28, SR_CTAID.Y ;  /* 0x00000000001c7919 */ /* 0x002e280000002600 */
[----:B------:R-:W-:-:S05]  /*a690*/  LEA R5, R2, R4, 0x2 ;  /* 0x0000000402057211 */ /* 0x000fca00078e10ff */
[C---:B------:R-:W-:Y:S01]  /*a6a0*/  IMAD R6, R2.reuse, 0x4, R5 ;  /* 0x0000000402067824 */ /* 0x040fe200078e0205 */
[----:B------:R0:W-:Y:S03]  /*a6b0*/  STL.64 [R1+0x1158], R4 ;  /* 0x0011580401007387 */ /* 0x0001e60000100a00 */
[----:B------:R-:W-:-:S05]  /*a6c0*/  IMAD R7, R2, 0x4, R6 ;  /* 0x0000000402077824 */ /* 0x000fca00078e0206 */
[C---:B------:R-:W-:Y:S01]  /*a6d0*/  LEA R8, R2.reuse, R7, 0x2 ;  /* 0x0000000702087211 */ /* 0x040fe200078e10ff */
[----:B------:R1:W-:Y:S04]  /*a6e0*/  STL.64 [R1+0x1148], R6 ;  /* 0x0011480601007387 */ /* 0x0003e80000100a00 */
[----:B------:R-:W-:-:S04]  /*a6f0*/  IMAD R9, R2, 0x4, R8 ;  /* 0x0000000402097824 */ /* 0x000fc800078e0208 */
[----:B------:R-:W-:Y:S01]  /*a700*/  IMAD R10, R2, 0x4, R9 ;  /* 0x00000004020a7824 */ /* 0x000fe200078e0209 */
[----:B------:R2:W-:Y:S01]  /*a710*/  STL.64 [R1+0x1160], R8 ;  /* 0x0011600801007387 */ /* 0x0005e20000100a00 */
[----:B0-----:R-:W-:-:S03]  /*a720*/  IMAD R4, R28, c[0x0][0x1b0], RZ ;  /* 0x00006c001c047a24 */ /* 0x001fc600078e02ff */
[----:B------:R-:W-:Y:S01]  /*a730*/  LEA R11, R2, R10, 0x2 ;  /* 0x0000000a020b7211 */ /* 0x000fe200078e10ff */
[C---:B-1----:R-:W-:Y:S02]  /*a740*/  IMAD.SHL.U32 R6, R4.reuse, 0x2, RZ ;  /* 0x0000000204067824 */ /* 0x042fe400078e00ff */
[----:B------:R-:W-:Y:S02]  /*a750*/  IMAD.HI R4, R4, 0x2, RZ ;  /* 0x0000000204047827 */ /* 0x000fe400078e02ff */
[----:B------:R0:W-:Y:S02]  /*a760*/  STL.64 [R1+0x1138], R10 ;  /* 0x0011380a01007387 */ /* 0x0001e40000100a00 */
[C---:B------:R-:W-:Y:S02]  /*a770*/  IMAD R12, R2.reuse, 0x4, R11 ;  /* 0x00000004020c7824 */ /* 0x040fe400078e020b */
[----:B--2---:R-:W1:Y:S02]  /*a780*/  S2R R9, SR_TID.X ;  /* 0x0000000000097919 */ /* 0x004e640000002100 */
[----:B------:R-:W-:-:S05]  /*a790*/  IMAD R13, R2, 0x4, R12 ;  /* 0x00000004020d7824 */ /* 0x000fca00078e020c */
[C---:B------:R-:W-:Y:S01]  /*a7a0*/  LEA R14, R2.reuse, R13, 0x2 ;  /* 0x0000000d020e7211 */ /* 0x040fe200078e10ff */
[----:B------:R2:W-:Y:S04]  /*a7b0*/  STL.64 [R1+0x1120], R12 ;  /* 0x0011200c01007387 */ /* 0x0005e80000100a00 */
[----:B------:R-:W-:-:S04]  /*a7c0*/  IMAD R15, R2, 0x4, R14 ;  /* 0x00000004020f7824 */ /* 0x000fc800078e020e */
[C---:B------:R-:W-:Y:S01]  /*a7d0*/  IMAD R16, R2.reuse, 0x4, R15 ;  /* 0x0000000402107824 */ /* 0x040fe200078e020f */
[----:B------:R-:W-:Y:S04]  /*a7e0*/  STL.64 [R1+0x1128], R14 ;  /* 0x0011280e01007387 */ /* 0x000fe80000100a00 */
[C---:B------:R-:W-:Y:S02]  /*a7f0*/  LEA R17, R2.reuse, R16, 0x2 ;  /* 0x0000001002117211 */ /* 0x040fe400078e10ff */
[C---:B-1----:R-:W-:Y:S01]  /*a800*/  LOP3.LUT R22, R9.reuse, 0x1f, RZ, 0xc0, !PT ;  /* 0x0000001f09167812 */ /* 0x042fe200078ec0ff */
[C---:B------:R-:W-:Y:S02]  /*a810*/  IMAD.SHL.U32 R7, R9.reuse, 0x2, RZ ;  /* 0x0000000209077824 */ /* 0x040fe400078e00ff */
[----:B------:R-:W-:Y:S01]  /*a820*/  STL.64 [R1+0x1110], R16 ;  /* 0x0011101001007387 */ /* 0x000fe20000100a00 */
[----:B------:R-:W-:Y:S01]  /*a830*/  IMAD R18, R2, 0x4, R17 ;  /* 0x0000000402127824 */ /* 0x000fe200078e0211 */
[C---:B------:R-:W-:Y:S01]  /*a840*/  LOP3.LUT R29, R9.reuse, 0x7f, RZ, 0xc0, !PT ;  /* 0x0000007f091d7812 */ /* 0x040fe200078ec0ff */
[----:B0-----:R-:W-:Y:S01]  /*a850*/  IMAD R11, R22, c[0x0][0x1b4], RZ ;  /* 0x00006d00160b7a24 */ /* 0x001fe200078e02ff */
[----:B------:R-:W-:Y:S01]  /*a860*/  LOP3.LUT R5, R9, 0x60, RZ, 0xc0, !PT ;  /* 0x0000006009057812 */ /* 0x000fe200078ec0ff */
[----:B------:R-:W-:Y:S01]  /*a870*/  IMAD R19, R2, 0x4, R18 ;  /* 0x0000000402137824 */ /* 0x000fe200078e0212 */
[----:B------:R-:W-:-:S02]  /*a880*/  SHF.R.U32.HI R23, RZ, 0x3, R29 ;  /* 0x00000003ff177819 */ /* 0x000fc4000001161d */
[----:B------:R-:W-:Y:S02]  /*a890*/  LOP3.LUT R26, R9, 0x1c, RZ, 0xc0, !PT ;  /* 0x0000001c091a7812 */ /* 0x000fe400078ec0ff */
[----:B------:R-:W-:Y:S01]  /*a8a0*/  LEA R20, R2, R19, 0x2 ;  /* 0x0000001302147211 */ /* 0x000fe200078e10ff */
[----:B------:R-:W-:Y:S01]  /*a8b0*/  STL.64 [R1+0x1118], R18 ;  /* 0x0011181201007387 */ /* 0x000fe20000100a00 */
[----:B------:R-:W-:Y:S01]  /*a8c0*/  SHF.R.U32.HI R25, RZ, 0x1, R5 ;  /* 0x00000001ff197819 */ /* 0x000fe20000011605 */
[----:B------:R-:W-:Y:S01]  /*a8d0*/  IMAD R24, R26, 0x10, R24 ;  /* 0x000000101a187824 */ /* 0x000fe200078e0218 */
[----:B------:R-:W-:Y:S01]  /*a8e0*/  LOP3.LUT R23, R23, 0xc, RZ, 0xc0, !PT ;  /* 0x0000000c17177812 */ /* 0x000fe200078ec0ff */
[----:B------:R-:W-:Y:S01]  /*a8f0*/  IMAD R21, R2, 0x4, R20 ;  /* 0x0000000402157824 */ /* 0x000fe200078e0214 */
[----:B------:R-:W-:Y:S02]  /*a900*/  SHF.L.U32 R10, R26, 0x2, RZ ;  /* 0x000000021a0a7819 */ /* 0x000fe400000006ff */
[----:B------:R-:W-:-:S02]  /*a910*/  LOP3.LUT R25, R25, 0x30, R7, 0x78, !PT ;  /* 0x0000003019197812 */ /* 0x000fc400078e7807 */
[----:B------:R0:W-:Y:S01]  /*a920*/  STL [R1+0x8], R21 ;  /* 0x0000081501007387 */ /* 0x0001e20000100800 */
[----:B--2---:R-:W-:Y:S01]  /*a930*/  IMAD.IADD R12, R10, 0x1, R23 ;  /* 0x000000010a0c7824 */ /* 0x004fe200078e0217 */
[----:B------:R-:W-:Y:S01]  /*a940*/  SHF.L.U32 R26, R11, 0x1, RZ ;  /* 0x000000010b1a7819 */ /* 0x000fe200000006ff */
[----:B------:R-:W-:Y:S01]  /*a950*/  IMAD.IADD R10, R25, 0x1, R24 ;  /* 0x00000001190a7824 */ /* 0x000fe200078e0218 */
[C---:B------:R-:W-:Y:S01]  /*a960*/  SHF.L.U32 R10, R9.reuse, 0x6, RZ ;  /* 0x00000006090a7819 */ /* 0x040fe200000006ff */
[C---:B------:R-:W-:Y:S01]  /*a970*/  IMAD.SHL.U32 R25, R9.reuse, 0x8, RZ ;  /* 0x0000000809197824 */ /* 0x040fe200078e00ff */
[----:B------:R-:W-:Y:S02]  /*a980*/  IADD3 R23, P0, P1, R26, c[0x0][0x170], R6 ;  /* 0x00005c001a177a10 */ /* 0x000fe4000791e006 */
[----:B------:R-:W-:Y:S02]  /*a990*/  LOP3.LUT R6, R9, 0x7, RZ, 0xc0, !PT ;  /* 0x0000000709067812 */ /* 0x000fe400078ec0ff */
[----:B0-----:R-:W-:-:S02]  /*a9a0*/  LEA R21, R2, R21, 0x2 ;  /* 0x0000001502157211 */ /* 0x001fc400078e10ff */
[----:B------:R-:W-:Y:S01]  /*a9b0*/  LOP3.LUT R25, R25, 0x30, RZ, 0xc0, !PT ;  /* 0x0000003019197812 */ /* 0x000fe200078ec0ff */
[----:B------:R-:W-:Y:S02]  /*a9c0*/  IMAD R24, R5, 0x10, R6 ;  /* 0x0000001005187824 */ /* 0x000fe400078e0206 */
[----:B------:R-:W-:Y:S01]  /*a9d0*/  IMAD R22, R2, 0x4, R21 ;  /* 0x0000000402167824 */ /* 0x000fe200078e0215 */
[C---:B------:R-:W-:Y:S01]  /*a9e0*/  LOP3.LUT R12, R25.reuse, 0x3c0, R10, 0xf8, !PT ;  /* 0x000003c0190c7812 */ /* 0x040fe200078ef80a */
[----:B------:R0:W-:Y:S01]  /*a9f0*/  STL.64 [R1+0x1130], R20 ;  /* 0x0011301401007387 */ /* 0x0001e20000100a00 */
[----:B------:R-:W-:Y:S01]  /*aa00*/  IMAD R26, R6, 0x90, RZ ;  /* 0x00000090061a7824 */ /* 0x000fe200078e02ff */
[----:B------:R-:W-:Y:S01]  /*aa10*/  SHF.L.U32 R24, R24, 0x4, RZ ;  /* 0x0000000418187819 */ /* 0x000fe200000006ff */
[----:B------:R-:W-:Y:S01]  /*aa20*/  IMAD R8, R2, 0x4, R22 ;  /* 0x0000000402087824 */ /* 0x000fe200078e0216 */
[--C-:B------:R-:W-:Y:S02]  /*aa30*/  LOP3.LUT R25, R25, 0x30, R7.reuse, 0x78, !PT ;  /* 0x0000003019197812 */ /* 0x100fe400078e7807 */
[----:B------:R-:W-:-:S02]  /*aa40*/  LOP3.LUT R26, R26, 0x10, R7, 0x78, !PT ;  /* 0x000000101a1a7812 */ /* 0x000fc400078e7807 */
[----:B------:R-:W-:Y:S02]  /*aa50*/  LEA R8, R2, R8, 0x2 ;  /* 0x0000000802087211 */ /* 0x000fe400078e10ff */
[----:B------:R-:W-:Y:S02]  /*aa60*/  LOP3.LUT R7, R24, 0x30, R7, 0x78, !PT ;  /* 0x0000003018077812 */ /* 0x000fe400078e7807 */
[----:B------:R-:W-:Y:S01]  /*aa70*/  LOP3.LUT R24, R9, 0x10, RZ, 0xc0, !PT ;  /* 0x0000001009187812 */ /* 0x000fe200078ec0ff */
[----:B------:R-:W-:Y:S01]  /*aa80*/  IMAD R8, R2, 0x4, R8 ;  /* 0x0000000402087824 */ /* 0x000fe200078e0208 */
[C---:B------:R-:W-:Y:S01]  /*aa90*/  LEA R9, R6.reuse, R5, 0x2 ;  /* 0x0000000506097211 */ /* 0x040fe200078e10ff */
[----:B------:R-:W-:Y:S02]  /*aaa0*/  IMAD R6, R6, 0x400, R7 ;  /* 0x0000040006067824 */ /* 0x000fe400078e0207 */
[----:B------:R-:W-:Y:S01]  /*aab0*/  IMAD R8, R2, 0x4, R8 ;  /* 0x0000000402087824 */ /* 0x000fe200078e0208 */
[----:B------:R-:W-:Y:S01]  /*aac0*/  LEA R9, R9, R25, 0x4 ;  /* 0x0000001909097211 */ /* 0x000fe200078e20ff */
[----:B------:R-:W-:-:S02]  /*aad0*/  IMAD.SHL.U32 R5, R24, 0x40, RZ ;  /* 0x0000004018057824 */ /* 0x000fc400078e00ff */
[----:B------:R-:W-:Y:S02]  /*aae0*/  IMAD R10, R2, 0x4, R8 ;  /* 0x00000004020a7824 */ /* 0x000fe400078e0208 */
[----:B------:R-:W-:Y:S01]  /*aaf0*/  IMAD.HI R24, R11, 0x2, RZ ;  /* 0x000000020b187827 */ /* 0x000fe200078e02ff */
[----:B------:R-:W-:-:S03]  /*ab00*/  LOP3.LUT R5, R26, R5, RZ, 0xfc, !PT ;  /* 0x000000051a057212 */ /* 0x000fc600078efcff */
[----:B------:R-:W-:Y:S01]  /*ab10*/  IMAD R18, R2, 0x4, R10 ;  /* 0x0000000402127824 */ /* 0x000fe200078e020a */
[----:B------:R-:W-:Y:S01]  /*ab20*/  IADD3.X R24, R24, c[0x0][0x174], R4, P0, P1 ;  /* 0x00005d0018187a10 */ /* 0x000fe200007e2404 */
[----:B------:R-:W-:Y:S01]  /*ab30*/  IMAD R26, R28, c[0x0][0x1a0], RZ ;  /* 0x000068001c1a7a24 */ /* 0x000fe200078e02ff */
[----:B------:R-:W-:Y:S01]  /*ab40*/  MOV R4, c[0x0][0x1a8] ;  /* 0x00006a0000047a02 */ /* 0x000fe20000000f00 */
[----:B------:R-:W-:Y:S02]  /*ab50*/  IMAD R8, R2, 0x4, R18 ;  /* 0x0000000402087824 */ /* 0x000fe400078e0212 */
[----:B------:R-:W-:Y:S01]  /*ab60*/  IMAD R5, R29, c[0x0][0x1a8], RZ ;  /* 0x00006a001d057a24 */ /* 0x000fe200078e02ff */
[----:B------:R-:W-:Y:S01]  /*ab70*/  LEA R25, P0, R26, c[0x0][0x168], 0x1 ;  /* 0x00005a001a197a11 */ /* 0x000fe200078008ff */
[----:B------:R-:W-:Y:S01]  /*ab80*/  IMAD R11, R2, 0x4, R8 ;  /* 0x00000004020b7824 */ /* 0x000fe200078e0208 */
[----:B------:R1:W-:Y:S02]  /*ab90*/  STL [R1+0x2c], R8 ;  /* 0x00002c0801007387 */ /* 0x0003e40000100800 */
[----:B------:R-:W-:Y:S01]  /*aba0*/  LEA R12, R4, R5, 0x7 ;  /* 0x00000005040c7211 */ /* 0x000fe200078e38ff */
[----:B------:R-:W-:Y:S01]  /*abb0*/  IMAD R16, R2, 0x4, R11 ;  /* 0x0000000402107824 */ /* 0x000fe200078e020b */
[----:B0-----:R-:W2:Y:S01]  /*abc0*/  LDL.LU R20, [R1+0x4] ;  /* 0x0000040001147983 */ /* 0x001ea20000300800 */
[----:B------:R-:W-:-:S02]  /*abd0*/  LEA.HI.X.SX32 R26, R26, c[0x0][0x16c], 0x1, P0 ;  /* 0x00005b001a1a7a11 */ /* 0x000fc400000f0eff */
[CC--:B------:R-:W-:Y:S01]  /*abe0*/  LEA R28, P0, R5.reuse, R25.reuse, 0x1 ;  /* 0x00000019051c7211 */ /* 0x0c0fe200078008ff */
[----:B------:R-:W-:Y:S01]  /*abf0*/  IMAD R7, R4, 0x80, R12 ;  /* 0x0000008004077824 */ /* 0x000fe200078e020c */
[----:B------:R-:W3:Y:S01]  /*ac00*/  LDL.LU R21, [R1+0x5c] ;  /* 0x00005c0001157983 */ /* 0x000ee20000300800 */
[----:B------:R-:W-:Y:S01]  /*ac10*/  IMAD R14, R2, 0x4, R16 ;  /* 0x00000004020e7824 */ /* 0x000fe200078e0210 */
[-C--:B-1----:R-:W-:Y:S01]  /*ac20*/  LEA R8, P1, R12, R25.reuse, 0x1 ;  /* 0x000000190c087211 */ /* 0x082fe200078208ff */
[----:B------:R-:W-:Y:S01]  /*ac30*/  IMAD R6, R4, 0x80, R7 ;  /* 0x0000008004067824 */ /* 0x000fe200078e0207 */
[-C--:B------:R-:W-:Y:S01]  /*ac40*/  LEA.HI.X.SX32 R29, R5, R26.reuse, 0x1, P0 ;  /* 0x0000001a051d7211 */ /* 0x080fe200000f0eff */
[----:B------:R-:W-:Y:S01]  /*ac50*/  IMAD R15, R2, 0x4, R14 ;  /* 0x00000004020f7824 */ /* 0x000fe200078e020e */
[----:B------:R-:W-:Y:S01]  /*ac60*/  LEA R4, P0, R7, R25, 0x1 ;  /* 0x0000001907047211 */ /* 0x000fe200078008ff */
[----:B------:R-:W4:Y:S01]  /*ac70*/  LDL.LU R19, [R1] ;  /* 0x0000000001137983 */ /* 0x000f220000300800 */
[----:B------:R-:W-:-:S02]  /*ac80*/  LEA.HI.X.SX32 R9, R12, R26, 0x1, P1 ;  /* 0x0000001a0c097211 */ /* 0x000fc400008f0eff */
[----:B------:R-:W-:Y:S01]  /*ac90*/  LEA.HI.X.SX32 R5, R7, R26, 0x1, P0 ;  /* 0x0000001a07057211 */ /* 0x000fe200000f0eff */
[----:B------:R-:W-:Y:S04]  /*aca0*/  STL.64 [R1+0x1140], R14 ;  /* 0x0011400e01007387 */ /* 0x000fe80000100a00 */
[----:B------:R0:W-:Y:S04]  /*acb0*/  STL.64 [R1+0x500], R28 ;  /* 0x0005001c01007387 */ /* 0x0001e80000100a00 */
[----:B------:R1:W-:Y:S04]  /*acc0*/  STL.64 [R1+0x4f8], R8 ;  /* 0x0004f80801007387 */ /* 0x0003e80000100a00 */
[----:B------:R1:W-:Y:S01]  /*acd0*/  STL.64 [R1+0x4f0], R4 ;  /* 0x0004f00401007387 */ /* 0x0003e20000100a00 */
[----:B0-----:R-:W-:-:S02]  /*ace0*/  IMAD R29, R2, 0x4, R0 ;  /* 0x00000004021d7824 */ /* 0x001fc400078e0200 */
[----:B------:R-:W-:Y:S01]  /*acf0*/  IMAD R28, R2, 0x4, R0 ;  /* 0x00000004021c7824 */ /* 0x000fe200078e0200 */
[----:B-1----:R-:W-:Y:S02]  /*ad00*/  LEA R8, P1, R6, R25, 0x1 ;  /* 0x0000001906087211 */ /* 0x002fe400078208ff */
[----:B------:R-:W-:Y:S02]  /*ad10*/  LEA R4, P0, R0, R23, 0x1 ;  /* 0x0000001700047211 */ /* 0x000fe400078008ff */
[----:B------:R-:W-:Y:S01]  /*ad20*/  LEA.HI.X.SX32 R9, R6, R26, 0x1, P1 ;  /* 0x0000001a06097211 */ /* 0x000fe200008f0eff */
[----:B------:R-:W-:Y:S01]  /*ad30*/  IMAD R28, R2, 0x4, R28 ;  /* 0x00000004021c7824 */ /* 0x000fe200078e021c */
[----:B------:R-:W-:Y:S02]  /*ad40*/  LEA.HI.X.SX32 R5, R0, R24, 0x1, P0 ;  /* 0x0000001800057211 */ /* 0x000fe400000f0eff */
[C---:B------:R-:W-:Y:S02]  /*ad50*/  LEA R7, R2.reuse, R0, 0x2 ;  /* 0x0000000002077211 */ /* 0x040fe400078e10ff */
[C---:B------:R-:W-:Y:S01]  /*ad60*/  LEA R29, R2.reuse, R29, 0x2 ;  /* 0x0000001d021d7211 */ /* 0x040fe200078e10ff */
[----:B------:R0:W-:Y:S03]  /*ad70*/  STL.64 [R1+0x4e8], R8 ;  /* 0x0004e80801007387 */ /* 0x0001e60000100a00 */
[----:B------:R-:W-:Y:S01]  /*ad80*/  LEA R29, R2, R29, 0x2 ;  /* 0x0000001d021d7211 */ /* 0x000fe200078e10ff */
[----:B------:R1:W-:Y:S03]  /*ad90*/  STL.64 [R1+0xc70], R4 ;  /* 0x000c700401007387 */ /* 0x0003e60000100a00 */
[----:B------:R-:W-:-:S02]  /*ada0*/  LEA R14, P2, R29, R23, 0x1 ;  /* 0x000000171d0e7211 */ /* 0x000fc400078408ff */
[CC--:B0-----:R-:W-:Y:S02]  /*adb0*/  LEA R8, P1, R7.reuse, R23.reuse, 0x1 ;  /* 0x0000001707087211 */ /* 0x0c1fe400078208ff */
[C---:B-1----:R-:W-:Y:S02]  /*adc0*/  LEA R4, P0, R28.reuse, R23, 0x1 ;  /* 0x000000171c047211 */ /* 0x042fe400078008ff */
[-C--:B------:R-:W-:Y:S02]  /*add0*/  LEA.HI.X.SX32 R9, R7, R24.reuse, 0x1, P1 ;  /* 0x0000001807097211 */ /* 0x080fe400008f0eff */
[-C--:B------:R-:W-:Y:S02]  /*ade0*/  LEA.HI.X.SX32 R5, R28, R24.reuse, 0x1, P0 ;  /* 0x000000181c057211 */ /* 0x080fe400000f0eff */
[----:B------:R-:W-:Y:S01]  /*adf0*/  LEA R17, R2, R15, 0x2 ;  /* 0x0000000f02117211 */ /* 0x000fe200078e10ff */
[----:B------:R0:W-:Y:S01]  /*ae00*/  STL.64 [R1+0xc68], R8 ;  /* 0x000c680801007387 */ /* 0x0001e20000100a00 */
[----:B------:R-:W-:-:S03]  /*ae10*/  LEA.HI.X.SX32 R15, R29, R24, 0x1, P2 ;  /* 0x000000181d0f7211 */ /* 0x000fc600010f0eff */
[----:B0-----:R-:W4:Y:S04]  /*ae20*/  LDL.LU.64 R8, [R1+0x1160] ;  /* 0x0011600001087983 */ /* 0x001f280000300a00 */
[----:B------:R0:W-:Y:S04]  /*ae30*/  STL.64 [R1+0xc60], R4 ;  /* 0x000c600401007387 */ /* 0x0001e80000100a00 */
[----:B0-----:R-:W4:Y:S04]  /*ae40*/  LDL.LU.64 R4, [R1+0x1158] ;  /* 0x0011580001047983 */ /* 0x001f280000300a00 */
[----:B------:R-:W-:Y:S01]  /*ae50*/  STL.64 [R1+0xc58], R14 ;  /* 0x000c580e01007387 */ /* 0x000fe20000100a00 */
[----:B--2---:R-:W-:-:S04]  /*ae60*/  LEA R28, P0, R20, R23, 0x1 ;  /* 0x00000017141c7211 */ /* 0x004fc800078008ff */
[----:B------:R-:W-:-:S05]  /*ae70*/  LEA.HI.X.SX32 R29, R20, R24, 0x1, P0 ;  /* 0x00000018141d7211 */ /* 0x000fca00000f0eff */
[----:B------:R0:W-:Y:S04]  /*ae80*/  STL.64 [R1+0xc50], R28 ;  /* 0x000c501c01007387 */ /* 0x0001e80000100a00 */
[----:B0-----:R-:W2:Y:S01]  /*ae90*/  LDL.LU.64 R28, [R1+0x1150] ;  /* 0x00115000011c7983 */ /* 0x001ea20000300a00 */
[----:B------:R-:W-:-:S04]  /*aea0*/  IMAD R13, R2, 0x4, R17 ;  /* 0x00000004020d7824 */ /* 0x000fc800078e0211 */
[----:B------:R-:W-:-:S04]  /*aeb0*/  IMAD R12, R2, 0x4, R13 ;  /* 0x00000004020c7824 */ /* 0x000fc800078e020d */
[----:B------:R-:W-:-:S04]  /*aec0*/  IMAD R25, R2, 0x4, R12 ;  /* 0x0000000402197824 */ /* 0x000fc800078e020c */
[----:B------:R-:W-:Y:S01]  /*aed0*/  IMAD R6, R2, 0x4, R25 ;  /* 0x0000000402067824 */ /* 0x000fe200078e0219 */
[----:B---3--:R-:W-:-:S04]  /*aee0*/  LEA R14, P1, R21, R23, 0x1 ;  /* 0x00000017150e7211 */ /* 0x008fc800078208ff */
[----:B------:R-:W-:Y:S02]  /*aef0*/  LEA R0, R2, R6, 0x2 ;  /* 0x0000000602007211 */ /* 0x000fe400078e10ff */
[----:B----4-:R-:W-:Y:S02]  /*af00*/  LEA R6, P2, R19, R23, 0x1 ;  /* 0x0000001713067211 */ /* 0x010fe400078408ff */
[-C--:B------:R-:W-:Y:S02]  /*af10*/  LEA.HI.X.SX32 R15, R21, R24.reuse, 0x1, P1 ;  /* 0x00000018150f7211 */ /* 0x080fe400008f0eff */
[----:B------:R-:W-:-:S03]  /*af20*/  LEA.HI.X.SX32 R7, R19, R24, 0x1, P2 ;  /* 0x0000001813077211 */ /* 0x000fc600010f0eff */
[----:B------:R-:W-:Y:S04]  /*af30*/  STL.64 [R1+0xc48], R14 ;  /* 0x000c480e01007387 */ /* 0x000fe80000100a00 */
[----:B------:R0:W-:Y:S02]  /*af40*/  STL.64 [R1+0xc40], R6 ;  /* 0x000c400601007387 */ /* 0x0001e40000100a00 */
[----:B0-----:R-:W-:-:S04]  /*af50*/  LEA R6, P2, R27, R23, 0x1 ;  /* 0x000000171b067211 */ /* 0x001fc800078408ff */
[-C--:B------:R-:W-:Y:S02]  /*af60*/  LEA.HI.X.SX32 R7, R27, R24.reuse, 0x1, P2 ;  /* 0x000000181b077211 */ /* 0x080fe400010f0eff */
[CC--:B--2---:R-:W-:Y:S02]  /*af70*/  LEA R20, P0, R29.reuse, R23.reuse, 0x1 ;  /* 0x000000171d147211 */ /* 0x0c4fe400078008ff */
[C---:B------:R-:W-:Y:S02]  /*af80*/  LEA R14, P1, R28.reuse, R23, 0x1 ;  /* 0x000000171c0e7211 */ /* 0x040fe400078208ff */
[-C--:B------:R-:W-:Y:S02]  /*af90*/  LEA.HI.X.SX32 R21, R29, R24.reuse, 0x1, P0 ;  /* 0x000000181d157211 */ /* 0x080fe400000f0eff */
[----:B------:R-:W-:-:S03]  /*afa0*/  LEA.HI.X.SX32 R15, R28, R24, 0x1, P1 ;  /* 0x000000181c0f7211 */ /* 0x000fc600008f0eff */
[----:B------:R-:W-:Y:S04]  /*afb0*/  STL.64 [R1+0xc38], R20 ;  /* 0x000c381401007387 */ /* 0x000fe80000100a00 */
[----:B------:R-:W-:Y:S04]  /*afc0*/  STL.64 [R1+0xc30], R14 ;  /* 0x000c300e01007387 */ /* 0x000fe80000100a00 */
[----:B------:R0:W-:Y:S02]  /*afd0*/  STL.64 [R1+0xc28], R6 ;  /* 0x000c280601007387 */ /* 0x0001e40000100a00 */
[----:B0-----:R-:W-:-:S04]  /*afe0*/  LEA R6, P0, R3, R23, 0x1 ;  /* 0x0000001703067211 */ /* 0x001fc800078008ff */
[----:B------:R-:W-:-:S05]  /*aff0*/  LEA.HI.X.SX32 R7, R3, R24, 0x1, P0 ;  /* 0x0000001803077211 */ /* 0x000fca00000f0eff */
[----:B------:R0:W-:Y:S04]  /*b000*/  STL.64 [R1+0xc20], R6 ;  /* 0x000c200601007387 */ /* 0x0001e80000100a00 */
[----:B0-----:R-:W2:Y:S01]  /*b010*/  LDL.LU.64 R6, [R1+0x1148] ;  /* 0x0011480001067983 */ /* 0x001ea20000300a00 */
[CC--:B------:R-:W-:Y:S02]  /*b020*/  LEA R20, P1, R4.reuse, R23.reuse, 0x1 ;  /* 0x0000001704147211 */ /* 0x0c0fe400078208ff */
[C---:B------:R-:W-:Y:S02]  /*b030*/  LEA R14, P2, R5.reuse, R23, 0x1 ;  /* 0x00000017050e7211 */ /* 0x040fe400078408ff */
[-C--:B------:R-:W-:Y:S02]  /*b040*/  LEA.HI.X.SX32 R21, R4, R24.reuse, 0x1, P1 ;  /* 0x0000001804157211 */ /* 0x080fe400008f0eff */
[----:B------:R-:W-:-:S03]  /*b050*/  LEA.HI.X.SX32 R15, R5, R24, 0x1, P2 ;  /* 0x00000018050f7211 */ /* 0x000fc600010f0eff */
[----:B------:R-:W-:Y:S01]  /*b060*/  STL.64 [R1+0xc18], R20 ;  /* 0x000c181401007387 */ /* 0x000fe20000100a00 */
[----:B------:R-:W-:-:S03]  /*b070*/  MOV R5, R10 ;  /* 0x0000000a00057202 */ /* 0x000fc60000000f00 */
[----:B------:R2:W-:Y:S01]  /*b080*/  STL.64 [R1+0xc10], R14 ;  /* 0x000c100e01007387 */ /* 0x0005e20000100a00 */
[----:B------:R-:W-:Y:S02]  /*b090*/  IMAD.MOV.U32 R4, RZ, RZ, R11 ;  /* 0x000000ffff047224 */ /* 0x000fe400078e000b */
[----:B------:R-:W-:-:S04]  /*b0a0*/  IMAD R0, R2, 0x4, R0 ;  /* 0x0000000402007824 */ /* 0x000fc800078e0200 */
[----:B------:R-:W-:Y:S01]  /*b0b0*/  IMAD R0, R2, 0x4, R0 ;  /* 0x0000000402007824 */ /* 0x000fe200078e0200 */
[CC--:B--2---:R-:W-:Y:S02]  /*b0c0*/  LEA R14, P0, R6.reuse, R23.reuse, 0x1 ;  /* 0x00000017060e7211 */ /* 0x0c4fe400078008ff */
[C---:B------:R-:W-:Y:S02]  /*b0d0*/  LEA R10, P1, R7.reuse, R23, 0x1 ;  /* 0x00000017070a7211 */ /* 0x040fe400078208ff */
[-C--:B------:R-:W-:Y:S02]  /*b0e0*/  LEA.HI.X.SX32 R15, R6, R24.reuse, 0x1, P0 ;  /* 0x00000018060f7211 */ /* 0x080fe400000f0eff */
[----:B------:R-:W-:-:S03]  /*b0f0*/  LEA.HI.X.SX32 R11, R7, R24, 0x1, P1 ;  /* 0x00000018070b7211 */ /* 0x000fc600008f0eff */
[----:B------:R0:W-:Y:S04]  /*b100*/  STL.64 [R1+0xc08], R14 ;  /* 0x000c080e01007387 */ /* 0x0001e80000100a00 */
[----:B0-----:R-:W2:Y:S04]  /*b110*/  LDL.LU.64 R14, [R1+0x1140] ;  /* 0x00114000010e7983 */ /* 0x001ea80000300a00 */
[----:B------:R0:W-:Y:S04]  /*b120*/  STL.64 [R1+0xc00], R10 ;  /* 0x000c000a01007387 */ /* 0x0001e80000100a00 */
[----:B0-----:R-:W3:Y:S01]  /*b130*/  LDL.LU.64 R10, [R1+0x1138] ;  /* 0x00113800010a7983 */ /* 0x001ee20000300a00 */
[----:B------:R-:W-:-:S05]  /*b140*/  LEA R0, R2, R0, 0x2 ;  /* 0x0000000002007211 */ /* 0x000fca00078e10ff */
[----:B------:R-:W-:-:S04]  /*b150*/  IMAD.MOV.U32 R28, RZ, RZ, R0 ;  /* 0x000000ffff1c7224 */ /* 0x000fc800078e0000 */
[----:B------:R-:W-:Y:S01]  /*b160*/  IMAD R27, R2, 0x4, R28 ;  /* 0x00000004021b7824 */ /* 0x000fe200078e021c */
[----:B------:R-:W-:-:S04]  /*b170*/  LEA R20, P2, R8, R23, 0x1 ;  /* 0x0000001708147211 */ /* 0x000fc800078408ff */
[----:B------:R-:W-:Y:S02]  /*b180*/  LEA R0, R2, R27, 0x2 ;  /* 0x0000001b02007211 */ /* 0x000fe400078e10ff */
[----:B------:R-:W-:-:S03]  /*b190*/  LEA.HI.X.SX32 R21, R8, R24, 0x1, P2 ;  /* 0x0000001808157211 */ /* 0x000fc600010f0eff */
[----:B------:R-:W-:-:S04]  /*b1a0*/  IMAD R0, R2, 0x4, R0 ;  /* 0x0000000402007824 */ /* 0x000fc800078e0200 */
[C---:B------:R-:W-:Y:S01]  /*b1b0*/  IMAD R26, R2.reuse, 0x4, R0 ;  /* 0x00000004021a7824 */ /* 0x040fe200078e0200 */
[----:B------:R0:W-:Y:S03]  /*b1c0*/  STL.64 [R1+0xbf8], R20 ;  /* 0x000bf81401007387 */ /* 0x0001e60000100a00 */
[----:B------:R-:W-:Y:S01]  /*b1d0*/  IMAD R0, R2, 0x4, R26 ;  /* 0x0000000402007824 */ /* 0x000fe200078e021a */
[----:B0-----:R-:W4:Y:S04]  /*b1e0*/  LDL.LU.64 R20, [R1+0x1130] ;  /* 0x0011300001147983 */ /* 0x001f280000300a00 */
[----:B------:R0:W-:Y:S02]  /*b1f0*/  STL.64 [R1+0x10f0], R26 ;  /* 0x0010f01a01007387 */ /* 0x0001e40000100a00 */
[----:B0-----:R-:W-:Y:S01]  /*b200*/  IMAD.MOV.U32 R27, RZ, RZ, R12 ;  /* 0x000000ffff1b7224 */ /* 0x001fe200078e000c */
[----:B------:R-:W-:Y:S01]  /*b210*/  MOV R26, R13 ;  /* 0x0000000d001a7202 */ /* 0x000fe20000000f00 */
[----:B--2---:R-:W-:Y:S01]  /*b220*/  IMAD.MOV.U32 R7, RZ, RZ, R14 ;  /* 0x000000ffff077224 */ /* 0x004fe200078e000e */
[----:B------:R-:W-:-:S02]  /*b230*/  LEA R14, P0, R9, R23, 0x1 ;  /* 0x00000017090e7211 */ /* 0x000fc400078008ff */
[----:B------:R-:W-:Y:S02]  /*b240*/  MOV R6, R15 ;  /* 0x0000000f00067202 */ /* 0x000fe40000000f00 */
[----:B------:R-:W-:Y:S02]  /*b250*/  LEA.HI.X.SX32 R15, R9, R24, 0x1, P0 ;  /* 0x00000018090f7211 */ /* 0x000fe400000f0eff */
[----:B---3--:R-:W-:-:S03]  /*b260*/  LEA R12, P1, R10, R23, 0x1 ;  /* 0x000000170a0c7211 */ /* 0x008fc600078208ff */
[----:B------:R0:W-:Y:S01]  /*b270*/  STL.64 [R1+0xbf0], R14 ;  /* 0x000bf00e01007387 */ /* 0x0001e20000100a00 */
[----:B------:R-:W-:-:S03]  /*b280*/  LEA.HI.X.SX32 R13, R10, R24, 0x1, P1 ;  /* 0x000000180a0d7211 */ /* 0x000fc600008f0eff */
[----:B0-----:R-:W2:Y:S04]  /*b290*/  LDL.LU.64 R14, [R1+0x1128] ;  /* 0x00112800010e7983 */ /* 0x001ea80000300a00 */
[----:B------:R0:W-:Y:S04]  /*b2a0*/  STL.64 [R1+0xbe8], R12 ;  /* 0x000be80c01007387 */ /* 0x0001e80000100a00 */
[----:B0-----:R-:W3:Y:S01]  /*b2b0*/  LDL.LU.64 R12, [R1+0x1120] ;  /* 0x00112000010c7983 */ /* 0x001ee20000300a00 */
[----:B------:R-:W-:Y:S01]  /*b2c0*/  IMAD.MOV.U32 R8, RZ, RZ, R18 ;  /* 0x000000ffff087224 */ /* 0x000fe200078e0012 */
[----:B------:R-:W-:Y:S01]  /*b2d0*/  LEA R18, P2, R11, R23, 0x1 ;  /* 0x000000170b127211 */ /* 0x000fe200078408ff */
[----:B------:R-:W-:-:S03]  /*b2e0*/  IMAD R29, R2, 0x4, R0 ;  /* 0x00000004021d7824 */ /* 0x000fc600078e0200 */
[----:B------:R-:W-:Y:S02]  /*b2f0*/  LEA.HI.X.SX32 R19, R11, R24, 0x1, P2 ;  /* 0x000000180b137211 */ /* 0x000fe400010f0eff */
[----:B------:R-:W-:Y:S01]  /*b300*/  STL.64 [R1+0x10f8], R28 ;  /* 0x0010f81c01007387 */ /* 0x000fe20000100a00 */
[----:B------:R-:W-:-:S03]  /*b310*/  IMAD.MOV.U32 R11, RZ, RZ, R16 ;  /* 0x000000ffff0b7224 */ /* 0x000fc600078e0010 */
[----:B------:R3:W-:Y:S01]  /*b320*/  STL.64 [R1+0xbe0], R18 ;  /* 0x000be01201007387 */ /* 0x0007e20000100a00 */
[----:B------:R-:W-:Y:S02]  /*b330*/  MOV R10, R17 ;  /* 0x00000011000a7202 */ /* 0x000fe40000000f00 */
[CC--:B---3--:R-:W-:Y:S02]  /*b340*/  LEA R18, P0, R12.reuse, R23.reuse, 0x1 ;  /* 0x000000170c127211 */ /* 0x0c8fe400078008ff */
[C---:B------:R-:W-:Y:S02]  /*b350*/  LEA R16, P1, R13.reuse, R23, 0x1 ;  /* 0x000000170d107211 */ /* 0x040fe400078208ff */
[-C--:B------:R-:W-:Y:S02]  /*b360*/  LEA.HI.X.SX32 R19, R12, R24.reuse, 0x1, P0 ;  /* 0x000000180c137211 */ /* 0x080fe400000f0eff */
[----:B------:R-:W-:-:S03]  /*b370*/  LEA.HI.X.SX32 R17, R13, R24, 0x1, P1 ;  /* 0x000000180d117211 */ /* 0x000fc600008f0eff */
[----:B------:R0:W-:Y:S04]  /*b380*/  STL.64 [R1+0xbd8], R18 ;  /* 0x000bd81201007387 */ /* 0x0001e80000100a00 */
[----:B0-----:R-:W3:Y:S04]  /*b390*/  LDL.LU.64 R18, [R1+0x1118] ;  /* 0x0011180001127983 */ /* 0x001ee80000300a00 */
[----:B------:R0:W-:Y:S04]  /*b3a0*/  STL.64 [R1+0xbd0], R16 ;  /* 0x000bd01001007387 */ /* 0x0001e80000100a00 */
[----:B0-----:R-:W4:Y:S01]  /*b3b0*/  LDL.LU.64 R16, [R1+0x1110] ;  /* 0x0011100001107983 */ /* 0x001f220000300a00 */
[----:B--2---:R-:W-:Y:S01]  /*b3c0*/  LEA R28, P2, R14, R23, 0x1 ;  /* 0x000000170e1c7211 */ /* 0x004fe200078408ff */
[----:B------:R-:W-:-:S03]  /*b3d0*/  IMAD R0, R2, 0x4, R29 ;  /* 0x0000000402007824 */ /* 0x000fc600078e021d */
[----:B------:R-:W-:Y:S01]  /*b3e0*/  LEA.HI.X.SX32 R29, R14, R24, 0x1, P2 ;  /* 0x000000180e1d7211 */ /* 0x000fe200010f0eff */
[----:B------:R-:W-:Y:S01]  /*b3f0*/  IMAD.MOV.U32 R14, RZ, RZ, R8 ;  /* 0x000000ffff0e7224 */ /* 0x000fe200078e0008 */
[----:B------:R-:W-:Y:S01]  /*b400*/  MOV R8, R4 ;  /* 0x0000000400087202 */ /* 0x000fe20000000f00 */
[----:B------:R-:W-:Y:S02]  /*b410*/  IMAD.MOV.U32 R9, RZ, RZ, R5 ;  /* 0x000000ffff097224 */ /* 0x000fe400078e0005 */
[----:B------:R-:W-:Y:S04]  /*b420*/  STL.64 [R1+0xbc8], R28 ;  /* 0x000bc81c01007387 */ /* 0x000fe80000100a00 */
[----:B------:R0:W-:Y:S01]  /*b430*/  STL.64 [R1+0x1108], R8 ;  /* 0x0011080801007387 */ /* 0x0001e20000100a00 */
[----:B------:R-:W-:-:S02]  /*b440*/  LEA R3, R2, R0, 0x2 ;  /* 0x0000000002037211 */ /* 0x000fc400078e10ff */
[----:B0-----:R-:W-:-:S04]  /*b450*/  LEA R8, P0, R15, R23, 0x1 ;  /* 0x000000170f087211 */ /* 0x001fc800078008ff */
[----:B------:R-:W-:Y:S01]  /*b460*/  LEA.HI.X.SX32 R9, R15, R24, 0x1, P0 ;  /* 0x000000180f097211 */ /* 0x000fe200000f0eff */
[----:B------:R-:W-:-:S04]  /*b470*/  IMAD R5, R2, 0x4, R3 ;  /* 0x0000000402057824 */ /* 0x000fc800078e0203 */
[----:B------:R3:W-:Y:S01]  /*b480*/  STL.64 [R1+0xbc0], R8 ;  /* 0x000bc00801007387 */ /* 0x0007e20000100a00 */
[----:B------:R-:W-:Y:S01]  /*b490*/  IMAD R4, R2, 0x4, R5 ;  /* 0x0000000402047824 */ /* 0x000fe200078e0205 */
[----:B---3--:R-:W-:-:S04]  /*b4a0*/  LEA R8, P0, R18, R23, 0x1 ;  /* 0x0000001712087211 */ /* 0x008fc800078008ff */
[-C--:B------:R-:W-:Y:S02]  /*b4b0*/  LEA.HI.X.SX32 R9, R18, R24.reuse, 0x1, P0 ;  /* 0x0000001812097211 */ /* 0x080fe400000f0eff */
[CC--:B----4-:R-:W-:Y:S02]  /*b4c0*/  LEA R28, P1, R16.reuse, R23.reuse, 0x1 ;  /* 0x00000017101c7211 */ /* 0x0d0fe400078208ff */
[C---:B------:R-:W-:Y:S02]  /*b4d0*/  LEA R12, P2, R17.reuse, R23, 0x1 ;  /* 0x00000017110c7211 */ /* 0x040fe400078408ff */
[-C--:B------:R-:W-:Y:S02]  /*b4e0*/  LEA.HI.X.SX32 R29, R16, R24.reuse, 0x1, P1 ;  /* 0x00000018101d7211 */ /* 0x080fe400008f0eff */
[----:B------:R-:W-:-:S03]  /*b4f0*/  LEA.HI.X.SX32 R13, R17, R24, 0x1, P2 ;  /* 0x00000018110d7211 */ /* 0x000fc600010f0eff */
[----:B------:R-:W-:Y:S04]  /*b500*/  STL.64 [R1+0xbb8], R28 ;  /* 0x000bb81c01007387 */ /* 0x000fe80000100a00 */
[----:B------:R-:W-:Y:S04]  /*b510*/  STL.64 [R1+0xbb0], R12 ;  /* 0x000bb00c01007387 */ /* 0x000fe80000100a00 */
[----:B------:R0:W-:Y:S04]  /*b520*/  STL.64 [R1+0x1100], R26 ;  /* 0x0011001a01007387 */ /* 0x0001e80000100a00 */
[----:B------:R-:W-:Y:S04]  /*b530*/  STL.64 [R1+0x10e8], R4 ;  /* 0x0010e80401007387 */ /* 0x000fe80000100a00 */
[----:B------:R1:W-:Y:S01]  /*b540*/  STL.64 [R1+0xba8], R8 ;  /* 0x000ba80801007387 */ /* 0x0003e20000100a00 */
[----:B0-----:R-:W-:-:S04]  /*b550*/  LEA R26, P2, R20, R23, 0x1 ;  /* 0x00000017141a7211 */ /* 0x001fc800078408ff */
[----:B------:R-:W-:Y:S01]  /*b560*/  LEA.HI.X.SX32 R27, R20, R24, 0x1, P2 ;  /* 0x00000018141b7211 */ /* 0x000fe200010f0eff */
[----:B-1----:R-:W2:Y:S04]  /*b570*/  LDL.LU.64 R8, [R1+0x1108] ;  /* 0x0011080001087983 */ /* 0x002ea80000300a00 */
[----:B------:R-:W3:Y:S01]  /*b580*/  LDL.LU R20, [R1+0x8] ;  /* 0x0000080001147983 */ /* 0x000ee20000300800 */
[----:B------:R-:W-:Y:S01]  /*b590*/  IMAD.MOV.U32 R16, RZ, RZ, R11 ;  /* 0x000000ffff107224 */ /* 0x000fe200078e000b */
[----:B------:R-:W-:Y:S01]  /*b5a0*/  MOV R11, R7 ;  /* 0x00000007000b7202 */ /* 0x000fe20000000f00 */
[----:B------:R-:W-:Y:S01]  /*b5b0*/  IMAD R7, R2, 0x4, R22 ;  /* 0x0000000402077824 */ /* 0x000fe200078e0216 */
[----:B------:R-:W-:Y:S01]  /*b5c0*/  MOV R15, R14 ;  /* 0x0000000e000f7202 */ /* 0x000fe20000000f00 */
[----:B------:R-:W-:-:S02]  /*b5d0*/  IMAD.MOV.U32 R14, RZ, RZ, R10 ;  /* 0x000000ffff0e7224 */ /* 0x000fc400078e000a */
[----:B------:R-:W-:Y:S01]  /*b5e0*/  IMAD.MOV.U32 R10, RZ, RZ, R6 ;  /* 0x000000ffff0a7224 */ /* 0x000fe200078e0006 */
[C---:B------:R-:W-:Y:S01]  /*b5f0*/  LEA R7, R2.reuse, R7, 0x2 ;  /* 0x0000000702077211 */ /* 0x040fe200078e10ff */
[----:B------:R-:W-:-:S03]  /*b600*/  IMAD R6, R2, 0x4, R22 ;  /* 0x0000000402067824 */ /* 0x000fc600078e0216 */
[----:B------:R-:W-:Y:S01]  /*b610*/  MOV R28, R7 ;  /* 0x00000007001c7202 */ /* 0x000fe20000000f00 */
[C---:B------:R-:W-:Y:S01]  /*b620*/  IMAD R7, R2.reuse, 0x4, R4 ;  /* 0x0000000402077824 */ /* 0x040fe200078e0204 */
[C---:B------:R-:W-:Y:S02]  /*b630*/  LEA R6, R2.reuse, R6, 0x2 ;  /* 0x0000000602067211 */ /* 0x040fe400078e10ff */
[C---:B------:R-:W-:Y:S01]  /*b640*/  LEA R4, P1, R19.reuse, R23, 0x1 ;  /* 0x0000001713047211 */ /* 0x040fe200078208ff */
[C---:B------:R-:W-:Y:S02]  /*b650*/  IMAD R29, R2.reuse, 0x4, R22 ;  /* 0x00000004021d7824 */ /* 0x040fe400078e0216 */
[----:B------:R-:W-:Y:S01]  /*b660*/  IMAD R6, R2, 0x4, R6 ;  /* 0x0000000402067824 */ /* 0x000fe200078e0206 */
[----:B------:R-:W-:Y:S01]  /*b670*/  LEA.HI.X.SX32 R5, R19, R24, 0x1, P1 ;  /* 0x0000001813057211 */ /* 0x000fe200008f0eff */
[----:B------:R-:W-:Y:S02]  /*b680*/  IMAD.MOV.U32 R12, RZ, RZ, R29 ;  /* 0x000000ffff0c7224 */ /* 0x000fe400078e001d */
[----:B------:R-:W-:-:S02]  /*b690*/  IMAD.MOV.U32 R29, RZ, RZ, R6 ;  /* 0x000000ffff1d7224 */ /* 0x000fc400078e0006 */
[C---:B------:R-:W-:Y:S01]  /*b6a0*/  IMAD R6, R2.reuse, 0x4, R7 ;  /* 0x0000000402067824 */ /* 0x040fe200078e0207 */
[----:B------:R0:W-:Y:S01]  /*b6b0*/  STL.64 [R1+0xba0], R4 ;  /* 0x000ba00401007387 */ /* 0x0001e20000100a00 */
[----:B------:R-:W-:-:S03]  /*b6c0*/  LEA R13, R2, R22, 0x2 ;  /* 0x00000016020d7211 */ /* 0x000fc600078e10ff */
[----:B------:R3:W-:Y:S04]  /*b6d0*/  STL.64 [R1+0xb98], R26 ;  /* 0x000b981a01007387 */ /* 0x0007e80000100a00 */
[----:B------:R-:W-:Y:S01]  /*b6e0*/  STL.64 [R1+0x10e0], R6 ;  /* 0x0010e00601007387 */ /* 0x000fe20000100a00 */
[----:B0-----:R-:W-:-:S04]  /*b6f0*/  LEA R4, P2, R22, R23, 0x1 ;  /* 0x0000001716047211 */ /* 0x001fc800078408ff */
[----:B------:R-:W-:Y:S02]  /*b700*/  LEA.HI.X.SX32 R5, R22, R24, 0x1, P2 ;  /* 0x0000001816057211 */ /* 0x000fe400010f0eff */
[----:B------:R-:W4:Y:S01]  /*b710*/  LDL.LU R22, [R1+0x2c] ;  /* 0x00002c0001167983 */ /* 0x000f220000300800 */
[----:B------:R-:W-:Y:S01]  /*b720*/  IMAD.MOV.U32 R18, RZ, RZ, R16 ;  /* 0x000000ffff127224 */ /* 0x000fe200078e0010 */
[----:B------:R-:W-:-:S04]  /*b730*/  LEA R16, P1, R21, R23, 0x1 ;  /* 0x0000001715107211 */ /* 0x000fc800078208ff */
[----:B------:R-:W-:Y:S02]  /*b740*/  LEA.HI.X.SX32 R17, R21, R24, 0x1, P1 ;  /* 0x0000001815117211 */ /* 0x000fe400008f0eff */
[----:B---3--:R-:W-:-:S04]  /*b750*/  LEA R26, P0, R20, R23, 0x1 ;  /* 0x00000017141a7211 */ /* 0x008fc800078008ff */
[----:B------:R-:W-:-:S05]  /*b760*/  LEA.HI.X.SX32 R27, R20, R24, 0x1, P0 ;  /* 0x00000018141b7211 */ /* 0x000fca00000f0eff */
[----:B------:R0:W-:Y:S04]  /*b770*/  STL.64 [R1+0xb90], R26 ;  /* 0x000b901a01007387 */ /* 0x0001e80000100a00 */
[----:B------:R-:W-:Y:S01]  /*b780*/  STL.64 [R1+0xb80], R4 ;  /* 0x000b800401007387 */ /* 0x000fe20000100a00 */
[----:B0-----:R-:W-:-:S04]  /*b790*/  LEA R26, P0, R12, R23, 0x1 ;  /* 0x000000170c1a7211 */ /* 0x001fc800078008ff */
[----:B------:R-:W-:Y:S01]  /*b7a0*/  LEA.HI.X.SX32 R27, R12, R24, 0x1, P0 ;  /* 0x000000180c1b7211 */ /* 0x000fe200000f0eff */
[----:B------:R-:W-:Y:S04]  /*b7b0*/  STL.64 [R1+0xb88], R16 ;  /* 0x000b881001007387 */ /* 0x000fe80000100a00 */
[----:B------:R0:W-:Y:S04]  /*b7c0*/  STL.64 [R1+0xb78], R26 ;  /* 0x000b781a01007387 */ /* 0x0001e80000100a00 */
[----:B0-----:R-:W3:Y:S01]  /*b7d0*/  LDL.LU.64 R26, [R1+0x1100] ;  /* 0x00110000011a7983 */ /* 0x001ee20000300a00 */
[----:B--2---:R-:W-:Y:S01]  /*b7e0*/  MOV R19, R8 ;  /* 0x0000000800137202 */ /* 0x004fe20000000f00 */
[----:B------:R-:W-:-:S02]  /*b7f0*/  IMAD R8, R2, 0x4, R6 ;  /* 0x0000000402087824 */ /* 0x000fc400078e0206 */
[C---:B------:R-:W-:Y:S02]  /*b800*/  IMAD R13, R2.reuse, 0x4, R13 ;  /* 0x00000004020d7824 */ /* 0x040fe400078e020d */
[----:B------:R-:W-:Y:S01]  /*b810*/  IMAD.MOV.U32 R7, RZ, RZ, R9 ;  /* 0x000000ffff077224 */ /* 0x000fe200078e0009 */
[C---:B------:R-:W-:Y:S01]  /*b820*/  LEA R9, R2.reuse, R8, 0x2 ;  /* 0x0000000802097211 */ /* 0x040fe200078e10ff */
[----:B------:R-:W-:Y:S01]  /*b830*/  IMAD R13, R2, 0x4, R13 ;  /* 0x00000004020d7824 */ /* 0x000fe200078e020d */
[----:B------:R-:W-:Y:S01]  /*b840*/  LEA R20, P1, R28, R23, 0x1 ;  /* 0x000000171c147211 */ /* 0x000fe200078208ff */
[----:B------:R-:W-:Y:S01]  /*b850*/  IMAD.MOV.U32 R5, RZ, RZ, R10 ;  /* 0x000000ffff057224 */ /* 0x000fe200078e000a */
[C---:B------:R-:W-:Y:S02]  /*b860*/  LEA R10, R2.reuse, R9, 0x2 ;  /* 0x00000009020a7211 */ /* 0x040fe400078e10ff */
[----:B------:R-:W-:Y:S02]  /*b870*/  LEA R13, R2, R13, 0x2 ;  /* 0x0000000d020d7211 */ /* 0x000fe400078e10ff */
[----:B------:R-:W-:-:S02]  /*b880*/  LEA R16, P2, R29, R23, 0x1 ;  /* 0x000000171d107211 */ /* 0x000fc400078408ff */
[-C--:B------:R-:W-:Y:S02]  /*b890*/  LEA.HI.X.SX32 R21, R28, R24.reuse, 0x1, P1 ;  /* 0x000000181c157211 */ /* 0x080fe400008f0eff */
[----:B------:R-:W-:Y:S01]  /*b8a0*/  MOV R6, R11 ;  /* 0x0000000b00067202 */ /* 0x000fe20000000f00 */
[C---:B------:R-:W-:Y:S01]  /*b8b0*/  IMAD R11, R2.reuse, 0x4, R10 ;  /* 0x00000004020b7824 */ /* 0x040fe200078e020a */
[----:B------:R-:W-:Y:S01]  /*b8c0*/  LEA.HI.X.SX32 R17, R29, R24, 0x1, P2 ;  /* 0x000000181d117211 */ /* 0x000fe200010f0eff */
[----:B------:R-:W-:Y:S01]  /*b8d0*/  IMAD.MOV.U32 R29, RZ, RZ, R13 ;  /* 0x000000ffff1d7224 */ /* 0x000fe200078e000d */
[----:B------:R-:W-:Y:S01]  /*b8e0*/  LEA R28, P0, R13, R23, 0x1 ;  /* 0x000000170d1c7211 */ /* 0x000fe200078008ff */
[----:B------:R-:W-:Y:S01]  /*b8f0*/  IMAD.MOV.U32 R4, RZ, RZ, R14 ;  /* 0x000000ffff047224 */ /* 0x000fe200078e000e */
[----:B------:R0:W-:Y:S01]  /*b900*/  STL.64 [R1+0xb70], R20 ;  /* 0x000b701401007387 */ /* 0x0001e20000100a00 */
[C---:B------:R-:W-:Y:S01]  /*b910*/  IMAD R14, R2.reuse, 0x4, R25 ;  /* 0x00000004020e7824 */ /* 0x040fe200078e0219 */
[----:B------:R-:W-:-:S02]  /*b920*/  LEA R12, R2, R11, 0x2 ;  /* 0x0000000b020c7211 */ /* 0x000fc400078e10ff */
[----:B------:R1:W-:Y:S01]  /*b930*/  STL.64 [R1+0xb68], R16 ;  /* 0x000b681001007387 */ /* 0x0003e20000100a00 */
[----:B------:R-:W-:Y:S02]  /*b940*/  LEA.HI.X.SX32 R29, R29, R24, 0x1, P0 ;  /* 0x000000181d1d7211 */ /* 0x000fe400000f0eff */
[C---:B------:R-:W-:Y:S02]  /*b950*/  LEA R14, R2.reuse, R14, 0x2 ;  /* 0x0000000e020e7211 */ /* 0x040fe400078e10ff */
[-C--:B0-----:R-:W-:Y:S02]  /*b960*/  LEA R20, P1, R7, R23.reuse, 0x1 ;  /* 0x0000001707147211 */ /* 0x081fe400078208ff */
[----:B-1----:R-:W-:Y:S02]  /*b970*/  LEA R16, P2, R15, R23, 0x1 ;  /* 0x000000170f107211 */ /* 0x002fe400078408ff */
[----:B------:R-:W-:Y:S02]  /*b980*/  LEA.HI.X.SX32 R21, R7, R24, 0x1, P1 ;  /* 0x0000001807157211 */ /* 0x000fe400008f0eff */
[C---:B------:R-:W-:Y:S01]  /*b990*/  LEA R13, R2.reuse, R12, 0x2 ;  /* 0x0000000c020d7211 */ /* 0x040fe200078e10ff */
[----:B------:R0:W-:Y:S01]  /*b9a0*/  STL.64 [R1+0xb60], R28 ;  /* 0x000b601c01007387 */ /* 0x0001e20000100a00 */
[----:B------:R-:W-:Y:S01]  /*b9b0*/  LEA.HI.X.SX32 R17, R15, R24, 0x1, P2 ;  /* 0x000000180f117211 */ /* 0x000fe200010f0eff */
[----:B------:R-:W-:-:S02]  /*b9c0*/  IMAD R14, R2, 0x4, R14 ;  /* 0x00000004020e7824 */ /* 0x000fc400078e020e */
[----:B0-----:R-:W2:Y:S04]  /*b9d0*/  LDL.LU.64 R28, [R1+0x10f8] ;  /* 0x0010f800011c7983 */ /* 0x001ea80000300a00 */
[----:B------:R0:W-:Y:S04]  /*b9e0*/  STL.64 [R1+0xb58], R20 ;  /* 0x000b581401007387 */ /* 0x0001e80000100a00 */
[----:B------:R4:W-:Y:S01]  /*b9f0*/  STL.64 [R1+0x10d8], R12 ;  /* 0x0010d80c01007387 */ /* 0x0009e20000100a00 */
[----:B------:R-:W-:-:S03]  /*ba00*/  MOV R7, R14 ;  /* 0x0000000e00077202 */ /* 0x000fc60000000f00 */
[----:B------:R1:W-:Y:S01]  /*ba10*/  STL.64 [R1+0xb50], R16 ;  /* 0x000b501001007387 */ /* 0x0003e20000100a00 */
[----:B------:R-:W-:Y:S01]  /*ba20*/  IMAD R14, R2, 0x4, R13 ;  /* 0x00000004020e7824 */ /* 0x000fe200078e020d */
[CC--:B0-----:R-:W-:Y:S02]  /*ba30*/  LEA R20, P1, R19.reuse, R23.reuse, 0x1 ;  /* 0x0000001713147211 */ /* 0x0c1fe400078208ff */
[-C--:B----4-:R-:W-:Y:S02]  /*ba40*/  LEA R12, P0, R22, R23.reuse, 0x1 ;  /* 0x00000017160c7211 */ /* 0x090fe400078008ff */
[C---:B-1----:R-:W-:Y:S02]  /*ba50*/  LEA R16, P2, R18.reuse, R23, 0x1 ;  /* 0x0000001712107211 */ /* 0x042fe400078408ff */
[-C--:B------:R-:W-:Y:S02]  /*ba60*/  LEA.HI.X.SX32 R21, R19, R24.reuse, 0x1, P1 ;  /* 0x0000001813157211 */ /* 0x080fe400008f0eff */
[----:B------:R-:W-:-:S02]  /*ba70*/  LEA.HI.X.SX32 R17, R18, R24, 0x1, P2 ;  /* 0x0000001812117211 */ /* 0x000fc400010f0eff */
[----:B------:R-:W-:Y:S02]  /*ba80*/  LEA.HI.X.SX32 R13, R22, R24, 0x1, P0 ;  /* 0x00000018160d7211 */ /* 0x000fe400000f0eff */
[C---:B------:R-:W-:Y:S01]  /*ba90*/  LEA R18, P1, R5.reuse, R23, 0x1 ;  /* 0x0000001705127211 */ /* 0x040fe200078208ff */
[----:B------:R0:W-:Y:S01]  /*baa0*/  STL.64 [R1+0xb38], R16 ;  /* 0x000b381001007387 */ /* 0x0001e20000100a00 */
[C---:B------:R-:W-:Y:S02]  /*bab0*/  LEA R15, R2.reuse, R14, 0x2 ;  /* 0x0000000e020f7211 */ /* 0x040fe400078e10ff */
[----:B------:R-:W-:Y:S01]  /*bac0*/  LEA.HI.X.SX32 R19, R5, R24, 0x1, P1 ;  /* 0x0000001805137211 */ /* 0x000fe200008f0eff */
[----:B------:R1:W-:Y:S01]  /*bad0*/  STL.64 [R1+0xb48], R12 ;  /* 0x000b480c01007387 */ /* 0x0003e20000100a00 */
[----:B------:R-:W-:-:S03]  /*bae0*/  IMAD R5, R2, 0x4, R25 ;  /* 0x0000000402057824 */ /* 0x000fc600078e0219 */
[----:B------:R4:W-:Y:S02]  /*baf0*/  STL.64 [R1+0xb40], R20 ;  /* 0x000b401401007387 */ /* 0x0009e40000100a00 */
[C---:B------:R-:W-:Y:S01]  /*bb00*/  LEA R5, R2.reuse, R5, 0x2 ;  /* 0x0000000502057211 */ /* 0x040fe200078e10ff */
[----:B0-----:R-:W-:Y:S01]  /*bb10*/  IMAD R16, R2, 0x4, R15 ;  /* 0x0000000402107824 */ /* 0x001fe200078e020f */
[-C--:B-1----:R-:W-:Y:S02]  /*bb20*/  LEA R12, P2, R4, R23.reuse, 0x1 ;  /* 0x00000017040c7211 */ /* 0x082fe400078408ff */
[----:B----4-:R-:W-:Y:S02]  /*bb30*/  LEA R20, P0, R6, R23, 0x1 ;  /* 0x0000001706147211 */ /* 0x010fe400078008ff */
[----:B------:R-:W-:Y:S02]  /*bb40*/  LEA R17, R2, R16, 0x2 ;  /* 0x0000001002117211 */ /* 0x000fe400078e10ff */
[-C--:B------:R-:W-:Y:S01]  /*bb50*/  LEA.HI.X.SX32 R21, R6, R24.reuse, 0x1, P0 ;  /* 0x0000001806157211 */ /* 0x080fe200000f0eff */
[----:B------:R-:W-:Y:S01]  /*bb60*/  IMAD R5, R2, 0x4, R5 ;  /* 0x0000000402057824 */ /* 0x000fe200078e0205 */
[----:B------:R-:W-:Y:S01]  /*bb70*/  LEA.HI.X.SX32 R13, R4, R24, 0x1, P2 ;  /* 0x00000018040d7211 */ /* 0x000fe200010f0eff */
[----:B------:R-:W-:-:S02]  /*bb80*/  IMAD R22, R2, 0x4, R25 ;  /* 0x0000000402167824 */ /* 0x000fc400078e0219 */
[----:B------:R-:W-:Y:S01]  /*bb90*/  STL.64 [R1+0xb30], R20 ;  /* 0x000b301401007387 */ /* 0x000fe20000100a00 */
[----:B------:R-:W-:-:S03]  /*bba0*/  LEA R5, R2, R5, 0x2 ;  /* 0x0000000502057211 */ /* 0x000fc600078e10ff */
[----:B------:R0:W-:Y:S01]  /*bbb0*/  STL.64 [R1+0xb28], R18 ;  /* 0x000b281201007387 */ /* 0x0001e20000100a00 */
[----:B------:R-:W-:-:S03]  /*bbc0*/  LEA R4, P2, R25, R23, 0x1 ;  /* 0x0000001719047211 */ /* 0x000fc600078408ff */
[----:B------:R1:W-:Y:S04]  /*bbd0*/  STL.64 [R1+0x10d0], R16 ;  /* 0x0010d01001007387 */ /* 0x0003e80000100a00 */
[----:B------:R4:W-:Y:S01]  /*bbe0*/  STL.64 [R1+0xb20], R12 ;  /* 0x000b200c01007387 */ /* 0x0009e20000100a00 */
[----:B0-----:R-:W-:Y:S01]  /*bbf0*/  IMAD R18, R2, 0x4, R17 ;  /* 0x0000000402127824 */ /* 0x001fe200078e0211 */
[----:B-1----:R-:W-:Y:S02]  /*bc00*/  MOV R17, R5 ;  /* 0x0000000500117202 */ /* 0x002fe40000000f00 */
[----:B------:R-:W-:Y:S02]  /*bc10*/  LEA.HI.X.SX32 R5, R25, R24, 0x1, P2 ;  /* 0x0000001819057211 */ /* 0x000fe400010f0eff */
[----:B---3--:R-:W-:-:S02]  /*bc20*/  LEA R20, P0, R26, R23, 0x1 ;  /* 0x000000171a147211 */ /* 0x008fc400078008ff */
[CC--:B----4-:R-:W-:Y:S02]  /*bc30*/  LEA R12, P1, R27.reuse, R23.reuse, 0x1 ;  /* 0x000000171b0c7211 */ /* 0x0d0fe400078208ff */
[-C--:B------:R-:W-:Y:S02]  /*bc40*/  LEA.HI.X.SX32 R21, R26, R24.reuse, 0x1, P0 ;  /* 0x000000181a157211 */ /* 0x080fe400000f0eff */
[C---:B------:R-:W-:Y:S02]  /*bc50*/  LEA R26, P0, R22.reuse, R23, 0x1 ;  /* 0x00000017161a7211 */ /* 0x040fe400078008ff */
[-C--:B------:R-:W-:Y:S02]  /*bc60*/  LEA.HI.X.SX32 R13, R27, R24.reuse, 0x1, P1 ;  /* 0x000000181b0d7211 */ /* 0x080fe400008f0eff */
[----:B------:R-:W-:Y:S01]  /*bc70*/  LEA.HI.X.SX32 R27, R22, R24, 0x1, P0 ;  /* 0x00000018161b7211 */ /* 0x000fe200000f0eff */
[----:B------:R-:W-:Y:S04]  /*bc80*/  STL.64 [R1+0xb18], R20 ;  /* 0x000b181401007387 */ /* 0x000fe80000100a00 */
[----:B------:R-:W-:Y:S04]  /*bc90*/  STL.64 [R1+0xb10], R12 ;  /* 0x000b100c01007387 */ /* 0x000fe80000100a00 */
[----:B------:R-:W-:Y:S04]  /*bca0*/  STL.64 [R1+0xb08], R4 ;  /* 0x000b080401007387 */ /* 0x000fe80000100a00 */
[----:B------:R0:W-:Y:S04]  /*bcb0*/  STL.64 [R1+0xb00], R26 ;  /* 0x000b001a01007387 */ /* 0x0001e80000100a00 */
[----:B0-----:R-:W3:Y:S01]  /*bcc0*/  LDL.LU.64 R26, [R1+0x10f0] ;  /* 0x0010f000011a7983 */ /* 0x001ee20000300a00 */
[C---:B------:R-:W-:Y:S01]  /*bcd0*/  LEA R6, R2.reuse, R25, 0x2 ;  /* 0x0000001902067211 */ /* 0x040fe200078e10ff */
[----:B------:R-:W-:-:S03]  /*bce0*/  IMAD R19, R2, 0x4, R18 ;  /* 0x0000000402137824 */ /* 0x000fc600078e0212 */
[C---:B------:R-:W-:Y:S01]  /*bcf0*/  LEA R6, R2.reuse, R6, 0x2 ;  /* 0x0000000602067211 */ /* 0x040fe200078e10ff */
[----:B------:R-:W-:Y:S01]  /*bd00*/  IMAD R20, R2, 0x4, R19 ;  /* 0x0000000402147824 */ /* 0x000fe200078e0213 */
[CC--:B------:R-:W-:Y:S02]  /*bd10*/  LEA R4, P2, R7.reuse, R23.reuse, 0x1 ;  /* 0x0000001707047211 */ /* 0x0c0fe400078408ff */
[C---:B------:R-:W-:Y:S02]  /*bd20*/  LEA R12, P1, R6.reuse, R23, 0x1 ;  /* 0x00000017060c7211 */ /* 0x040fe400078208ff */
[-C--:B------:R-:W-:Y:S02]  /*bd30*/  LEA.HI.X.SX32 R5, R7, R24.reuse, 0x1, P2 ;  /* 0x0000001807057211 */ /* 0x080fe400010f0eff */
[----:B------:R-:W-:Y:S02]  /*bd40*/  LEA.HI.X.SX32 R13, R6, R24, 0x1, P1 ;  /* 0x00000018060d7211 */ /* 0x000fe400008f0eff */
[----:B------:R-:W-:-:S03]  /*bd50*/  LEA R21, R2, R20, 0x2 ;  /* 0x0000001402157211 */ /* 0x000fc600078e10ff */
[----:B------:R0:W-:Y:S01]  /*bd60*/  STL.64 [R1+0xaf8], R12 ;  /* 0x000af80c01007387 */ /* 0x0001e20000100a00 */
[----:B--2---:R-:W-:-:S03]  /*bd70*/  LEA R6, P1, R28, R23, 0x1 ;  /* 0x000000171c067211 */ /* 0x004fc600078208ff */
[----:B------:R3:W-:Y:S01]  /*bd80*/  STL.64 [R1+0xaf0], R4 ;  /* 0x000af00401007387 */ /* 0x0007e20000100a00 */
[----:B------:R-:W-:Y:S01]  /*bd90*/  IMAD R22, R2, 0x4, R21 ;  /* 0x0000000402167824 */ /* 0x000fe200078e0215 */
[----:B------:R-:W-:Y:S02]  /*bda0*/  LEA.HI.X.SX32 R7, R28, R24, 0x1, P1 ;  /* 0x000000181c077211 */ /* 0x000fe400008f0eff */
[----:B0-----:R-:W-:-:S03]  /*bdb0*/  LEA R12, P0, R17, R23, 0x1 ;  /* 0x00000017110c7211 */ /* 0x001fc600078008ff */
[----:B------:R0:W-:Y:S01]  /*bdc0*/  STL.64 [R1+0xae0], R6 ;  /* 0x000ae00601007387 */ /* 0x0001e20000100a00 */
[----:B------:R-:W-:Y:S02]  /*bdd0*/  LEA.HI.X.SX32 R13, R17, R24, 0x1, P0 ;  /* 0x00000018110d7211 */ /* 0x000fe400000f0eff */
[----:B------:R-:W-:-:S03]  /*bde0*/  LEA R25, R2, R22, 0x2 ;  /* 0x0000001602197211 */ /* 0x000fc600078e10ff */
[----:B------:R-:W-:Y:S01]  /*bdf0*/  STL.64 [R1+0xae8], R12 ;  /* 0x000ae80c01007387 */ /* 0x000fe20000100a00 */
[C---:B------:R-:W-:Y:S02]  /*be00*/  LEA R28, R2.reuse, R25, 0x2 ;  /* 0x00000019021c7211 */ /* 0x040fe400078e10ff */
[C---:B---3--:R-:W-:Y:S02]  /*be10*/  LEA R4, P2, R27.reuse, R23, 0x1 ;  /* 0x000000171b047211 */ /* 0x048fe400078408ff */
[C---:B0-----:R-:W-:Y:S02]  /*be20*/  LEA R7, R2.reuse, R27, 0x2 ;  /* 0x0000001b02077211 */ /* 0x041fe400078e10ff */
[----:B------:R-:W-:Y:S01]  /*be30*/  LEA.HI.X.SX32 R5, R27, R24, 0x1, P2 ;  /* 0x000000181b057211 */ /* 0x000fe200010f0eff */
[----:B------:R-:W-:Y:S01]  /*be40*/  IMAD R6, R2, 0x4, R27 ;  /* 0x0000000402067824 */ /* 0x000fe200078e021b */
[----:B------:R-:W-:-:S03]  /*be50*/  LEA R16, P0, R7, R23, 0x1 ;  /* 0x0000001707107211 */ /* 0x000fc600078008ff */
[----:B------:R0:W-:Y:S01]  /*be60*/  STL.64 [R1+0xad8], R4 ;  /* 0x000ad80401007387 */ /* 0x0001e20000100a00 */
[----:B------:R-:W-:Y:S01]  /*be70*/  LEA.HI.X.SX32 R17, R7, R24, 0x1, P0 ;  /* 0x0000001807117211 */ /* 0x000fe200000f0eff */
[C---:B------:R-:W-:Y:S01]  /*be80*/  IMAD R6, R2.reuse, 0x4, R6 ;  /* 0x0000000402067824 */ /* 0x040fe200078e0206 */
[C---:B------:R-:W-:Y:S01]  /*be90*/  LEA R7, R2.reuse, R26, 0x2 ;  /* 0x0000001a02077211 */ /* 0x040fe200078e10ff */
[----:B------:R-:W-:Y:S01]  /*bea0*/  IMAD R27, R2, 0x4, R28 ;  /* 0x00000004021b7824 */ /* 0x000fe200078e021c */
[----:B0-----:R-:W-:-:S04]  /*beb0*/  LEA R4, P2, R26, R23, 0x1 ;  /* 0x000000171a047211 */ /* 0x001fc800078408ff */
[-C--:B------:R-:W-:Y:S01]  /*bec0*/  LEA.HI.X.SX32 R5, R26, R24.reuse, 0x1, P2 ;  /* 0x000000181a057211 */ /* 0x080fe200010f0eff */
[----:B------:R0:W-:Y:S01]  /*bed0*/  STL.64 [R1+0xad0], R16 ;  /* 0x000ad01001007387 */ /* 0x0001e20000100a00 */
[-C--:B------:R-:W-:Y:S01]  /*bee0*/  LEA R12, P1, R6, R23.reuse, 0x1 ;  /* 0x00000017060c7211 */ /* 0x080fe200078208ff */
[----:B------:R-:W-:Y:S02]  /*bef0*/  IMAD R26, R2, 0x4, R27 ;  /* 0x00000004021a7824 */ /* 0x000fe400078e021b */
[----:B------:R1:W-:Y:S01]  /*bf00*/  STL.64 [R1+0xac0], R4 ;  /* 0x000ac00401007387 */ /* 0x0003e20000100a00 */
[----:B------:R-:W-:Y:S02]  /*bf10*/  LEA.HI.X.SX32 R13, R6, R24, 0x1, P1 ;  /* 0x00000018060d7211 */ /* 0x000fe400008f0eff */
[----:B------:R-:W-:Y:S02]  /*bf20*/  LEA R6, R2, R26, 0x2 ;  /* 0x0000001a02067211 */ /* 0x000fe400078e10ff */
[----:B0-----:R-:W-:-:S02]  /*bf30*/  LEA R16, P1, R29, R23, 0x1 ;  /* 0x000000171d107211 */ /* 0x001fc400078208ff */
[----:B-1----:R-:W-:-:S04]  /*bf40*/  LEA R4, P0, R7, R23, 0x1 ;  /* 0x0000001707047211 */ /* 0x002fc800078008ff */
[-C--:B------:R-:W-:Y:S01]  /*bf50*/  LEA.HI.X.SX32 R5, R7, R24.reuse, 0x1, P0 ;  /* 0x0000001807057211 */ /* 0x080fe200000f0eff */
[----:B------:R0:W-:Y:S01]  /*bf60*/  STL.64 [R1+0xac8], R12 ;  /* 0x000ac80c01007387 */ /* 0x0001e20000100a00 */
[-C--:B------:R-:W-:Y:S01]  /*bf70*/  LEA.HI.X.SX32 R17, R29, R24.reuse, 0x1, P1 ;  /* 0x000000181d117211 */ /* 0x080fe200008f0eff */
[----:B------:R-:W-:Y:S01]  /*bf80*/  IMAD R29, R2, 0x4, R6 ;  /* 0x00000004021d7824 */ /* 0x000fe200078e0206 */
[CC--:B------:R-:W-:Y:S01]  /*bf90*/  LEA R6, P0, R3.reuse, R23.reuse, 0x1 ;  /* 0x0000001703067211 */ /* 0x0c0fe200078008ff */
[----:B------:R1:W-:Y:S03]  /*bfa0*/  STL.64 [R1+0xab8], R4 ;  /* 0x000ab80401007387 */ /* 0x0003e60000100a00 */
[-C--:B------:R-:W-:Y:S02]  /*bfb0*/  LEA.HI.X.SX32 R7, R3, R24.reuse, 0x1, P0 ;  /* 0x0000001803077211 */ /* 0x080fe400000f0eff */
[CC--:B0-----:R-:W-:Y:S01]  /*bfc0*/  LEA R12, P2, R0.reuse, R23.reuse, 0x1 ;  /* 0x00000017000c7211 */ /* 0x0c1fe200078408ff */
[----:B-1----:R-:W2:Y:S03]  /*bfd0*/  LDL.LU.64 R4, [R1+0x10e8] ;  /* 0x0010e80001047983 */ /* 0x002ea60000300a00 */
[----:B------:R-:W-:Y:S01]  /*bfe0*/  LEA.HI.X.SX32 R13, R0, R24, 0x1, P2 ;  /* 0x00000018000d7211 */ /* 0x000fe200010f0eff */
[----:B------:R-:W-:Y:S04]  /*bff0*/  STL.64 [R1+0xab0], R16 ;  /* 0x000ab01001007387 */ /* 0x000fe80000100a00 */
[----:B------:R-:W-:Y:S04]  /*c000*/  STL.64 [R1+0xaa8], R12 ;  /* 0x000aa80c01007387 */ /* 0x000fe80000100a00 */
[----:B------:R0:W-:Y:S04]  /*c010*/  STL.64 [R1+0xaa0], R6 ;  /* 0x000aa00601007387 */ /* 0x0001e80000100a00 */
[----:B0-----:R-:W3:Y:S01]  /*c020*/  LDL.LU.64 R6, [R1+0x10e0] ;  /* 0x0010e00001067983 */ /* 0x001ee20000300a00 */
[----:B--2---:R-:W-:-:S02]  /*c030*/  LEA R16, P1, R5, R23, 0x1 ;  /* 0x0000001705107211 */ /* 0x004fc400078208ff */
[C---:B------:R-:W-:Y:S02]  /*c040*/  LEA R12, P2, R4.reuse, R23, 0x1 ;  /* 0x00000017040c7211 */ /* 0x040fe400078408ff */
[-C--:B------:R-:W-:Y:S02]  /*c050*/  LEA.HI.X.SX32 R17, R5, R24.reuse, 0x1, P1 ;  /* 0x0000001805117211 */ /* 0x080fe400008f0eff */
[----:B------:R-:W-:-:S03]  /*c060*/  LEA.HI.X.SX32 R13, R4, R24, 0x1, P2 ;  /* 0x00000018040d7211 */ /* 0x000fc600010f0eff */
[----:B------:R-:W-:Y:S04]  /*c070*/  STL.64 [R1+0xa98], R16 ;  /* 0x000a981001007387 */ /* 0x000fe80000100a00 */
[----:B------:R0:W-:Y:S01]  /*c080*/  STL.64 [R1+0xa90], R12 ;  /* 0x000a900c01007387 */ /* 0x0001e20000100a00 */
[CC--:B---3--:R-:W-:Y:S02]  /*c090*/  LEA R4, P0, R7.reuse, R23.reuse, 0x1 ;  /* 0x0000001707047211 */ /* 0x0c8fe400078008ff */
[C---:B0-----:R-:W-:Y:S02]  /*c0a0*/  LEA R12, P2, R8.reuse, R23, 0x1 ;  /* 0x00000017080c7211 */ /* 0x041fe400078408ff */
[-C--:B------:R-:W-:Y:S02]  /*c0b0*/  LEA.HI.X.SX32 R5, R7, R24.reuse, 0x1, P0 ;  /* 0x0000001807057211 */ /* 0x080fe400000f0eff */
[----:B------:R-:W-:-:S02]  /*c0c0*/  LEA.HI.X.SX32 R13, R8, R24, 0x1, P2 ;  /* 0x00000018080d7211 */ /* 0x000fc400010f0eff */
[CC--:B------:R-:W-:Y:S01]  /*c0d0*/  LEA R16, P1, R6.reuse, R23.reuse, 0x1 ;  /* 0x0000001706107211 */ /* 0x0c0fe200078208ff */
[----:B------:R-:W-:Y:S04]  /*c0e0*/  STL.64 [R1+0xa88], R4 ;  /* 0x000a880401007387 */ /* 0x000fe80000100a00 */
[----:B------:R0:W-:Y:S01]  /*c0f0*/  STL.64 [R1+0xa78], R12 ;  /* 0x000a780c01007387 */ /* 0x0001e20000100a00 */
[----:B------:R-:W-:Y:S02]  /*c100*/  LEA.HI.X.SX32 R17, R6, R24, 0x1, P1 ;  /* 0x0000001806117211 */ /* 0x000fe400008f0eff */
[----:B0-----:R-:W-:-:S04]  /*c110*/  LEA R12, P0, R9, R23, 0x1 ;  /* 0x00000017090c7211 */ /* 0x001fc800078008ff */
[----:B------:R-:W-:Y:S01]  /*c120*/  LEA.HI.X.SX32 R13, R9, R24, 0x1, P0 ;  /* 0x00000018090d7211 */ /* 0x000fe200000f0eff */
[----:B------:R0:W-:Y:S04]  /*c130*/  STL.64 [R1+0xa80], R16 ;  /* 0x000a801001007387 */ /* 0x0001e80000100a00 */
[----:B------:R1:W-:Y:S01]  /*c140*/  STL.64 [R1+0xa70], R12 ;  /* 0x000a700c01007387 */ /* 0x0003e20000100a00 */
[----:B0-----:R-:W-:-:S03]  /*c150*/  LEA R16, P1, R10, R23, 0x1 ;  /* 0x000000170a107211 */ /* 0x001fc600078208ff */
[----:B-1----:R-:W2:Y:S01]  /*c160*/  LDL.LU.64 R12, [R1+0x10d8] ;  /* 0x0010d800010c7983 */ /* 0x002ea20000300a00 */
[----:B------:R-:W-:-:S05]  /*c170*/  LEA.HI.X.SX32 R17, R10, R24, 0x1, P1 ;  /* 0x000000180a117211 */ /* 0x000fca00008f0eff */
[----:B------:R0:W-:Y:S04]  /*c180*/  STL.64 [R1+0xa68], R16 ;  /* 0x000a681001007387 */ /* 0x0001e80000100a00 */
[----:B0-----:R-:W3:Y:S01]  /*c190*/  LDL.LU.64 R16, [R1+0x10d0] ;  /* 0x0010d00001107983 */ /* 0x001ee20000300a00 */
[----:B------:R-:W-:-:S05]  /*c1a0*/  LEA R29, R2, R29, 0x2 ;  /* 0x0000001d021d7211 */ /* 0x000fca00078e10ff */
[----:B------:R-:W-:-:S05]  /*c1b0*/  IMAD R3, R2, 0x4, R29 ;  /* 0x0000000402037824 */ /* 0x000fca00078e021d */
[----:B------:R-:W-:Y:S02]  /*c1c0*/  LEA R0, R2, R3, 0x2 ;  /* 0x0000000302007211 */ /* 0x000fe400078e10ff */
[----:B------:R-:W-:-:S03]  /*c1d0*/  LEA R6, P2, R11, R23, 0x1 ;  /* 0x000000170b067211 */ /* 0x000fc600078408ff */
[----:B------:R-:W-:Y:S01]  /*c1e0*/  IMAD R4, R2, 0x4, R0 ;  /* 0x0000000402047824 */ /* 0x000fe200078e0200 */
[----:B------:R-:W-:-:S04]  /*c1f0*/  LEA.HI.X.SX32 R7, R11, R24, 0x1, P2 ;  /* 0x000000180b077211 */ /* 0x000fc800010f0eff */
[----:B------:R-:W-:Y:S01]  /*c200*/  LEA R5, R2, R4, 0x2 ;  /* 0x0000000402057211 */ /* 0x000fe200078e10ff */
[----:B------:R0:W-:Y:S01]  /*c210*/  STL.64 [R1+0xa60], R6 ;  /* 0x000a600601007387 */ /* 0x0001e20000100a00 */
[----:B------:R-:W-:-:S03]  /*c220*/  LEA R8, P2, R14, R23, 0x1 ;  /* 0x000000170e087211 */ /* 0x000fc600078408ff */
[----:B------:R2:W-:Y:S01]  /*c230*/  STL.64 [R1+0x10c8], R4 ;  /* 0x0010c80401007387 */ /* 0x0005e20000100a00 */
[----:B------:R-:W-:Y:S01]  /*c240*/  LEA.HI.X.SX32 R9, R14, R24, 0x1, P2 ;  /* 0x000000180e097211 */ /* 0x000fe200010f0eff */
[----:B0-----:R-:W-:-:S04]  /*c250*/  IMAD R7, R2, 0x4, R5 ;  /* 0x0000000402077824 */ /* 0x001fc800078e0205 */
[----:B------:R-:W-:Y:S01]  /*c260*/  STL.64 [R1+0xa48], R8 ;  /* 0x000a480801007387 */ /* 0x000fe20000100a00 */
[CC--:B--2---:R-:W-:Y:S02]  /*c270*/  LEA R4, P0, R12.reuse, R23.reuse, 0x1 ;  /* 0x000000170c047211 */ /* 0x0c4fe400078008ff */
[C---:B------:R-:W-:Y:S02]  /*c280*/  LEA R10, P1, R13.reuse, R23, 0x1 ;  /* 0x000000170d0a7211 */ /* 0x040fe400078208ff */
[-C--:B------:R-:W-:Y:S02]  /*c290*/  LEA.HI.X.SX32 R5, R12, R24.reuse, 0x1, P0 ;  /* 0x000000180c057211 */ /* 0x080fe400000f0eff */
[----:B------:R-:W-:-:S03]  /*c2a0*/  LEA.HI.X.SX32 R11, R13, R24, 0x1, P1 ;  /* 0x000000180d0b7211 */ /* 0x000fc600008f0eff */
[----:B------:R3:W-:Y:S01]  /*c2b0*/  STL.64 [R1+0xa58], R4 ;  /* 0x000a580401007387 */ /* 0x0007e20000100a00 */
[----:B------:R-:W-:-:S03]  /*c2c0*/  LEA R12, P0, R15, R23, 0x1 ;  /* 0x000000170f0c7211 */ /* 0x000fc600078008ff */
[----:B------:R0:W-:Y:S01]  /*c2d0*/  STL.64 [R1+0xa50], R10 ;  /* 0x000a500a01007387 */ /* 0x0001e20000100a00 */
[----:B------:R-:W-:Y:S02]  /*c2e0*/  LEA.HI.X.SX32 R13, R15, R24, 0x1, P0 ;  /* 0x000000180f0d7211 */ /* 0x000fe400000f0eff */
[-C--:B---3--:R-:W-:Y:S02]  /*c2f0*/  LEA R4, P2, R17, R23.reuse, 0x1 ;  /* 0x0000001711047211 */ /* 0x088fe400078408ff */
[----:B0-----:R-:W-:-:S04]  /*c300*/  LEA R10, P1, R16, R23, 0x1 ;  /* 0x00000017100a7211 */ /* 0x001fc800078208ff */
[-C--:B------:R-:W-:Y:S02]  /*c310*/  LEA.HI.X.SX32 R11, R16, R24.reuse, 0x1, P1 ;  /* 0x00000018100b7211 */ /* 0x080fe400008f0eff */
[----:B------:R-:W-:-:S03]  /*c320*/  LEA.HI.X.SX32 R5, R17, R24, 0x1, P2 ;  /* 0x0000001811057211 */ /* 0x000fc600010f0eff */
[----:B------:R-:W-:Y:S01]  /*c330*/  STL.64 [R1+0xa38], R10 ;  /* 0x000a380a01007387 */ /* 0x000fe20000100a00 */
[----:B------:R-:W-:-:S03]  /*c340*/  LEA R14, P0, R18, R23, 0x1 ;  /* 0x00000017120e7211 */ /* 0x000fc600078008ff */
[----:B------:R0:W-:Y:S04]  /*c350*/  STL.64 [R1+0xa40], R12 ;  /* 0x000a400c01007387 */ /* 0x0001e80000100a00 */
[----:B------:R1:W-:Y:S01]  /*c360*/  STL.64 [R1+0xa30], R4 ;  /* 0x000a300401007387 */ /* 0x0003e20000100a00 */
[-C--:B------:R-:W-:Y:S02]  /*c370*/  LEA.HI.X.SX32 R15, R18, R24.reuse, 0x1, P0 ;  /* 0x00000018120f7211 */ /* 0x080fe400000f0eff */
[CC--:B0-----:R-:W-:Y:S02]  /*c380*/  LEA R12, P1, R19.reuse, R23.reuse, 0x1 ;  /* 0x00000017130c7211 */ /* 0x0c1fe400078208ff */
[----:B-1----:R-:W-:Y:S02]  /*c390*/  LEA R4, P2, R20, R23, 0x1 ;  /* 0x0000001714047211 */ /* 0x002fe400078408ff */
[----:B------:R-:W-:-:S02]  /*c3a0*/  LEA.HI.X.SX32 R13, R19, R24, 0x1, P1 ;  /* 0x00000018130d7211 */ /* 0x000fc400008f0eff */
[----:B------:R-:W-:-:S03]  /*c3b0*/  LEA.HI.X.SX32 R5, R20, R24, 0x1, P2 ;  /* 0x0000001814057211 */ /* 0x000fc600010f0eff */
[----:B------:R-:W-:Y:S01]  /*c3c0*/  STL.64 [R1+0xa20], R12 ;  /* 0x000a200c01007387 */ /* 0x000fe20000100a00 */
[----:B------:R-:W-:-:S03]  /*c3d0*/  LEA R16, P0, R21, R23, 0x1 ;  /* 0x0000001715107211 */ /* 0x000fc600078008ff */
[----:B------:R-:W-:Y:S04]  /*c3e0*/  STL.64 [R1+0xa28], R14 ;  /* 0x000a280e01007387 */ /* 0x000fe80000100a00 */
[----:B------:R0:W-:Y:S01]  /*c3f0*/  STL.64 [R1+0xa18], R4 ;  /* 0x000a180401007387 */ /* 0x0001e20000100a00 */
[----:B------:R-:W-:Y:S02]  /*c400*/  LEA.HI.X.SX32 R17, R21, R24, 0x1, P0 ;  /* 0x0000001815117211 */ /* 0x000fe400000f0eff */
[----:B0-----:R-:W-:-:S04]  /*c410*/  LEA R4, P2, R25, R23, 0x1 ;  /* 0x0000001719047211 */ /* 0x001fc800078408ff */
[----:B------:R-:W-:Y:S01]  /*c420*/  LEA.HI.X.SX32 R5, R25, R24, 0x1, P2 ;  /* 0x0000001819057211 */ /* 0x000fe200010f0eff */
[----:B------:R-:W-:Y:S01]  /*c430*/  STL.64 [R1+0xa10], R16 ;  /* 0x000a101001007387 */ /* 0x000fe20000100a00 */
[----:B------:R-:W-:-:S03]  /*c440*/  LEA R14, P1, R22, R23, 0x1 ;  /* 0x00000017160e7211 */ /* 0x000fc600078208ff */
[----:B------:R0:W-:Y:S01]  /*c450*/  STL.64 [R1+0xa00], R4 ;  /* 0x000a000401007387 */ /* 0x0001e20000100a00 */
[----:B------:R-:W-:Y:S02]  /*c460*/  LEA.HI.X.SX32 R15, R22, R24, 0x1, P1 ;  /* 0x00000018160f7211 */ /* 0x000fe400008f0eff */
[----:B0-----:R-:W-:-:S04]  /*c470*/  LEA R4, P0, R28, R23, 0x1 ;  /* 0x000000171c047211 */ /* 0x001fc800078008ff */
[----:B------:R-:W-:Y:S01]  /*c480*/  LEA.HI.X.SX32 R5, R28, R24, 0x1, P0 ;  /* 0x000000181c057211 */ /* 0x000fe200000f0eff */
[----:B------:R-:W-:Y:S04]  /*c490*/  STL.64 [R1+0xa08], R14 ;  /* 0x000a080e01007387 */ /* 0x000fe80000100a00 */
[----:B------:R0:W-:Y:S04]  /*c4a0*/  STL.64 [R1+0x9f8], R4 ;  /* 0x0009f80401007387 */ /* 0x0001e80000100a00 */
[----:B0-----:R-:W2:Y:S01]  /*c4b0*/  LDL.LU.64 R4, [R1+0x10c8] ;  /* 0x0010c80001047983 */ /* 0x001ea20000300a00 */
[----:B------:R-:W-:-:S05]  /*c4c0*/  LEA R6, R2, R7, 0x2 ;  /* 0x0000000702067211 */ /* 0x000fca00078e10ff */
[----:B------:R-:W-:-:S05]  /*c4d0*/  IMAD R9, R2, 0x4, R6 ;  /* 0x0000000402097824 */ /* 0x000fca00078e0206 */
[----:B------:R-:W-:-:S05]  /*c4e0*/  LEA R8, R2, R9, 0x2 ;  /* 0x0000000902087211 */ /* 0x000fca00078e10ff */
[----:B------:R-:W-:-:S05]  /*c4f0*/  IMAD R10, R2, 0x4, R8 ;  /* 0x00000004020a7824 */ /* 0x000fca00078e0208 */
[----:B------:R-:W-:Y:S02]  /*c500*/  LEA R11, R2, R10, 0x2 ;  /* 0x0000000a020b7211 */ /* 0x000fe400078e10ff */
[----:B------:R-:W-:-:S03]  /*c510*/  LEA R20, P1, R27, R23, 0x1 ;  /* 0x000000171b147211 */ /* 0x000fc600078208ff */
[----:B------:R-:W-:Y:S01]  /*c520*/  IMAD R13, R2, 0x4, R11 ;  /* 0x00000004020d7824 */ /* 0x000fe200078e020b */
[----:B------:R-:W-:Y:S01]  /*c530*/  LEA R16, P2, R26, R23, 0x1 ;  /* 0x000000171a107211 */ /* 0x000fe200078408ff */
[C---:B------:R-:W-:Y:S01]  /*c540*/  IMAD R22, R2.reuse, 0x4, R26 ;  /* 0x0000000402167824 */ /* 0x040fe200078e021a */
[-C--:B------:R-:W-:Y:S02]  /*c550*/  LEA.HI.X.SX32 R21, R27, R24.reuse, 0x1, P1 ;  /* 0x000000181b157211 */ /* 0x080fe400008f0eff */
[----:B------:R-:W-:Y:S02]  /*c560*/  LEA R12, R2, R13, 0x2 ;  /* 0x0000000d020c7211 */ /* 0x000fe400078e10ff */
[----:B------:R-:W-:Y:S01]  /*c570*/  LEA.HI.X.SX32 R17, R26, R24, 0x1, P2 ;  /* 0x000000181a117211 */ /* 0x000fe200010f0eff */
[C---:B------:R-:W-:Y:S01]  /*c580*/  IMAD R22, R2.reuse, 0x4, R22 ;  /* 0x0000000402167824 */ /* 0x040fe200078e0216 */
[C---:B------:R-:W-:Y:S01]  /*c590*/  LEA R25, R2.reuse, R26, 0x2 ;  /* 0x0000001a02197211 */ /* 0x040fe200078e10ff */
[----:B------:R-:W-:Y:S01]  /*c5a0*/  IMAD R18, R2, 0x4, R12 ;  /* 0x0000000402127824 */ /* 0x000fe200078e020c */
[----:B------:R0:W-:Y:S02]  /*c5b0*/  STL.64 [R1+0x9f0], R20 ;  /* 0x0009f01401007387 */ /* 0x0001e40000100a00 */
[----:B------:R-:W-:-:S02]  /*c5c0*/  LEA R26, P0, R25, R23, 0x1 ;  /* 0x00000017191a7211 */ /* 0x000fc400078008ff */
[----:B------:R1:W-:Y:S01]  /*c5d0*/  STL.64 [R1+0x9e8], R16 ;  /* 0x0009e81001007387 */ /* 0x0003e20000100a00 */
[C---:B------:R-:W-:Y:S02]  /*c5e0*/  LEA R15, R2.reuse, R18, 0x2 ;  /* 0x00000012020f7211 */ /* 0x040fe400078e10ff */
[-C--:B------:R-:W-:Y:S02]  /*c5f0*/  LEA.HI.X.SX32 R27, R25, R24.reuse, 0x1, P0 ;  /* 0x00000018191b7211 */ /* 0x080fe400000f0eff */
[----:B------:R-:W-:Y:S02]  /*c600*/  LEA R14, R2, R15, 0x2 ;  /* 0x0000000f020e7211 */ /* 0x000fe400078e10ff */
[CC--:B0-----:R-:W-:Y:S02]  /*c610*/  LEA R20, P1, R22.reuse, R23.reuse, 0x1 ;  /* 0x0000001716147211 */ /* 0x0c1fe400078208ff */
[----:B-1----:R-:W-:Y:S02]  /*c620*/  LEA R16, P2, R29, R23, 0x1 ;  /* 0x000000171d107211 */ /* 0x002fe400078408ff */
[----:B------:R-:W-:-:S02]  /*c630*/  LEA.HI.X.SX32 R21, R22, R24, 0x1, P1 ;  /* 0x0000001816157211 */ /* 0x000fc400008f0eff */
[----:B------:R-:W-:Y:S01]  /*c640*/  LEA.HI.X.SX32 R17, R29, R24, 0x1, P2 ;  /* 0x000000181d117211 */ /* 0x000fe200010f0eff */
[----:B------:R-:W-:Y:S01]  /*c650*/  IMAD R19, R2, 0x4, R14 ;  /* 0x0000000402137824 */ /* 0x000fe200078e020e */
[----:B------:R-:W-:-:S03]  /*c660*/  LEA R28, P0, R3, R23, 0x1 ;  /* 0x00000017031c7211 */ /* 0x000fc600078008ff */
[----:B------:R0:W-:Y:S04]  /*c670*/  STL.64 [R1+0x9d0], R16 ;  /* 0x0009d01001007387 */ /* 0x0001e80000100a00 */
[----:B------:R1:W-:Y:S01]  /*c680*/  STL.64 [R1+0x9e0], R26 ;  /* 0x0009e01a01007387 */ /* 0x0003e20000100a00 */
[----:B------:R-:W-:-:S03]  /*c690*/  LEA.HI.X.SX32 R29, R3, R24, 0x1, P0 ;  /* 0x00000018031d7211 */ /* 0x000fc600000f0eff */
[----:B------:R-:W-:Y:S01]  /*c6a0*/  STL.64 [R1+0x9d8], R20 ;  /* 0x0009d81401007387 */ /* 0x000fe20000100a00 */
[----:B0-----:R-:W-:Y:S02]  /*c6b0*/  LEA R17, R2, R19, 0x2 ;  /* 0x0000001302117211 */ /* 0x001fe400078e10ff */
[----:B-1----:R-:W-:-:S04]  /*c6c0*/  LEA R26, P1, R0, R23, 0x1 ;  /* 0x00000017001a7211 */ /* 0x002fc800078208ff */
[----:B------:R-:W-:Y:S01]  /*c6d0*/  LEA.HI.X.SX32 R27, R0, R24, 0x1, P1 ;  /* 0x00000018001b7211 */ /* 0x000fe200008f0eff */
[----:B------:R-:W-:Y:S01]  /*c6e0*/  STL.64 [R1+0x9c8], R28 ;  /* 0x0009c81c01007387 */ /* 0x000fe20000100a00 */
[----:B------:R-:W-:-:S03]  /*c6f0*/  IMAD R16, R2, 0x4, R17 ;  /* 0x0000000402107824 */ /* 0x000fc600078e0211 */
[----:B------:R0:W-:Y:S02]  /*c700*/  STL.64 [R1+0x9c0], R26 ;  /* 0x0009c01a01007387 */ /* 0x0001e40000100a00 */
[----:B------:R-:W-:Y:S02]  /*c710*/  LEA R0, R2, R16, 0x2 ;  /* 0x0000001002007211 */ /* 0x000fe400078e10ff */
[----:B0-----:R-:W-:-:S04]  /*c720*/  LEA R26, P1, R7, R23, 0x1 ;  /* 0x00000017071a7211 */ /* 0x001fc800078208ff */
[----:B------:R-:W-:Y:S01]  /*c730*/  LEA.HI.X.SX32 R27, R7, R24, 0x1, P1 ;  /* 0x00000018071b7211 */ /* 0x000fe200008f0eff */
[----:B------:R-:W-:Y:S01]  /*c740*/  IMAD R3, R2, 0x4, R0 ;  /* 0x0000000402037824 */ /* 0x000fe200078e0200 */
[----:B--2---:R-:W-:-:S04]  /*c750*/  LEA R20, P2, R4, R23, 0x1 ;  /* 0x0000001704147211 */ /* 0x004fc800078408ff */
[----:B------:R-:W-:Y:S02]  /*c760*/  LEA.HI.X.SX32 R21, R4, R24, 0x1, P2 ;  /* 0x0000001804157211 */ /* 0x000fe400010f0eff */
[----:B------:R-:W-:-:S03]  /*c770*/  LEA R28, P0, R5, R23, 0x1 ;  /* 0x00000017051c7211 */ /* 0x000fc600078008ff */
[----:B------:R0:W-:Y:S01]  /*c780*/  STL.64 [R1+0x9b8], R20 ;  /* 0x0009b81401007387 */ /* 0x0001e20000100a00 */
[----:B------:R-:W-:Y:S02]  /*c790*/  LEA.HI.X.SX32 R29, R5, R24, 0x1, P0 ;  /* 0x00000018051d7211 */ /* 0x000fe400000f0eff */
[----:B0-----:R-:W-:-:S03]  /*c7a0*/  LEA R20, P2, R6, R23, 0x1 ;  /* 0x0000001706147211 */ /* 0x001fc600078408ff */
[----:B------:R0:W-:Y:S01]  /*c7b0*/  STL.64 [R1+0x9b0], R28 ;  /* 0x0009b01c01007387 */ /* 0x0001e20000100a00 */
[----:B------:R-:W-:-:S03]  /*c7c0*/  LEA.HI.X.SX32 R21, R6, R24, 0x1, P2 ;  /* 0x0000001806157211 */ /* 0x000fc600010f0eff */
[----:B------:R1:W-:Y:S04]  /*c7d0*/  STL.64 [R1+0x9a8], R26 ;  /* 0x0009a81a01007387 */ /* 0x0003e80000100a00 */
[----:B------:R2:W-:Y:S01]  /*c7e0*/  STL.64 [R1+0x9a0], R20 ;  /* 0x0009a01401007387 */ /* 0x0005e20000100a00 */
[CC--:B0-----:R-:W-:Y:S02]  /*c7f0*/  LEA R28, P0, R9.reuse, R23.reuse, 0x1 ;  /* 0x00000017091c7211 */ /* 0x0c1fe400078008ff */
[-C--:B-1----:R-:W-:Y:S02]  /*c800*/  LEA R26, P1, R8, R23.reuse, 0x1 ;  /* 0x00000017081a7211 */ /* 0x082fe400078208ff */
[----:B------:R-:W-:Y:S02]  /*c810*/  LEA.HI.X.SX32 R29, R9, R24, 0x1, P0 ;  /* 0x00000018091d7211 */ /* 0x000fe400000f0eff */
[----:B--2---:R-:W-:-:S02]  /*c820*/  LEA R20, P2, R10, R23, 0x1 ;  /* 0x000000170a147211 */ /* 0x004fc400078408ff */
[----:B------:R-:W-:Y:S02]  /*c830*/  LEA R4, R2, R3, 0x2 ;  /* 0x0000000302047211 */ /* 0x000fe400078e10ff */
[-C--:B------:R-:W-:Y:S02]  /*c840*/  LEA.HI.X.SX32 R27, R8, R24.reuse, 0x1, P1 ;  /* 0x00000018081b7211 */ /* 0x080fe400008f0eff */
[-C--:B------:R-:W-:Y:S01]  /*c850*/  LEA.HI.X.SX32 R21, R10, R24.reuse, 0x1, P2 ;  /* 0x000000180a157211 */ /* 0x080fe200010f0eff */
[----:B------:R-:W-:Y:S01]  /*c860*/  STL.64 [R1+0x998], R28 ;  /* 0x0009981c01007387 */ /* 0x000fe20000100a00 */
[----:B------:R-:W-:Y:S01]  /*c870*/  IMAD R5, R2, 0x4, R4 ;  /* 0x0000000402057824 */ /* 0x000fe200078e0204 */
[C---:B------:R-:W-:Y:S02]  /*c880*/  LEA R8, P2, R12.reuse, R23, 0x1 ;  /* 0x000000170c087211 */ /* 0x040fe400078408ff */
[----:B------:R0:W-:Y:S04]  /*c890*/  STL.64 [R1+0x990], R26 ;  /* 0x0009901a01007387 */ /* 0x0001e80000100a00 */
[----:B------:R1:W-:Y:S01]  /*c8a0*/  STL.64 [R1+0x988], R20 ;  /* 0x0009881401007387 */ /* 0x0003e20000100a00 */
[----:B------:R-:W-:-:S02]  /*c8b0*/  LEA.HI.X.SX32 R9, R12, R24, 0x1, P2 ;  /* 0x000000180c097211 */ /* 0x000fc400010f0eff */
[C---:B------:R-:W-:Y:S02]  /*c8c0*/  LEA R6, R2.reuse, R5, 0x2 ;  /* 0x0000000502067211 */ /* 0x040fe400078e10ff */
[-C--:B0-----:R-:W-:Y:S02]  /*c8d0*/  LEA R26, P0, R11, R23.reuse, 0x1 ;  /* 0x000000170b1a7211 */ /* 0x081fe400078008ff */
[-C--:B-1----:R-:W-:Y:S02]  /*c8e0*/  LEA R20, P1, R13, R23.reuse, 0x1 ;  /* 0x000000170d147211 */ /* 0x082fe400078208ff */
[-C--:B------:R-:W-:Y:S02]  /*c8f0*/  LEA.HI.X.SX32 R27, R11, R24.reuse, 0x1, P0 ;  /* 0x000000180b1b7211 */ /* 0x080fe400000f0eff */
[----:B------:R-:W-:Y:S01]  /*c900*/  LEA.HI.X.SX32 R21, R13, R24, 0x1, P1 ;  /* 0x000000180d157211 */ /* 0x000fe200008f0eff */
[----:B------:R0:W-:Y:S01]  /*c910*/  STL.64 [R1+0x970], R8 ;  /* 0x0009700801007387 */ /* 0x0001e20000100a00 */
[----:B------:R-:W-:Y:S01]  /*c920*/  IMAD R7, R2, 0x4, R6 ;  /* 0x0000000402077824 */ /* 0x000fe200078e0206 */
[----:B------:R-:W-:-:S02]  /*c930*/  LEA R10, P2, R14, R23, 0x1 ;  /* 0x000000170e0a7211 */ /* 0x000fc400078408ff */
[----:B------:R1:W-:Y:S04]  /*c940*/  STL.64 [R1+0x980], R26 ;  /* 0x0009801a01007387 */ /* 0x0003e80000100a00 */
[----:B------:R2:W-:Y:S01]  /*c950*/  STL.64 [R1+0x978], R20 ;  /* 0x0009781401007387 */ /* 0x0005e20000100a00 */
[----:B------:R-:W-:Y:S02]  /*c960*/  LEA.HI.X.SX32 R11, R14, R24, 0x1, P2 ;  /* 0x000000180e0b7211 */ /* 0x000fe400010f0eff */
[----:B0-----:R-:W-:Y:S02]  /*c970*/  LEA R8, R2, R7, 0x2 ;  /* 0x0000000702087211 */ /* 0x001fe400078e10ff */
[-C--:B-1----:R-:W-:Y:S02]  /*c980*/  LEA R26, P0, R18, R23.reuse, 0x1 ;  /* 0x00000017121a7211 */ /* 0x082fe400078008ff */
[----:B--2---:R-:W-:-:S02]  /*c990*/  LEA R20, P1, R15, R23, 0x1 ;  /* 0x000000170f147211 */ /* 0x004fc400078208ff */
[-C--:B------:R-:W-:Y:S02]  /*c9a0*/  LEA.HI.X.SX32 R27, R18, R24.reuse, 0x1, P0 ;  /* 0x00000018121b7211 */ /* 0x080fe400000f0eff */
[-C--:B------:R-:W-:Y:S01]  /*c9b0*/  LEA.HI.X.SX32 R21, R15, R24.reuse, 0x1, P1 ;  /* 0x000000180f157211 */ /* 0x080fe200008f0eff */
[----:B------:R0:W-:Y:S01]  /*c9c0*/  STL.64 [R1+0x958], R10 ;  /* 0x0009580a01007387 */ /* 0x0001e20000100a00 */
[----:B------:R-:W-:Y:S01]  /*c9d0*/  IMAD R9, R2, 0x4, R8 ;  /* 0x0000000402097824 */ /* 0x000fe200078e0208 */
[C---:B------:R-:W-:Y:S02]  /*c9e0*/  LEA R12, P2, R16.reuse, R23, 0x1 ;  /* 0x00000017100c7211 */ /* 0x040fe400078408ff */
[----:B------:R1:W-:Y:S04]  /*c9f0*/  STL.64 [R1+0x968], R26 ;  /* 0x0009681a01007387 */ /* 0x0003e80000100a00 */
[----:B------:R2:W-:Y:S01]  /*ca00*/  STL.64 [R1+0x960], R20 ;  /* 0x0009601401007387 */ /* 0x0005e20000100a00 */
[----:B------:R-:W-:-:S02]  /*ca10*/  LEA.HI.X.SX32 R13, R16, R24, 0x1, P2 ;  /* 0x00000018100d7211 */ /* 0x000fc400010f0eff */
[C---:B0-----:R-:W-:Y:S02]  /*ca20*/  LEA R10, R2.reuse, R9, 0x2 ;  /* 0x00000009020a7211 */ /* 0x041fe400078e10ff */
[-C--:B-1----:R-:W-:Y:S02]  /*ca30*/  LEA R26, P0, R19, R23.reuse, 0x1 ;  /* 0x00000017131a7211 */ /* 0x082fe400078008ff */
[----:B--2---:R-:W-:Y:S02]  /*ca40*/  LEA R20, P1, R17, R23, 0x1 ;  /* 0x0000001711147211 */ /* 0x004fe400078208ff */
[-C--:B------:R-:W-:Y:S02]  /*ca50*/  LEA.HI.X.SX32 R27, R19, R24.reuse, 0x1, P0 ;  /* 0x00000018131b7211 */ /* 0x080fe400000f0eff */
[----:B------:R-:W-:Y:S01]  /*ca60*/  LEA.HI.X.SX32 R21, R17, R24, 0x1, P1 ;  /* 0x0000001811157211 */ /* 0x000fe200008f0eff */
[----:B------:R0:W-:Y:S01]  /*ca70*/  STL.64 [R1+0x940], R12 ;  /* 0x0009400c01007387 */ /* 0x0001e20000100a00 */
[----:B------:R-:W-:-:S03]  /*ca80*/  IMAD R11, R2, 0x4, R10 ;  /* 0x00000004020b7824 */ /* 0x000fc600078e020a */
[----:B------:R-:W-:Y:S01]  /*ca90*/  STL.64 [R1+0x950], R26 ;  /* 0x0009501a01007387 */ /* 0x000fe20000100a00 */
[----:B------:R-:W-:-:S03]  /*caa0*/  LEA R18, P1, R3, R23, 0x1 ;  /* 0x0000001703127211 */ /* 0x000fc600078208ff */
[----:B------:R1:W-:Y:S01]  /*cab0*/  STL.64 [R1+0x948], R20 ;  /* 0x0009481401007387 */ /* 0x0003e20000100a00 */
[----:B------:R-:W-:Y:S02]  /*cac0*/  LEA R14, P2, R4, R23, 0x1 ;  /* 0x00000017040e7211 */ /* 0x000fe400078408ff */
[----:B0-----:R-:W-:Y:S02]  /*cad0*/  LEA R12, R2, R11, 0x2 ;  /* 0x0000000b020c7211 */ /* 0x001fe400078e10ff */
[----:B------:R-:W-:Y:S02]  /*cae0*/  LEA.HI.X.SX32 R19, R3, R24, 0x1, P1 ;  /* 0x0000001803137211 */ /* 0x000fe400008f0eff */
[----:B-1----:R-:W-:-:S04]  /*caf0*/  LEA R20, P0, R0, R23, 0x1 ;  /* 0x0000001700147211 */ /* 0x002fc800078008ff */
[-C--:B------:R-:W-:Y:S01]  /*cb00*/  LEA.HI.X.SX32 R21, R0, R24.reuse, 0x1, P0 ;  /* 0x0000001800157211 */ /* 0x080fe200000f0eff */
[----:B------:R-:W-:Y:S01]  /*cb10*/  IMAD R13, R2, 0x4, R12 ;  /* 0x00000004020d7824 */ /* 0x000fe200078e020c */
[----:B------:R-:W-:-:S03]  /*cb20*/  LEA.HI.X.SX32 R15, R4, R24, 0x1, P2 ;  /* 0x00000018040f7211 */ /* 0x000fc600010f0eff */
[----:B------:R-:W-:Y:S01]  /*cb30*/  STL.64 [R1+0x938], R20 ;  /* 0x0009381401007387 */ /* 0x000fe20000100a00 */
[----:B------:R-:W-:-:S03]  /*cb40*/  LEA R16, P1, R6, R23, 0x1 ;  /* 0x0000001706107211 */ /* 0x000fc600078208ff */
[----:B------:R0:W-:Y:S01]  /*cb50*/  STL.64 [R1+0x930], R18 ;  /* 0x0009301201007387 */ /* 0x0001e20000100a00 */
[----:B------:R-:W-:-:S03]  /*cb60*/  LEA R3, R2, R13, 0x2 ;  /* 0x0000000d02037211 */ /* 0x000fc600078e10ff */
[----:B------:R1:W-:Y:S01]  /*cb70*/  STL.64 [R1+0x928], R14 ;  /* 0x0009280e01007387 */ /* 0x0003e20000100a00 */
[-C--:B------:R-:W-:Y:S02]  /*cb80*/  LEA.HI.X.SX32 R17, R6, R24.reuse, 0x1, P1 ;  /* 0x0000001806117211 */ /* 0x080fe400008f0eff */
[-C--:B0-----:R-:W-:Y:S02]  /*cb90*/  LEA R18, P0, R5, R23.reuse, 0x1 ;  /* 0x0000001705127211 */ /* 0x081fe400078008ff */
[----:B-1----:R-:W-:Y:S02]  /*cba0*/  LEA R14, P2, R7, R23, 0x1 ;  /* 0x00000017070e7211 */ /* 0x002fe400078408ff */
[-C--:B------:R-:W-:Y:S01]  /*cbb0*/  LEA.HI.X.SX32 R19, R5, R24.reuse, 0x1, P0 ;  /* 0x0000001805137211 */ /* 0x080fe200000f0eff */
[----:B------:R-:W-:Y:S01]  /*cbc0*/  IMAD R0, R2, 0x4, R3 ;  /* 0x0000000402007824 */ /* 0x000fe200078e0203 */
[----:B------:R-:W-:-:S03]  /*cbd0*/  LEA.HI.X.SX32 R15, R7, R24, 0x1, P2 ;  /* 0x00000018070f7211 */ /* 0x000fc600010f0eff */
[----:B------:R0:W-:Y:S01]  /*cbe0*/  STL.64 [R1+0x920], R18 ;  /* 0x0009201201007387 */ /* 0x0001e20000100a00 */
[----:B------:R-:W-:-:S03]  /*cbf0*/  LEA R5, R2, R0, 0x2 ;  /* 0x0000000002057211 */ /* 0x000fc600078e10ff */
[----:B------:R1:W-:Y:S04]  /*cc00*/  STL.64 [R1+0x918], R16 ;  /* 0x0009181001007387 */ /* 0x0003e80000100a00 */
[----:B------:R2:W-:Y:S01]  /*cc10*/  STL.64 [R1+0x910], R14 ;  /* 0x0009100e01007387 */ /* 0x0005e20000100a00 */
[CC--:B0-----:R-:W-:Y:S02]  /*cc20*/  LEA R18, P0, R8.reuse, R23.reuse, 0x1 ;  /* 0x0000001708127211 */ /* 0x0c1fe400078008ff */
[-C--:B-1----:R-:W-:Y:S02]  /*cc30*/  LEA R16, P1, R9, R23.reuse, 0x1 ;  /* 0x0000001709107211 */ /* 0x082fe400078208ff */
[----:B------:R-:W-:Y:S02]  /*cc40*/  LEA.HI.X.SX32 R19, R8, R24, 0x1, P0 ;  /* 0x0000001808137211 */ /* 0x000fe400000f0eff */
[----:B--2---:R-:W-:-:S02]  /*cc50*/  LEA R14, P2, R10, R23, 0x1 ;  /* 0x000000170a0e7211 */ /* 0x004fc400078408ff */
[-C--:B------:R-:W-:Y:S01]  /*cc60*/  LEA.HI.X.SX32 R17, R9, R24.reuse, 0x1, P1 ;  /* 0x0000001809117211 */ /* 0x080fe200008f0eff */
[----:B------:R-:W-:Y:S01]  /*cc70*/  IMAD R4, R2, 0x4, R5 ;  /* 0x0000000402047824 */ /* 0x000fe200078e0205 */
[----:B------:R-:W-:Y:S01]  /*cc80*/  LEA.HI.X.SX32 R15, R10, R24, 0x1, P2 ;  /* 0x000000180a0f7211 */ /* 0x000fe200010f0eff */
[----:B------:R-:W-:Y:S01]  /*cc90*/  STL.64 [R1+0x908], R18 ;  /* 0x0009081201007387 */ /* 0x000fe20000100a00 */
[----:B------:R-:W-:-:S03]  /*cca0*/  LEA R8, P2, R13, R23, 0x1 ;  /* 0x000000170d087211 */ /* 0x000fc600078408ff */
[----:B------:R0:W-:Y:S01]  /*ccb0*/  STL.64 [R1+0x900], R16 ;  /* 0x0009001001007387 */ /* 0x0001e20000100a00 */
[----:B------:R-:W-:-:S03]  /*ccc0*/  LEA R7, R2, R4, 0x2 ;  /* 0x0000000402077211 */ /* 0x000fc600078e10ff */
[----:B------:R1:W-:Y:S01]  /*ccd0*/  STL.64 [R1+0x8f8], R14 ;  /* 0x0008f80e01007387 */ /* 0x0003e20000100a00 */
[-C--:B------:R-:W-:Y:S01]  /*cce0*/  LEA.HI.X.SX32 R9, R13, R24.reuse, 0x1, P2 ;  /* 0x000000180d097211 */ /* 0x080fe200010f0eff */
[----:B------:R-:W-:Y:S01]  /*ccf0*/  IMAD R6, R2, 0x4, R7 ;  /* 0x0000000402067824 */ /* 0x000fe200078e0207 */
[CC--:B0-----:R-:W-:Y:S02]  /*cd00*/  LEA R16, P0, R11.reuse, R23.reuse, 0x1 ;  /* 0x000000170b107211 */ /* 0x0c1fe400078008ff */
[CC--:B-1----:R-:W-:Y:S02]  /*cd10*/  LEA R14, P1, R12.reuse, R23.reuse, 0x1 ;  /* 0x000000170c0e7211 */ /* 0x0c2fe400078208ff */
[-C--:B------:R-:W-:Y:S02]  /*cd20*/  LEA.HI.X.SX32 R17, R11, R24.reuse, 0x1, P0 ;  /* 0x000000180b117211 */ /* 0x080fe400000f0eff */
[----:B------:R-:W-:Y:S01]  /*cd30*/  LEA.HI.X.SX32 R15, R12, R24, 0x1, P1 ;  /* 0x000000180c0f7211 */ /* 0x000fe200008f0eff */
[----:B------:R0:W-:Y:S04]  /*cd40*/  STL.64 [R1+0x8e0], R8 ;  /* 0x0008e00801007387 */ /* 0x0001e80000100a00 */
[----:B------:R1:W-:Y:S01]  /*cd50*/  STL.64 [R1+0x8f0], R16 ;  /* 0x0008f01001007387 */ /* 0x0003e20000100a00 */
[----:B------:R-:W-:-:S03]  /*cd60*/  LEA R10, P2, R5, R23, 0x1 ;  /* 0x00000017050a7211 */ /* 0x000fc600078408ff */
[----:B------:R2:W-:Y:S01]  /*cd70*/  STL.64 [R1+0x8e8], R14 ;  /* 0x0008e80e01007387 */ /* 0x0005e20000100a00 */
[----:B0-----:R-:W-:Y:S02]  /*cd80*/  LEA R8, R2, R6, 0x2 ;  /* 0x0000000602087211 */ /* 0x001fe400078e10ff */
[CC--:B-1----:R-:W-:Y:S02]  /*cd90*/  LEA R16, P0, R3.reuse, R23.reuse, 0x1 ;  /* 0x0000001703107211 */ /* 0x0c2fe400078008ff */
[----:B--2---:R-:W-:Y:S02]  /*cda0*/  LEA R14, P1, R0, R23, 0x1 ;  /* 0x00000017000e7211 */ /* 0x004fe400078208ff */
[-C--:B------:R-:W-:Y:S01]  /*cdb0*/  LEA.HI.X.SX32 R17, R3, R24.reuse, 0x1, P0 ;  /* 0x0000001803117211 */ /* 0x080fe200000f0eff */
[----:B------:R-:W-:Y:S01]  /*cdc0*/  IMAD R9, R2, 0x4, R8 ;  /* 0x0000000402097824 */ /* 0x000fe200078e0208 */
[-C--:B------:R-:W-:Y:S02]  /*cdd0*/  LEA.HI.X.SX32 R15, R0, R24.reuse, 0x1, P1 ;  /* 0x00000018000f7211 */ /* 0x080fe400008f0eff */
[----:B------:R-:W-:Y:S01]  /*cde0*/  LEA.HI.X.SX32 R11, R5, R24, 0x1, P2 ;  /* 0x00000018050b7211 */ /* 0x000fe200010f0eff */
[----:B------:R-:W-:Y:S01]  /*cdf0*/  STL.64 [R1+0x8d8], R16 ;  /* 0x0008d81001007387 */ /* 0x000fe20000100a00 */
[----:B------:R-:W-:-:S03]  /*ce00*/  LEA R5, R2, R9, 0x2 ;  /* 0x0000000902057211 */ /* 0x000fc600078e10ff */
[----:B------:R0:W-:Y:S01]  /*ce10*/  STL.64 [R1+0x8d0], R14 ;  /* 0x0008d00e01007387 */ /* 0x0001e20000100a00 */
[----:B------:R-:W-:-:S03]  /*ce20*/  LEA R12, P1, R7, R23, 0x1 ;  /* 0x00000017070c7211 */ /* 0x000fc600078208ff */
[----:B------:R1:W-:Y:S01]  /*ce30*/  STL.64 [R1+0x8c8], R10 ;  /* 0x0008c80a01007387 */ /* 0x0003e20000100a00 */
[----:B------:R-:W-:Y:S01]  /*ce40*/  IMAD R0, R2, 0x4, R5 ;  /* 0x0000000402007824 */ /* 0x000fe200078e0205 */
[-C--:B------:R-:W-:Y:S02]  /*ce50*/  LEA.HI.X.SX32 R13, R7, R24.reuse, 0x1, P1 ;  /* 0x00000018070d7211 */ /* 0x080fe400008f0eff */
[-C--:B0-----:R-:W-:Y:S02]  /*ce60*/  LEA R14, P0, R4, R23.reuse, 0x1 ;  /* 0x00000017040e7211 */ /* 0x081fe400078008ff */
[----:B-1----:R-:W-:Y:S02]  /*ce70*/  LEA R10, P2, R6, R23, 0x1 ;  /* 0x00000017060a7211 */ /* 0x002fe400078408ff */
[-C--:B------:R-:W-:Y:S02]  /*ce80*/  LEA.HI.X.SX32 R15, R4, R24.reuse, 0x1, P0 ;  /* 0x00000018040f7211 */ /* 0x080fe400000f0eff */
[----:B------:R-:W-:-:S02]  /*ce90*/  LEA.HI.X.SX32 R11, R6, R24, 0x1, P2 ;  /* 0x00000018060b7211 */ /* 0x000fc400010f0eff */
[----:B------:R-:W-:Y:S01]  /*cea0*/  LEA R3, R2, R0, 0x2 ;  /* 0x0000000002037211 */ /* 0x000fe200078e10ff */
[----:B------:R0:W-:Y:S04]  /*ceb0*/  STL.64 [R1+0x8c0], R14 ;  /* 0x0008c00e01007387 */ /* 0x0001e80000100a00 */
[----:B------:R1:W-:Y:S04]  /*cec0*/  STL.64 [R1+0x8b8], R12 ;  /* 0x0008b80c01007387 */ /* 0x0003e80000100a00 */
[----:B------:R2:W-:Y:S01]  /*ced0*/  STL.64 [R1+0x8b0], R10 ;  /* 0x0008b00a01007387 */ /* 0x0005e20000100a00 */
[----:B0-----:R-:W-:-:S02]  /*cee0*/  LEA R14, P0, R8, R23, 0x1 ;  /* 0x00000017080e7211 */ /* 0x001fc400078008ff */
[-C--:B-1----:R-:W-:Y:S01]  /*cef0*/  LEA R12, P1, R9, R23.reuse, 0x1 ;  /* 0x00000017090c7211 */ /* 0x082fe200078208ff */
[----:B------:R-:W-:Y:S01]  /*cf00*/  IMAD R4, R2, 0x4, R3 ;  /* 0x0000000402047824 */ /* 0x000fe200078e0203 */
[-C--:B------:R-:W-:Y:S02]  /*cf10*/  LEA.HI.X.SX32 R15, R8, R24.reuse, 0x1, P0 ;  /* 0x00000018080f7211 */ /* 0x080fe400000f0eff */
[----:B--2---:R-:W-:Y:S02]  /*cf20*/  LEA R10, P2, R5, R23, 0x1 ;  /* 0x00000017050a7211 */ /* 0x004fe400078408ff */
[-C--:B------:R-:W-:Y:S02]  /*cf30*/  LEA.HI.X.SX32 R13, R9, R24.reuse, 0x1, P1 ;  /* 0x00000018090d7211 */ /* 0x080fe400008f0eff */
[----:B------:R-:W-:Y:S01]  /*cf40*/  LEA.HI.X.SX32 R11, R5, R24, 0x1, P2 ;  /* 0x00000018050b7211 */ /* 0x000fe200010f0eff */
[----:B------:R-:W-:Y:S01]  /*cf50*/  STL.64 [R1+0x8a8], R14 ;  /* 0x0008a80e01007387 */ /* 0x000fe20000100a00 */
[----:B------:R-:W-:-:S03]  /*cf60*/  LEA R2, R2, R4, 0x2 ;  /* 0x0000000402027211 */ /* 0x000fc600078e10ff */
[----:B------:R0:W-:Y:S01]  /*cf70*/  STL.64 [R1+0x8a0], R12 ;  /* 0x0008a00c01007387 */ /* 0x0001e20000100a00 */
[----:B------:R-:W-:-:S03]  /*cf80*/  LEA R8, P2, R4, R23, 0x1 ;  /* 0x0000001704087211 */ /* 0x000fc600078408ff */
[----:B------:R1:W-:Y:S01]  /*cf90*/  STL.64 [R1+0x898], R10 ;  /* 0x0008980a01007387 */ /* 0x0003e20000100a00 */
[-C--:B------:R-:W-:Y:S02]  /*cfa0*/  LEA R6, P3, R2, R23.reuse, 0x1 ;  /* 0x0000001702067211 */ /* 0x080fe400078608ff */
[CC--:B0-----:R-:W-:Y:S02]  /*cfb0*/  LEA R12, P0, R0.reuse, R23.reuse, 0x1 ;  /* 0x00000017000c7211 */ /* 0x0c1fe400078008ff */
[C---:B-1----:R-:W-:Y:S02]  /*cfc0*/  LEA R10, P1, R3.reuse, R23, 0x1 ;  /* 0x00000017030a7211 */ /* 0x042fe400078208ff */
[-C--:B------:R-:W-:Y:S02]  /*cfd0*/  LEA.HI.X.SX32 R13, R0, R24.reuse, 0x1, P0 ;  /* 0x00000018000d7211 */ /* 0x080fe400000f0eff */
[-C--:B------:R-:W-:Y:S02]  /*cfe0*/  LEA.HI.X.SX32 R11, R3, R24.reuse, 0x1, P1 ;  /* 0x00000018030b7211 */ /* 0x080fe400008f0eff */
[----:B------:R-:W-:-:S02]  /*cff0*/  LEA.HI.X.SX32 R9, R4, R24, 0x1, P2 ;  /* 0x0000001804097211 */ /* 0x000fc400010f0eff */
[----:B------:R-:W-:Y:S01]  /*d000*/  LEA.HI.X.SX32 R7, R2, R24, 0x1, P3 ;  /* 0x0000001802077211 */ /* 0x000fe200018f0eff */
[----:B------:R-:W-:Y:S01]  /*d010*/  IMAD.MOV.U32 R2, RZ, RZ, 0x3f800000 ;  /* 0x3f800000ff027424 */ /* 0x000fe200078e00ff */
[----:B------:R-:W-:Y:S01]  /*d020*/  STL.64 [R1+0x890], R12 ;  /* 0x0008900c01007387 */ /* 0x000fe20000100a00 */
[----:B------:R-:W-:-:S03]  /*d030*/  MOV R4, 0xff800000 ;  /* 0xff80000000047802 */ /* 0x000fc60000000f00 */
[----:B------:R-:W-:Y:S04]  /*d040*/  STL.64 [R1+0x888], R10 ;  /* 0x0008880a01007387 */ /* 0x000fe80000100a00 */
[----:B------:R-:W-:Y:S04]  /*d050*/  STL.64 [R1+0x880], R8 ;  /* 0x0008800801007387 */ /* 0x000fe80000100a00 */
[----:B------:R-:W-:Y:S04]  /*d060*/  STL.64 [R1+0x878], R6 ;  /* 0x0008780601007387 */ /* 0x000fe80000100a00 */
[----:B------:R0:W-:Y:S04]  /*d070*/  STL [R1+0x854], R2 ;  /* 0x0008540201007387 */ /* 0x0001e80000100800 */
[----:B------:R-:W-:Y:S01]  /*d080*/  STL [R1+0x198], R4 ;  /* 0x0001980401007387 */ /* 0x000fe20000100800 */
[----:B0-----:R-:W-:-:S05]  /*d090*/  CS2R R2, SRZ ;  /* 0x0000000000027805 */ /* 0x001fca000001ff00 */
[----:B------:R0:W-:Y:S02]  /*d0a0*/  STL.64 [R1+0x1098], R2 ;  /* 0x0010980201007387 */ /* 0x0001e40000100a00 */
[----:B0-----:R-:W-:Y:S01]  /*d0b0*/  IMAD.MOV.U32 R2, RZ, RZ, -0x800000 ;  /* 0xff800000ff027424 */ /* 0x001fe200078e00ff */
[----:B------:R-:W-:-:S04]  /*d0c0*/  MOV R3, 0xff800000 ;  /* 0xff80000000037802 */ /* 0x000fc80000000f00 */
[----:B------:R-:W-:Y:S04]  /*d0d0*/  STL [R1+0x19c], R2 ;  /* 0x00019c0201007387 */ /* 0x000fe80000100800 */
[----:B------:R-:W-:Y:S04]  /*d0e0*/  STL [R1+0x1a0], R4 ;  /* 0x0001a00401007387 */ /* 0x000fe80000100800 */
[----:B------:R-:W-:Y:S04]  /*d0f0*/  STL [R1+0x1a4], R3 ;  /* 0x0001a40301007387 */ /* 0x000fe80000100800 */
[----:B------:R-:W-:Y:S04]  /*d100*/  STL [R1+0x1a8], R2 ;  /* 0x0001a80201007387 */ /* 0x000fe80000100800 */
[----:B------:R0:W-:Y:S04]  /*d110*/  STL [R1+0x844], R4 ;  /* 0x0008440401007387 */ /* 0x0001e80000100800 */
[----:B------:R1:W-:Y:S04]  /*d120*/  STL [R1+0x848], R3 ;  /* 0x0008480301007387 */ /* 0x0003e80000100800 */
[----:B------:R-:W-:Y:S01]  /*d130*/  STL [R1+0x850], RZ ;  /* 0x000850ff01007387 */ /* 0x000fe20000100800 */
[----:B0-----:R-:W-:-:S03]  /*d140*/  MOV R4, 0x3f800000 ;  /* 0x3f80000000047802 */ /* 0x001fc60000000f00 */
[----:B------:R0:W-:Y:S01]  /*d150*/  STL [R1+0x84c], R2 ;  /* 0x00084c0201007387 */ /* 0x0001e20000100800 */
[----:B-1----:R-:W-:Y:S02]  /*d160*/  IMAD.MOV.U32 R3, RZ, RZ, 0x3f800000 ;  /* 0x3f800000ff037424 */ /* 0x002fe400078e00ff */
[----:B0-----:R-:W-:-:S05]  /*d170*/  IMAD.MOV.U32 R2, RZ, RZ, 0x3f800000 ;  /* 0x3f800000ff027424 */ /* 0x001fca00078e00ff */
[----:B------:R-:W-:Y:S04]  /*d180*/  STL [R1+0x858], R2 ;  /* 0x0008580201007387 */ /* 0x000fe80000100800 */
[----:B------:R-:W-:Y:S04]  /*d190*/  STL [R1+0x85c], R4 ;  /* 0x00085c0401007387 */ /* 0x000fe80000100800 */
[----:B------:R-:W-:Y:S04]  /*d1a0*/  STL [R1+0x860], R3 ;  /* 0x0008600301007387 */ /* 0x000fe80000100800 */
[----:B------:R-:W-:Y:S04]  /*d1b0*/  STL [R1+0x864], R2 ;  /* 0x0008640201007387 */ /* 0x000fe80000100800 */
[----:B------:R-:W-:Y:S04]  /*d1c0*/  STL [R1+0x868], R4 ;  /* 0x0008680401007387 */ /* 0x000fe80000100800 */
[----:B------:R-:W-:Y:S04]  /*d1d0*/  STL [R1+0x86c], R3 ;  /* 0x00086c0301007387 */ /* 0x000fe80000100800 */
[----:B------:R-:W-:Y:S04]  /*d1e0*/  STL [R1+0x4d0], RZ ;  /* 0x0004d0ff01007387 */ /* 0x000fe80000100800 */
[----:B------:R0:W-:Y:S04]  /*d1f0*/  STL [R1+0x870], R2 ;  /* 0x0008700201007387 */ /* 0x0001e80000100800 */
        /* <DEDUP_REMOVED lines=246> */
[----:B------:R-:W-:Y:S01]  /*e160*/  STL [R1+0x6dc], RZ ;  /* 0x0006dcff01007387 */ /* 0x000fe20000100800 */
[----:B------:R-:W-:-:S03]  /*e170*/  IMAD.MOV.U32 R0, RZ, RZ, c[0x0][0x1a4] ;  /* 0x00006900ff007624 */ /* 0x000fc600078e00ff */
[----:B------:R-:W-:Y:S04]  /*e180*/  STL [R1+0x6e0], RZ ;  /* 0x0006e0ff01007387 */ /* 0x000fe80000100800 */
[----:B------:R-:W-:Y:S04]  /*e190*/  STL [R1+0x6e4], RZ ;  /* 0x0006e4ff01007387 */ /* 0x000fe80000100800 */
[----:B------:R-:W-:Y:S04]  /*e1a0*/  STL [R1+0x6e8], RZ ;  /* 0x0006e8ff01007387 */ /* 0x000fe80000100800 */
[----:B------:R-:W-:Y:S01]  /*e1b0*/  STL [R1+0x6ec], RZ ;  /* 0x0006ecff01007387 */ /* 0x000fe20000100800 */
[----:B------:R-:W-:-:S03]  /*e1c0*/  IMAD R8, R0, 0x6, RZ ;  /* 0x0000000600087824 */ /* 0x000fc600078e02ff */
[----:B------:R-:W-:Y:S01]  /*e1d0*/  STL [R1+0x6f0], RZ ;  /* 0x0006f0ff01007387 */ /* 0x000fe20000100800 */
[----:B------:R-:W-:-:S03]  /*e1e0*/  IMAD R9, R0, 0x7, RZ ;  /* 0x0000000700097824 */ /* 0x000fc600078e02ff */
[----:B------:R-:W-:Y:S01]  /*e1f0*/  STL [R1+0x6f4], RZ ;  /* 0x0006f4ff01007387 */ /* 0x000fe20000100800 */
[----:B------:R-:W-:-:S03]  /*e200*/  IMAD R28, R0, 0x1a, RZ ;  /* 0x0000001a001c7824 */ /* 0x000fc600078e02ff */
[----:B------:R-:W-:Y:S01]  /*e210*/  STL [R1+0x6f8], RZ ;  /* 0x0006f8ff01007387 */ /* 0x000fe20000100800 */
[----:B------:R-:W-:-:S03]  /*e220*/  IMAD R29, R0, 0x1b, RZ ;  /* 0x0000001b001d7824 */ /* 0x000fc600078e02ff */
[----:B------:R-:W-:Y:S04]  /*e230*/  STL [R1+0x6fc], RZ ;  /* 0x0006fcff01007387 */ /* 0x000fe80000100800 */
[----:B0-----:R-:W2:Y:S04]  /*e240*/  LDL.64 R2, [R1+0x500] ;  /* 0x0005000001027983 */ /* 0x001ea80000100a00 */
[----:B------:R-:W-:Y:S04]  /*e250*/  STL.64 [R1+0x10c0], R8 ;  /* 0x0010c00801007387 */ /* 0x000fe80000100a00 */
[----:B------:R0:W-:Y:S04]  /*e260*/  STL.64 [R1+0x10a0], R28 ;  /* 0x0010a01c01007387 */ /* 0x0001e80000100a00 */
[----:B0-----:R-:W3:Y:S04]  /*e270*/  LDL.64 R28, [R1+0x4f8] ;  /* 0x0004f800011c7983 */ /* 0x001ee80000100a00 */
[----:B------:R-:W0:Y:S04]  /*e280*/  S2R R21, SR_TID.X ;  /* 0x0000000000157919 */ /* 0x000e280000002100 */
[----:B------:R-:W1:Y:S04]  /*e290*/  S2R R8, SR_TID.X ;  /* 0x0000000000087919 */ /* 0x000e680000002100 */
[----:B------:R-:W4:Y:S01]  /*e2a0*/  S2R R9, SR_TID.X ;  /* 0x0000000000097919 */ /* 0x000f220000002100 */
[----:B0-----:R-:W-:-:S04]  /*e2b0*/  LOP3.LUT R20, R21, 0x7f, RZ, 0xc0, !PT ;  /* 0x0000007f15147812 */ /* 0x001fc800078ec0ff */
[----:B------:R-:W-:Y:S02]  /*e2c0*/  SHF.L.U32 R10, R20, 0x1, RZ ;  /* 0x00000001140a7819 */ /* 0x000fe400000006ff */
[----:B-1----:R-:W-:Y:S02]  /*e2d0*/  LOP3.LUT R5, R8, 0x7, RZ, 0xc0, !PT ;  /* 0x0000000708057812 */ /* 0x002fe400078ec0ff */
[C---:B------:R-:W-:Y:S02]  /*e2e0*/  LOP3.LUT R4, R10.reuse, 0x10, RZ, 0x3c, !PT ;  /* 0x000000100a047812 */ /* 0x040fe400078e3cff */
[C---:B------:R-:W-:Y:S02]  /*e2f0*/  LOP3.LUT R4, R10.reuse, 0x30, RZ, 0x3c, !PT ;  /* 0x000000300a047812 */ /* 0x040fe400078e3cff */
[----:B------:R-:W-:Y:S01]  /*e300*/  LOP3.LUT R6, R10, 0x20, RZ, 0x3c, !PT ;  /* 0x000000200a067812 */ /* 0x000fe200078e3cff */
[----:B------:R-:W-:Y:S01]  /*e310*/  IMAD.SHL.U32 R6, R8, 0x2, RZ ;  /* 0x0000000208067824 */ /* 0x000fe200078e00ff */
[C---:B------:R-:W-:Y:S01]  /*e320*/  LOP3.LUT R4, R10.reuse, 0x50, RZ, 0x3c, !PT ;  /* 0x000000500a047812 */ /* 0x040fe200078e3cff */
[----:B------:R-:W-:Y:S01]  /*e330*/  IMAD R4, R5, 0x90, RZ ;  /* 0x0000009005047824 */ /* 0x000fe200078e02ff */
[----:B------:R-:W-:-:S02]  /*e340*/  LOP3.LUT R7, R10, 0x40, RZ, 0x3c, !PT ;  /* 0x000000400a077812 */ /* 0x000fc400078e3cff */
[----:B----4-:R-:W-:Y:S02]  /*e350*/  LOP3.LUT R7, R9, 0x10, RZ, 0xc0, !PT ;  /* 0x0000001009077812 */ /* 0x010fe400078ec0ff */
[----:B------:R-:W-:Y:S02]  /*e360*/  LOP3.LUT R4, R4, 0x10, R6, 0x78, !PT ;  /* 0x0000001004047812 */ /* 0x000fe400078e7806 */
[----:B------:R-:W-:-:S04]  /*e370*/  SHF.L.U32 R7, R7, 0x6, RZ ;  /* 0x0000000607077819 */ /* 0x000fc800000006ff */
[----:B------:R-:W-:Y:S02]  /*e380*/  LOP3.LUT R4, R4, R7, RZ, 0xfc, !PT ;  /* 0x0000000704047212 */ /* 0x000fe400078efcff */
[----:B------:R-:W-:Y:S01]  /*e390*/  SHF.L.U32 R7, R8, 0x3, RZ ;  /* 0x0000000308077819 */ /* 0x000fe200000006ff */
[----:B------:R-:W-:-:S03]  /*e3a0*/  IMAD.SHL.U32 R9, R9, 0x40, RZ ;  /* 0x0000004009097824 */ /* 0x000fc600078e00ff */
[----:B------:R-:W-:-:S04]  /*e3b0*/  LOP3.LUT R7, R7, 0x30, RZ, 0xc0, !PT ;  /* 0x0000003007077812 */ /* 0x000fc800078ec0ff */
[----:B------:R-:W-:Y:S02]  /*e3c0*/  LOP3.LUT R7, R7, 0x3c0, R9, 0xf8, !PT ;  /* 0x000003c007077812 */ /* 0x000fe400078ef809 */
[----:B------:R-:W-:Y:S02]  /*e3d0*/  LOP3.LUT R9, R10, 0x60, RZ, 0x3c, !PT ;  /* 0x000000600a097812 */ /* 0x000fe400078e3cff */
[----:B------:R-:W-:-:S04]  /*e3e0*/  LOP3.LUT R9, R8, 0x60, RZ, 0xc0, !PT ;  /* 0x0000006008097812 */ /* 0x000fc800078ec0ff */
[----:B------:R-:W-:-:S05]  /*e3f0*/  LEA R9, R9, R5, 0x4 ;  /* 0x0000000509097211 */ /* 0x000fca00078e20ff */
[----:B------:R-:W-:-:S05]  /*e400*/  IMAD.SHL.U32 R9, R9, 0x10, RZ ;  /* 0x0000001009097824 */ /* 0x000fca00078e00ff */
[----:B------:R-:W-:Y:S02]  /*e410*/  LOP3.LUT R9, R9, 0x30, R6, 0x78, !PT ;  /* 0x0000003009097812 */ /* 0x000fe400078e7806 */
[----:B------:R-:W-:-:S03]  /*e420*/  LOP3.LUT R8, R7, 0x10, R8, 0x78, !PT ;  /* 0x0000001007087812 */ /* 0x000fc600078e7808 */
[----:B------:R-:W-:Y:S01]  /*e430*/  IMAD R9, R5, 0x400, R9 ;  /* 0x0000040005097824 */ /* 0x000fe200078e0209 */
[----:B------:R-:W-:-:S04]  /*e440*/  LOP3.LUT R8, R8, 0x20, RZ, 0x3c, !PT ;  /* 0x0000002008087812 */ /* 0x000fc800078e3cff */
[----:B------:R-:W-:-:S05]  /*e450*/  LOP3.LUT R9, R9, 0x40, RZ, 0x3c, !PT ;  /* 0x0000004009097812 */ /* 0x000fca00078e3cff */
[----:B------:R-:W-:Y:S04]  /*e460*/  STL [R1+0xca8], R9 ;  /* 0x000ca80901007387 */ /* 0x000fe80000100800 */
[----:B------:R2:W-:Y:S01]  /*e470*/  STL [R1+0xcac], R8 ;  /* 0x000cac0801007387 */ /* 0x0005e20000100800 */
[C---:B------:R-:W-:Y:S02]  /*e480*/  LOP3.LUT R7, R4.reuse, 0x20, RZ, 0x3c, !PT ;  /* 0x0000002004077812 */ /* 0x040fe400078e3cff */
[C---:B------:R-:W-:Y:S02]  /*e490*/  LOP3.LUT R5, R4.reuse, 0x40, RZ, 0x3c, !PT ;  /* 0x0000004004057812 */ /* 0x040fe400078e3cff */
[----:B------:R-:W-:Y:S02]  /*e4a0*/  LOP3.LUT R4, R4, 0x60, RZ, 0x3c, !PT ;  /* 0x0000006004047812 */ /* 0x000fe400078e3cff */
[C---:B------:R-:W-:Y:S01]  /*e4b0*/  SHF.L.U32 R4, R0.reuse, 0x1, RZ ;  /* 0x0000000100047819 */ /* 0x040fe200000006ff */
[C---:B------:R-:W-:Y:S01]  /*e4c0*/  IMAD R5, R0.reuse, 0x3, RZ ;  /* 0x0000000300057824 */ /* 0x040fe200078e02ff */
[C---:B------:R-:W-:Y:S01]  /*e4d0*/  SHF.L.U32 R6, R0.reuse, 0x2, RZ ;  /* 0x0000000200067819 */ /* 0x040fe200000006ff */
[----:B------:R-:W-:-:S02]  /*e4e0*/  IMAD R7, R0, 0x5, RZ ;  /* 0x0000000500077824 */ /* 0x000fc400078e02ff */
[----:B--2---:R-:W-:-:S05]  /*e4f0*/  IMAD.WIDE R8, R0, 0x2, R2 ;  /* 0x0000000200087825 */ /* 0x004fca00078e0202 */
[----:B------:R3:W-:Y:S02]  /*e500*/  STL.64 [R1+0x1088], R8 ;  /* 0x0010880801007387 */ /* 0x0007e40000100a00 */
[----:B---3--:R-:W-:-:S05]  /*e510*/  IMAD.WIDE R8, R0, 0x2, R28 ;  /* 0x0000000200087825 */ /* 0x008fca00078e021c */
[----:B------:R0:W-:Y:S02]  /*e520*/  STL.64 [R1+0x1080], R8 ;  /* 0x0010800801007387 */ /* 0x0001e40000100a00 */
[----:B0-----:R-:W-:-:S05]  /*e530*/  IMAD.WIDE R8, R4, 0x2, R2 ;  /* 0x0000000204087825 */ /* 0x001fca00078e0202 */
        /* <DEDUP_REMOVED lines=10> */
[----:B------:R0:W-:Y:S01]  /*e5e0*/  STL.64 [R1+0x1030], R8 ;  /* 0x0010300801007387 */ /* 0x0001e20000100a00 */
[----:B------:R-:W-:-:S04]  /*e5f0*/  IMAD.WIDE R28, R7, 0x2, R28 ;  /* 0x00000002071c7825 */ /* 0x000fc800078e021c */
[----:B0-----:R-:W-:-:S05]  /*e600*/  IMAD.WIDE R8, R7, 0x2, R2 ;  /* 0x0000000207087825 */ /* 0x001fca00078e0202 */
[----:B------:R0:W-:Y:S04]  /*e610*/  STL.64 [R1+0x1020], R8 ;  /* 0x0010200801007387 */ /* 0x0001e80000100a00 */
[----:B0-----:R-:W2:Y:S04]  /*e620*/  LDL.LU.64 R8, [R1+0x10c0] ;  /* 0x0010c00001087983 */ /* 0x001ea80000300a00 */
[----:B------:R0:W-:Y:S04]  /*e630*/  STL.64 [R1+0x10b8], R6 ;  /* 0x0010b80601007387 */ /* 0x0001e80000100a00 */
[----:B0-----:R-:W3:Y:S04]  /*e640*/  LDL.64 R6, [R1+0x4f8] ;  /* 0x0004f80001067983 */ /* 0x001ee80000100a00 */
[----:B------:R2:W-:Y:S02]  /*e650*/  STL.64 [R1+0x1018], R28 ;  /* 0x0010181c01007387 */ /* 0x0005e40000100a00 */
[----:B--2---:R-:W-:-:S05]  /*e660*/  IMAD.WIDE R28, R8, 0x2, R2 ;  /* 0x00000002081c7825 */ /* 0x004fca00078e0202 */
[----:B------:R3:W-:Y:S02]  /*e670*/  STL.64 [R1+0x1008], R28 ;  /* 0x0010081c01007387 */ /* 0x0007e40000100a00 */
[----:B---3--:R-:W-:-:S05]  /*e680*/  IMAD.WIDE R28, R8, 0x2, R6 ;  /* 0x00000002081c7825 */ /* 0x008fca00078e0206 */
[----:B------:R0:W-:Y:S04]  /*e690*/  STL.64 [R1+0x1000], R28 ;  /* 0x0010001c01007387 */ /* 0x0001e80000100a00 */
[----:B------:R1:W-:Y:S01]  /*e6a0*/  STL.64 [R1+0x10b0], R8 ;  /* 0x0010b00801007387 */ /* 0x0003e20000100a00 */
[----:B0-----:R-:W-:-:S04]  /*e6b0*/  IMAD.WIDE R28, R9, 0x2, R2 ;  /* 0x00000002091c7825 */ /* 0x001fc800078e0202 */
[----:B------:R-:W-:Y:S01]  /*e6c0*/  IMAD.WIDE R2, R9, 0x2, R6 ;  /* 0x0000000209027825 */ /* 0x000fe200078e0206 */
[----:B------:R-:W-:Y:S04]  /*e6d0*/  STL.64 [R1+0xff0], R28 ;  /* 0x000ff01c01007387 */ /* 0x000fe80000100a00 */
[----:B-1----:R-:W2:Y:S01]  /*e6e0*/  LDL.64 R8, [R1+0x500] ;  /* 0x0005000001087983 */ /* 0x002ea20000100a00 */
[----:B------:R-:W-:Y:S01]  /*e6f0*/  LOP3.LUT R10, R10, 0x70, RZ, 0x3c, !PT ;  /* 0x000000700a0a7812 */ /* 0x000fe200078e3cff */
[C---:B------:R-:W-:Y:S02]  /*e700*/  IMAD.SHL.U32 R10, R0.reuse, 0x8, RZ ;  /* 0x00000008000a7824 */ /* 0x040fe400078e00ff */
[----:B------:R0:W-:Y:S01]  /*e710*/  STL.64 [R1+0xfe8], R2 ;  /* 0x000fe80201007387 */ /* 0x0001e20000100a00 */
[----:B------:R-:W-:-:S02]  /*e720*/  IMAD R11, R0, 0x9, RZ ;  /* 0x00000009000b7824 */ /* 0x000fc400078e02ff */
[----:B------:R-:W-:Y:S02]  /*e730*/  IMAD R12, R0, 0xa, RZ ;  /* 0x0000000a000c7824 */ /* 0x000fe400078e02ff */
[----:B0-----:R-:W-:-:S04]  /*e740*/  IMAD.WIDE R2, R10, 0x2, R6 ;  /* 0x000000020a027825 */ /* 0x001fc800078e0206 */
[C---:B------:R-:W-:Y:S02]  /*e750*/  IMAD R13, R0.reuse, 0xb, RZ ;  /* 0x0000000b000d7824 */ /* 0x040fe400078e02ff */
[C---:B------:R-:W-:Y:S02]  /*e760*/  IMAD R14, R0.reuse, 0xc, RZ ;  /* 0x0000000c000e7824 */ /* 0x040fe400078e02ff */
[C---:B------:R-:W-:Y:S02]  /*e770*/  IMAD R15, R0.reuse, 0xd, RZ ;  /* 0x0000000d000f7824 */ /* 0x040fe400078e02ff */
[C---:B------:R-:W-:Y:S02]  /*e780*/  IMAD R16, R0.reuse, 0xe, RZ ;  /* 0x0000000e00107824 */ /* 0x040fe400078e02ff */
[C---:B------:R-:W-:Y:S01]  /*e790*/  IMAD R17, R0.reuse, 0xf, RZ ;  /* 0x0000000f00117824 */ /* 0x040fe200078e02ff */
[C---:B------:R-:W-:Y:S01]  /*e7a0*/  SHF.L.U32 R18, R0.reuse, 0x4, RZ ;  /* 0x0000000400127819 */ /* 0x040fe200000006ff */
[----:B------:R-:W-:-:S02]  /*e7b0*/  IMAD R19, R0, 0x11, RZ ;  /* 0x0000001100137824 */ /* 0x000fc400078e02ff */
[C---:B------:R-:W-:Y:S01]  /*e7c0*/  IMAD R20, R0.reuse, 0x12, RZ ;  /* 0x0000001200147824 */ /* 0x040fe200078e02ff */
[----:B------:R-:W-:Y:S01]  /*e7d0*/  LOP3.LUT P0, RZ, R21, 0x3, RZ, 0xc0, !PT ;  /* 0x0000000315ff7812 */ /* 0x000fe2000780c0ff */
[C---:B------:R-:W-:Y:S02]  /*e7e0*/  IMAD R21, R0.reuse, 0x13, RZ ;  /* 0x0000001300157824 */ /* 0x040fe400078e02ff */
[C---:B------:R-:W-:Y:S02]  /*e7f0*/  IMAD R22, R0.reuse, 0x14, RZ ;  /* 0x0000001400167824 */ /* 0x040fe400078e02ff */
[C---:B------:R-:W-:Y:S02]  /*e800*/  IMAD R23, R0.reuse, 0x15, RZ ;  /* 0x0000001500177824 */ /* 0x040fe400078e02ff */
[----:B------:R-:W-:Y:S02]  /*e810*/  IMAD R24, R0, 0x16, RZ ;  /* 0x0000001600187824 */ /* 0x000fe400078e02ff */
[----:B--2---:R-:W-:-:S05]  /*e820*/  IMAD.WIDE R28, R10, 0x2, R8 ;  /* 0x000000020a1c7825 */ /* 0x004fca00078e0208 */
[----:B------:R0:W-:Y:S04]  /*e830*/  STL.64 [R1+0xfd8], R28 ;  /* 0x000fd81c01007387 */ /* 0x0001e80000100a00 */
[----:B------:R1:W-:Y:S01]  /*e840*/  STL.64 [R1+0xfd0], R2 ;  /* 0x000fd00201007387 */ /* 0x0003e20000100a00 */
[----:B0-----:R-:W-:-:S04]  /*e850*/  IMAD.WIDE R28, R11, 0x2, R8 ;  /* 0x000000020b1c7825 */ /* 0x001fc800078e0208 */
[----:B-1----:R-:W-:Y:S01]  /*e860*/  IMAD.WIDE R2, R11, 0x2, R6 ;  /* 0x000000020b027825 */ /* 0x002fe200078e0206 */
[----:B------:R0:W-:Y:S04]  /*e870*/  STL.64 [R1+0xfc0], R28 ;  /* 0x000fc01c01007387 */ /* 0x0001e80000100a00 */
[----:B------:R1:W-:Y:S01]  /*e880*/  STL.64 [R1+0xfb8], R2 ;  /* 0x000fb80201007387 */ /* 0x0003e20000100a00 */
[----:B0-----:R-:W-:-:S04]  /*e890*/  IMAD.WIDE R28, R12, 0x2, R8 ;  /* 0x000000020c1c7825 */ /* 0x001fc800078e0208 */
[----:B-1----:R-:W-:Y:S01]  /*e8a0*/  IMAD.WIDE R2, R12, 0x2, R6 ;  /* 0x000000020c027825 */ /* 0x002fe200078e0206 */
[----:B------:R0:W-:Y:S04]  /*e8b0*/  STL.64 [R1+0xfa8], R28 ;  /* 0x000fa81c01007387 */ /* 0x0001e80000100a00 */
[----:B0-----:R-:W2:Y:S04]  /*e8c0*/  LDL.64 R28, [R1+0x4f0] ;  /* 0x0004f000011c7983 */ /* 0x001ea80000100a00 */
        /* <DEDUP_REMOVED lines=46> */
[----:B------:R0:W-:Y:S04]  /*ebb0*/  STL.64 [R1+0xe88], R2 ;  /* 0x000e880201007387 */ /* 0x0001e80000100a00 */
[----:B0-----:R-:W3:Y:S01]  /*ebc0*/  LDL.64 R2, [R1+0x4e8] ;  /* 0x0004e80001027983 */ /* 0x001ee20000100a00 */
[C---:B------:R-:W-:Y:S02]  /*ebd0*/  IMAD R25, R0.reuse, 0x17, RZ ;  /* 0x0000001700197824 */ /* 0x040fe400078e02ff */
[C---:B------:R-:W-:Y:S02]  /*ebe0*/  IMAD R26, R0.reuse, 0x18, RZ ;  /* 0x00000018001a7824 */ /* 0x040fe400078e02ff */
[----:B------:R-:W-:Y:S01]  /*ebf0*/  IMAD R27, R0, 0x19, RZ ;  /* 0x00000019001b7824 */ /* 0x000fe200078e02ff */
[----:B---3--:R0:W-:Y:S02]  /*ec00*/  STL.64 [R1+0x10a8], R2 ;  /* 0x0010a80201007387 */ /* 0x0081e40000100a00 */
        /* <DEDUP_REMOVED lines=8> */
[----:B0-----:R-:W-:Y:S02]  /*ec90*/  IMAD.WIDE R2, R26, 0x2, R6 ;  /* 0x000000021a027825 */ /* 0x001fe400078e0206 */
[----:B------:R-:W3:Y:S04]  /*eca0*/  LDL.LU.64 R6, [R1+0x10b8] ;  /* 0x0010b80001067983 */ /* 0x000ee80000300a00 */
[----:B------:R0:W-:Y:S02]  /*ecb0*/  STL.64 [R1+0xe50], R2 ;  /* 0x000e500201007387 */ /* 0x0001e40000100a00 */
[----:B0-----:R-:W-:-:S02]  /*ecc0*/  IMAD.WIDE R2, R27, 0x2, R8 ;  /* 0x000000021b027825 */ /* 0x001fc400078e0208 */
[----:B------:R-:W4:Y:S04]  /*ecd0*/  LDL.LU.64 R8, [R1+0x10b0] ;  /* 0x0010b00001087983 */ /* 0x000f280000300a00 */
[----:B------:R2:W-:Y:S02]  /*ece0*/  STL.64 [R1+0xe40], R2 ;  /* 0x000e400201007387 */ /* 0x0005e40000100a00 */
[----:B--2---:R-:W-:-:S05]  /*ecf0*/  IMAD.WIDE R2, R0, 0x2, R28 ;  /* 0x0000000200027825 */ /* 0x004fca00078e021c */
[----:B------:R0:W-:Y:S02]  /*ed00*/  STL.64 [R1+0x1078], R2 ;  /* 0x0010780201007387 */ /* 0x0001e40000100a00 */
[----:B0-----:R-:W-:-:S05]  /*ed10*/  IMAD.WIDE R2, R4, 0x2, R28 ;  /* 0x0000000204027825 */ /* 0x001fca00078e021c */
[----:B------:R0:W-:Y:S02]  /*ed20*/  STL.64 [R1+0x1058], R2 ;  /* 0x0010580201007387 */ /* 0x0001e40000100a00 */
[----:B0-----:R-:W-:-:S05]  /*ed30*/  IMAD.WIDE R2, R5, 0x2, R28 ;  /* 0x0000000205027825 */ /* 0x001fca00078e021c */
[----:B------:R3:W-:Y:S02]  /*ed40*/  STL.64 [R1+0x1040], R2 ;  /* 0x0010400201007387 */ /* 0x0007e40000100a00 */
[----:B---3--:R-:W-:-:S05]  /*ed50*/  IMAD.WIDE R2, R6, 0x2, R28 ;  /* 0x0000000206027825 */ /* 0x008fca00078e021c */
[----:B------:R0:W-:Y:S02]  /*ed60*/  STL.64 [R1+0x1028], R2 ;  /* 0x0010280201007387 */ /* 0x0001e40000100a00 */
[----:B0-----:R-:W-:-:S05]  /*ed70*/  IMAD.WIDE R2, R7, 0x2, R28 ;  /* 0x0000000207027825 */ /* 0x001fca00078e021c */
[----:B------:R4:W-:Y:S02]  /*ed80*/  STL.64 [R1+0x1010], R2 ;  /* 0x0010100201007387 */ /* 0x0009e40000100a00 */
[----:B----4-:R-:W-:-:S05]  /*ed90*/  IMAD.WIDE R2, R8, 0x2, R28 ;  /* 0x0000000208027825 */ /* 0x010fca00078e021c */
        /* <DEDUP_REMOVED lines=35> */
[----:B0-----:R-:W2:Y:S01]  /*efd0*/  LDL.LU.64 R2, [R1+0x10a8] ;  /* 0x0010a80001027983 */ /* 0x001ea20000300a00 */
[----:B------:R-:W-:-:S05]  /*efe0*/  IMAD.WIDE R28, R26, 0x2, R28 ;  /* 0x000000021a1c7825 */ /* 0x000fca00078e021c */
[----:B------:R2:W-:Y:S02]  /*eff0*/  STL.64 [R1+0xe48], R28 ;  /* 0x000e481c01007387 */ /* 0x0005e40000100a00 */
[----:B--2---:R-:W-:-:S05]  /*f000*/  IMAD.WIDE R28, R0, 0x2, R2 ;  /* 0x00000002001c7825 */ /* 0x004fca00078e0202 */
[----:B------:R0:W-:Y:S02]  /*f010*/  STL.64 [R1+0x1070], R28 ;  /* 0x0010701c01007387 */ /* 0x0001e40000100a00 */
[----:B0-----:R-:W-:-:S05]  /*f020*/  IMAD.WIDE R28, R4, 0x2, R2 ;  /* 0x00000002041c7825 */ /* 0x001fca00078e0202 */
[----:B------:R0:W-:Y:S02]  /*f030*/  STL.64 [R1+0xe38], R28 ;  /* 0x000e381c01007387 */ /* 0x0001e40000100a00 */
[--C-:B0-----:R-:W-:Y:S02]  /*f040*/  IMAD.WIDE R28, R5, 0x2, R2.reuse ;  /* 0x00000002051c7825 */ /* 0x101fe400078e0202 */
[----:B------:R-:W2:Y:S04]  /*f050*/  LDL.64 R4, [R1+0x4f0] ;  /* 0x0004f00001047983 */ /* 0x000ea80000100a00 */
[----:B------:R0:W-:Y:S02]  /*f060*/  STL.64 [R1+0xe30], R28 ;  /* 0x000e301c01007387 */ /* 0x0001e40000100a00 */
[----:B0-----:R-:W-:-:S05]  /*f070*/  IMAD.WIDE R28, R6, 0x2, R2 ;  /* 0x00000002061c7825 */ /* 0x001fca00078e0202 */
[----:B------:R0:W-:Y:S02]  /*f080*/  STL.64 [R1+0xe28], R28 ;  /* 0x000e281c01007387 */ /* 0x0001e40000100a00 */
[--C-:B0-----:R-:W-:Y:S02]  /*f090*/  IMAD.WIDE R28, R7, 0x2, R2.reuse ;  /* 0x00000002071c7825 */ /* 0x101fe400078e0202 */
[----:B------:R-:W3:Y:S04]  /*f0a0*/  LDL.64 R6, [R1+0x4f8] ;  /* 0x0004f80001067983 */ /* 0x000ee80000100a00 */
[----:B------:R0:W-:Y:S02]  /*f0b0*/  STL.64 [R1+0xe20], R28 ;  /* 0x000e201c01007387 */ /* 0x0001e40000100a00 */
[----:B0-----:R-:W-:-:S05]  /*f0c0*/  IMAD.WIDE R28, R8, 0x2, R2 ;  /* 0x00000002081c7825 */ /* 0x001fca00078e0202 */
[----:B------:R0:W-:Y:S02]  /*f0d0*/  STL.64 [R1+0xe18], R28 ;  /* 0x000e181c01007387 */ /* 0x0001e40000100a00 */
[--C-:B0-----:R-:W-:Y:S02]  /*f0e0*/  IMAD.WIDE R28, R9, 0x2, R2.reuse ;  /* 0x00000002091c7825 */ /* 0x101fe400078e0202 */
[----:B------:R-:W4:Y:S04]  /*f0f0*/  LDL.64 R8, [R1+0x500] ;  /* 0x0005000001087983 */ /* 0x000f280000100a00 */
[----:B------:R0:W-:Y:S02]  /*f100*/  STL.64 [R1+0xe10], R28 ;  /* 0x000e101c01007387 */ /* 0x0001e40000100a00 */
[----:B0-----:R-:W-:-:S05]  /*f110*/  IMAD.WIDE R28, R10, 0x2, R2 ;  /* 0x000000020a1c7825 */ /* 0x001fca00078e0202 */
[----:B------:R0:W-:Y:S04]  /*f120*/  STL.64 [R1+0xe08], R28 ;  /* 0x000e081c01007387 */ /* 0x0001e80000100a00 */
[----:B0-----:R-:W4:Y:S01]  /*f130*/  LDL.LU.64 R28, [R1+0x10a0] ;  /* 0x0010a000011c7983 */ /* 0x001f220000300a00 */
[----:B------:R-:W-:-:S05]  /*f140*/  IMAD.WIDE R10, R11, 0x2, R2 ;  /* 0x000000020b0a7825 */ /* 0x000fca00078e0202 */
[----:B------:R0:W-:Y:S02]  /*f150*/  STL.64 [R1+0xe00], R10 ;  /* 0x000e000a01007387 */ /* 0x0001e40000100a00 */
[----:B0-----:R-:W-:-:S04]  /*f160*/  IMAD.WIDE R10, R12, 0x2, R2 ;  /* 0x000000020c0a7825 */ /* 0x001fc800078e0202 */
[--C-:B------:R-:W-:Y:S01]  /*f170*/  IMAD.WIDE R12, R13, 0x2, R2.reuse ;  /* 0x000000020d0c7825 */ /* 0x100fe200078e0202 */
[----:B------:R0:W-:Y:S04]  /*f180*/  STL.64 [R1+0xdf8], R10 ;  /* 0x000df80a01007387 */ /* 0x0001e80000100a00 */
[----:B------:R1:W-:Y:S01]  /*f190*/  STL.64 [R1+0xdf0], R12 ;  /* 0x000df00c01007387 */ /* 0x0003e20000100a00 */
[----:B0-----:R-:W-:-:S04]  /*f1a0*/  IMAD.WIDE R10, R14, 0x2, R2 ;  /* 0x000000020e0a7825 */ /* 0x001fc800078e0202 */
[--C-:B------:R-:W-:Y:S01]  /*f1b0*/  IMAD.WIDE R14, R15, 0x2, R2.reuse ;  /* 0x000000020f0e7825 */ /* 0x100fe200078e0202 */
[----:B------:R0:W-:Y:S03]  /*f1c0*/  STL.64 [R1+0xde8], R10 ;  /* 0x000de80a01007387 */ /* 0x0001e60000100a00 */
[--C-:B-1----:R-:W-:Y:S01]  /*f1d0*/  IMAD.WIDE R12, R16, 0x2, R2.reuse ;  /* 0x00000002100c7825 */ /* 0x102fe200078e0202 */
[----:B------:R1:W-:Y:S04]  /*f1e0*/  STL.64 [R1+0xde0], R14 ;  /* 0x000de00e01007387 */ /* 0x0003e80000100a00 */
[----:B------:R1:W-:Y:S01]  /*f1f0*/  STL.64 [R1+0xdd8], R12 ;  /* 0x000dd80c01007387 */ /* 0x0003e20000100a00 */
[----:B0-----:R-:W-:-:S04]  /*f200*/  IMAD.WIDE R10, R17, 0x2, R2 ;  /* 0x00000002110a7825 */ /* 0x001fc800078e0202 */
[--C-:B-1----:R-:W-:Y:S01]  /*f210*/  IMAD.WIDE R14, R18, 0x2, R2.reuse ;  /* 0x00000002120e7825 */ /* 0x102fe200078e0202 */
[----:B------:R0:W-:Y:S03]  /*f220*/  STL.64 [R1+0xdd0], R10 ;  /* 0x000dd00a01007387 */ /* 0x0001e60000100a00 */
[--C-:B------:R-:W-:Y:S01]  /*f230*/  IMAD.WIDE R12, R19, 0x2, R2.reuse ;  /* 0x00000002130c7825 */ /* 0x100fe200078e0202 */
        /* <DEDUP_REMOVED lines=12> */
[----:B------:R-:W-:Y:S04]  /*f300*/  STL.64 [R1+0xd98], R14 ;  /* 0x000d980e01007387 */ /* 0x000fe80000100a00 */
[----:B------:R-:W-:Y:S01]  /*f310*/  STL.64 [R1+0xd90], R12 ;  /* 0x000d900c01007387 */ /* 0x000fe20000100a00 */
[----:B0-----:R-:W-:-:S05]  /*f320*/  IMAD.WIDE R10, R26, 0x2, R2 ;  /* 0x000000021a0a7825 */ /* 0x001fca00078e0202 */
[----:B------:R0:W-:Y:S02]  /*f330*/  STL.64 [R1+0xd88], R10 ;  /* 0x000d880a01007387 */ /* 0x0001e40000100a00 */
[----:B0-----:R-:W-:-:S04]  /*f340*/  IMAD.WIDE R10, R27, 0x2, R2 ;  /* 0x000000021b0a7825 */ /* 0x001fc800078e0202 */
[----:B------:R-:W-:Y:S02]  /*f350*/  IMAD R0, R0, 0x1d, RZ ;  /* 0x0000001d00007824 */ /* 0x000fe400078e02ff */
[----:B--2---:R-:W-:-:S04]  /*f360*/  IMAD.WIDE R12, R27, 0x2, R4 ;  /* 0x000000021b0c7825 */ /* 0x004fc800078e0204 */
[----:B---3--:R-:W-:-:S05]  /*f370*/  IMAD.WIDE R14, R27, 0x2, R6 ;  /* 0x000000021b0e7825 */ /* 0x008fca00078e0206 */
[----:B------:R4:W-:Y:S04]  /*f380*/  STL.64 [R1+0xd80], R14 ;  /* 0x000d800e01007387 */ /* 0x0009e80000100a00 */
[----:B------:R0:W-:Y:S04]  /*f390*/  STL.64 [R1+0xd78], R12 ;  /* 0x000d780c01007387 */ /* 0x0001e80000100a00 */
[----:B------:R1:W-:Y:S01]  /*f3a0*/  STL.64 [R1+0xd70], R10 ;  /* 0x000d700a01007387 */ /* 0x0003e20000100a00 */
[----:B----4-:R-:W-:-:S04]  /*f3b0*/  IMAD.WIDE R14, R28, 0x2, R8 ;  /* 0x000000021c0e7825 */ /* 0x010fc800078e0208 */
[C---:B0-----:R-:W-:Y:S01]  /*f3c0*/  IMAD.WIDE R12, R28.reuse, 0x2, R6 ;  /* 0x000000021c0c7825 */ /* 0x041fe200078e0206 */
[----:B------:R0:W-:Y:S03]  /*f3d0*/  STL.64 [R1+0xd68], R14 ;  /* 0x000d680e01007387 */ /* 0x0001e60000100a00 */
[C---:B-1----:R-:W-:Y:S01]  /*f3e0*/  IMAD.WIDE R10, R28.reuse, 0x2, R4 ;  /* 0x000000021c0a7825 */ /* 0x042fe200078e0204 */
[----:B------:R1:W-:Y:S04]  /*f3f0*/  STL.64 [R1+0xd60], R12 ;  /* 0x000d600c01007387 */ /* 0x0003e80000100a00 */
[----:B------:R2:W-:Y:S01]  /*f400*/  STL.64 [R1+0xd58], R10 ;  /* 0x000d580a01007387 */ /* 0x0005e20000100a00 */
[----:B0-----:R-:W-:-:S04]  /*f410*/  IMAD.WIDE R14, R28, 0x2, R2 ;  /* 0x000000021c0e7825 */ /* 0x001fc800078e0202 */
[C---:B-1----:R-:W-:Y:S01]  /*f420*/  IMAD.WIDE R12, R29.reuse, 0x2, R8 ;  /* 0x000000021d0c7825 */ /* 0x042fe200078e0208 */
[----:B------:R-:W-:Y:S03]  /*f430*/  STL.64 [R1+0xd50], R14 ;  /* 0x000d500e01007387 */ /* 0x000fe60000100a00 */
[----:B--2---:R-:W-:Y:S01]  /*f440*/  IMAD.MOV.U32 R10, RZ, RZ, c[0x0][0x1a4] ;  /* 0x00006900ff0a7624 */ /* 0x004fe200078e00ff */
[----:B------:R0:W-:Y:S01]  /*f450*/  STL.64 [R1+0xd48], R12 ;  /* 0x000d480c01007387 */ /* 0x0001e20000100a00 */
[----:B------:R-:W-:-:S04]  /*f460*/  IMAD.WIDE R16, R29, 0x2, R4 ;  /* 0x000000021d107825 */ /* 0x000fc800078e0204 */
[----:B------:R-:W-:Y:S02]  /*f470*/  IMAD R10, R10, 0x1c, RZ ;  /* 0x0000001c0a0a7824 */ /* 0x000fe400078e02ff */
[----:B0-----:R-:W-:-:S04]  /*f480*/  IMAD.WIDE R12, R29, 0x2, R6 ;  /* 0x000000021d0c7825 */ /* 0x001fc800078e0206 */
[----:B------:R-:W-:Y:S01]  /*f490*/  IMAD.WIDE R14, R29, 0x2, R2 ;  /* 0x000000021d0e7825 */ /* 0x000fe200078e0202 */
[----:B------:R0:W-:Y:S04]  /*f4a0*/  STL.64 [R1+0xd40], R12 ;  /* 0x000d400c01007387 */ /* 0x0001e80000100a00 */
[----:B------:R1:W-:Y:S04]  /*f4b0*/  STL.64 [R1+0xd38], R16 ;  /* 0x000d381001007387 */ /* 0x0003e80000100a00 */
[----:B------:R2:W-:Y:S01]  /*f4c0*/  STL.64 [R1+0xd30], R14 ;  /* 0x000d300e01007387 */ /* 0x0005e20000100a00 */
[----:B0-----:R-:W-:-:S05]  /*f4d0*/  IMAD.WIDE R12, R10, 0x2, R8 ;  /* 0x000000020a0c7825 */ /* 0x001fca00078e0208 */
[----:B------:R0:W-:Y:S01]  /*f4e0*/  STL.64 [R1+0xd28], R12 ;  /* 0x000d280c01007387 */ /* 0x0001e20000100a00 */
[----:B-1----:R-:W-:-:S04]  /*f4f0*/  IMAD.WIDE R16, R10, 0x2, R4 ;  /* 0x000000020a107825 */ /* 0x002fc800078e0204 */
[----:B--2---:R-:W-:-:S04]  /*f500*/  IMAD.WIDE R14, R10, 0x2, R2 ;  /* 0x000000020a0e7825 */ /* 0x004fc800078e0202 */
[----:B0-----:R-:W-:Y:S01]  /*f510*/  IMAD.WIDE R12, R10, 0x2, R6 ;  /* 0x000000020a0c7825 */ /* 0x001fe200078e0206 */
[----:B------:R-:W-:-:S04]  /*f520*/  MOV R10, c[0x0][0x1a4] ;  /* 0x00006900000a7a02 */ /* 0x000fc80000000f00 */
[----:B------:R0:W-:Y:S04]  /*f530*/  STL.64 [R1+0xd20], R12 ;  /* 0x000d200c01007387 */ /* 0x0001e80000100a00 */
[----:B------:R1:W-:Y:S04]  /*f540*/  STL.64 [R1+0xd18], R16 ;  /* 0x000d181001007387 */ /* 0x0003e80000100a00 */
[----:B------:R2:W-:Y:S01]  /*f550*/  STL.64 [R1+0xd10], R14 ;  /* 0x000d100e01007387 */ /* 0x0005e20000100a00 */
[----:B0-----:R-:W-:-:S05]  /*f560*/  IMAD.WIDE R12, R0, 0x2, R8 ;  /* 0x00000002000c7825 */ /* 0x001fca00078e0208 */
[----:B------:R0:W-:Y:S01]  /*f570*/  STL.64 [R1+0xd08], R12 ;  /* 0x000d080c01007387 */ /* 0x0001e20000100a00 */
[----:B------:R-:W-:Y:S02]  /*f580*/  IMAD R10, R10, 0x1e, RZ ;  /* 0x0000001e0a0a7824 */ /* 0x000fe400078e02ff */
[----:B-1----:R-:W-:-:S04]  /*f590*/  IMAD.WIDE R16, R0, 0x2, R4 ;  /* 0x0000000200107825 */ /* 0x002fc800078e0204 */
[----:B--2---:R-:W-:-:S04]  /*f5a0*/  IMAD.WIDE R14, R0, 0x2, R2 ;  /* 0x00000002000e7825 */ /* 0x004fc800078e0202 */
[----:B0-----:R-:W-:-:S04]  /*f5b0*/  IMAD.WIDE R12, R0, 0x2, R6 ;  /* 0x00000002000c7825 */ /* 0x001fc800078e0206 */
[----:B------:R-:W-:Y:S01]  /*f5c0*/  IMAD.MOV.U32 R0, RZ, RZ, c[0x0][0x1a4] ;  /* 0x00006900ff007624 */ /* 0x000fe200078e00ff */
[----:B------:R0:W-:Y:S03]  /*f5d0*/  STL.64 [R1+0xd00], R12 ;  /* 0x000d000c01007387 */ /* 0x0001e60000100a00 */
[----:B------:R-:W-:Y:S01]  /*f5e0*/  IMAD R0, R0, 0x1f, RZ ;  /* 0x0000001f00007824 */ /* 0x000fe200078e02ff */
[----:B------:R1:W-:Y:S04]  /*f5f0*/  STL.64 [R1+0xcf8], R16 ;  /* 0x000cf81001007387 */ /* 0x0003e80000100a00 */
[----:B------:R2:W-:Y:S01]  /*f600*/  STL.64 [R1+0xcf0], R14 ;  /* 0x000cf00e01007387 */ /* 0x0005e20000100a00 */
[----:B0-----:R-:W-:-:S04]  /*f610*/  IMAD.WIDE R12, R10, 0x2, R8 ;  /* 0x000000020a0c7825 */ /* 0x001fc800078e0208 */
[C---:B-1----:R-:W-:Y:S01]  /*f620*/  IMAD.WIDE R16, R10.reuse, 0x2, R6 ;  /* 0x000000020a107825 */ /* 0x042fe200078e0206 */
[----:B------:R0:W-:Y:S03]  /*f630*/  STL.64 [R1+0xce8], R12 ;  /* 0x000ce80c01007387 */ /* 0x0001e60000100a00 */
[C---:B--2---:R-:W-:Y:S01]  /*f640*/  IMAD.WIDE R14, R10.reuse, 0x2, R4 ;  /* 0x000000020a0e7825 */ /* 0x044fe200078e0204 */
[----:B------:R1:W-:Y:S04]  /*f650*/  STL.64 [R1+0xce0], R16 ;  /* 0x000ce01001007387 */ /* 0x0003e80000100a00 */
[----:B------:R1:W-:Y:S01]  /*f660*/  STL.64 [R1+0xcd8], R14 ;  /* 0x000cd80e01007387 */ /* 0x0003e20000100a00 */
[----:B0-----:R-:W-:-:S04]  /*f670*/  IMAD.WIDE R12, R10, 0x2, R2 ;  /* 0x000000020a0c7825 */ /* 0x001fc800078e0202 */
[C---:B------:R-:W-:Y:S01]  /*f680*/  IMAD.WIDE R10, R0.reuse, 0x2, R8 ;  /* 0x00000002000a7825 */ /* 0x040fe200078e0208 */
[----:B------:R1:W-:Y:S03]  /*f690*/  STL.64 [R1+0xcd0], R12 ;  /* 0x000cd00c01007387 */ /* 0x0003e60000100a00 */
[C---:B------:R-:W-:Y:S01]  /*f6a0*/  IMAD.WIDE R8, R0.reuse, 0x2, R6 ;  /* 0x0000000200087825 */ /* 0x040fe200078e0206 */
[----:B------:R1:W-:Y:S03]  /*f6b0*/  STL.64 [R1+0xcc8], R10 ;  /* 0x000cc80a01007387 */ /* 0x0003e60000100a00 */
[C---:B------:R-:W-:Y:S01]  /*f6c0*/  IMAD.WIDE R6, R0.reuse, 0x2, R4 ;  /* 0x0000000200067825 */ /* 0x040fe200078e0204 */
[----:B------:R1:W-:Y:S03]  /*f6d0*/  STL.64 [R1+0xcc0], R8 ;  /* 0x000cc00801007387 */ /* 0x0003e60000100a00 */
[----:B------:R-:W-:-:S02]  /*f6e0*/  IMAD.WIDE R4, R0, 0x2, R2 ;  /* 0x0000000200047825 */ /* 0x000fc400078e0202 */
[----:B------:R1:W5:Y:S04]  /*f6f0*/  LDL.LU.64 R2, [R1+0x1098] ;  /* 0x0010980001027983 */ /* 0x0003680000300a00 */
[----:B------:R1:W-:Y:S04]  /*f700*/  STL.64 [R1+0xcb8], R6 ;  /* 0x000cb80601007387 */ /* 0x0003e80000100a00 */
[----:B------:R1:W-:Y:S02]  /*f710*/  STL.64 [R1+0xcb0], R4 ;  /* 0x000cb00401007387 */ /* 0x0003e40000100a00 */
.L_x_1:
[----:B01----:R-:W2:Y:S04]  /*f720*/  LDL.64 R4, [R1+0x4f8] ;  /* 0x0004f80001047983 */ /* 0x003ea80000100a00 */
[----:B------:R-:W3:Y:S04]  /*f730*/  LDL.64 R8, [R1+0x500] ;  /* 0x0005000001087983 */ /* 0x000ee80000100a00 */
[----:B------:R-:W4:Y:S04]  /*f740*/  LDL.64 R6, [R1+0x4f0] ;  /* 0x0004f00001067983 */ /* 0x000f280000100a00 */
[----:B------:R-:W4:Y:S04]  /*f750*/  LDL.64 R16, [R1+0x4e8] ;  /* 0x0004e80001107983 */ /* 0x000f280000100a00 */
[----:B------:R-:W4:Y:S04]  /*f760*/  LDL.64 R10, [R1+0x1088] ;  /* 0x00108800010a7983 */ /* 0x000f280000100a00 */
[----:B------:R-:W4:Y:S04]  /*f770*/  LDL.64 R12, [R1+0x1080] ;  /* 0x00108000010c7983 */ /* 0x000f280000100a00 */
[----:B-----5:R0:W-:Y:S04]  /*f780*/  STL [R1+0x19ac], R2 ;  /* 0x0019ac0201007387 */ /* 0x0201e80000100800 */
[----:B------:R-:W4:Y:S04]  /*f790*/  LDL.64 R18, [R1+0x1078] ;  /* 0x0010780001127983 */ /* 0x000f280000100a00 */
[----:B------:R-:W4:Y:S04]  /*f7a0*/  LDL.64 R24, [R1+0x1070] ;  /* 0x0010700001187983 */ /* 0x000f280000100a00 */
[----:B------:R-:W4:Y:S04]  /*f7b0*/  LDL.64 R20, [R1+0x1058] ;  /* 0x0010580001147983 */ /* 0x000f280000100a00 */
[----:B------:R-:W4:Y:S04]  /*f7c0*/  LDL.64 R14, [R1+0x1068] ;  /* 0x00106800010e7983 */ /* 0x000f280000100a00 */
[----:B------:R-:W4:Y:S01]  /*f7d0*/  LDL.64 R22, [R1+0x1060] ;  /* 0x0010600001167983 */ /* 0x000f220000100a00 */
[----:B--2---:R-:W-:-:S04]  /*f7e0*/  IMAD.WIDE R4, R3, 0x2, R4 ;  /* 0x0000000203047825 */ /* 0x004fc800078e0204 */
[C---:B---3--:R-:W-:Y:S01]  /*f7f0*/  IMAD.WIDE R8, R3.reuse, 0x2, R8 ;  /* 0x0000000203087825 */ /* 0x048fe200078e0208 */
[----:B------:R1:W2:Y:S04]  /*f800*/  LDG.E.U16 R27, [R4.64] ;  /* 0x00000004041b7981 */ /* 0x0002a8000c1e1500 */
[----:B------:R3:W2:Y:S01]  /*f810*/  LDG.E.U16 R26, [R8.64] ;  /* 0x00000004081a7981 */ /* 0x0006a2000c1e1500 */
[----:B----4-:R-:W-:-:S05]  /*f820*/  IMAD.WIDE R6, R3, 0x2, R6 ;  /* 0x0000000203067825 */ /* 0x010fca00078e0206 */
[----:B------:R4:W2:Y:S01]  /*f830*/  LDG.E.U16 R0, [R6.64] ;  /* 0x0000000406007981 */ /* 0x0008a2000c1e1500 */
[----:B---3--:R-:W-:-:S03]  /*f840*/  IMAD.WIDE R8, R3, 0x2, R16 ;  /* 0x0000000203087825 */ /* 0x008fc600078e0210 */
[----:B------:R-:W3:Y:S04]  /*f850*/  LDL.64 R16, [R1+0xe38] ;  /* 0x000e380001107983 */ /* 0x000ee80000100a00 */
[----:B0-----:R0:W3:Y:S01]  /*f860*/  LDG.E.U16 R2, [R8.64] ;  /* 0x0000000408027981 */ /* 0x0010e2000c1e1500 */
[----:B------:R-:W-:-:S04]  /*f870*/  IMAD.WIDE R10, R3, 0x2, R10 ;  /* 0x00000002030a7825 */ /* 0x000fc800078e020a */
[C---:B------:R-:W-:Y:S01]  /*f880*/  IMAD.WIDE R12, R3.reuse, 0x2, R12 ;  /* 0x00000002030c7825 */ /* 0x040fe200078e020c */
[----:B------:R0:W3:Y:S03]  /*f890*/  LDG.E.U16 R28, [R10.64] ;  /* 0x000000040a1c7981 */ /* 0x0000e6000c1e1500 */
[C---:B-1----:R-:W-:Y:S01]  /*f8a0*/  IMAD.WIDE R4, R3.reuse, 0x2, R18 ;  /* 0x0000000203047825 */ /* 0x042fe200078e0212 */
[----:B------:R1:W3:Y:S03]  /*f8b0*/  LDG.E.U16 R29, [R12.64] ;  /* 0x000000040c1d7981 */ /* 0x0002e6000c1e1500 */
[----:B----4-:R-:W-:-:S04]  /*f8c0*/  IMAD.WIDE R6, R3, 0x2, R24 ;  /* 0x0000000203067825 */ /* 0x010fc800078e0218 */
[C---:B-1----:R-:W-:Y:S02]  /*f8d0*/  IMAD.WIDE R12, R3.reuse, 0x2, R20 ;  /* 0x00000002030c7825 */ /* 0x042fe400078e0214 */
[----:B------:R1:W4:Y:S02]  /*f8e0*/  LDG.E.U16 R21, [R4.64] ;  /* 0x0000000404157981 */ /* 0x000324000c1e1500 */
[C---:B0-----:R-:W-:Y:S02]  /*f8f0*/  IMAD.WIDE R8, R3.reuse, 0x2, R14 ;  /* 0x0000000203087825 */ /* 0x041fe400078e020e */
[----:B--2---:R-:W-:Y:S04]  /*f900*/  STL [R1+0x190], R27 ;  /* 0x0001901b01007387 */ /* 0x004fe80000100800 */
[----:B------:R0:W-:Y:S04]  /*f910*/  STL [R1+0x194], R26 ;  /* 0x0001941a01007387 */ /* 0x0001e80000100800 */
[----:B------:R-:W2:Y:S04]  /*f920*/  LDL.64 R24, [R1+0x1040] ;  /* 0x0010400001187983 */ /* 0x000ea80000100a00 */
[----:B------:R-:W2:Y:S04]  /*f930*/  LDL.64 R18, [R1+0x1048] ;  /* 0x0010480001127983 */ /* 0x000ea80000100a00 */
[----:B0-----:R-:W2:Y:S04]  /*f940*/  LDL.64 R26, [R1+0x1050] ;  /* 0x00105000011a7983 */ /* 0x001ea80000100a00 */
[----:B------:R-:W2:Y:S04]  /*f950*/  LDL.64 R14, [R1+0xe30] ;  /* 0x000e3000010e7983 */ /* 0x000ea80000100a00 */
[----:B------:R0:W-:Y:S04]  /*f960*/  STL [R1+0x18c], R0 ;  /* 0x00018c0001007387 */ /* 0x0001e80000100800 */
[----:B0-----:R0:W2:Y:S04]  /*f970*/  LDG.E.U16 R0, [R6.64] ;  /* 0x0000000406007981 */ /* 0x0010a8000c1e1500 */
[----:B---3--:R3:W-:Y:S04]  /*f980*/  STL [R1+0x188], R2 ;  /* 0x0001880201007387 */ /* 0x0087e80000100800 */
[----:B---3--:R3:W2:Y:S01]  /*f990*/  LDG.E.U16 R2, [R8.64] ;  /* 0x0000000408027981 */ /* 0x0086a2000c1e1500 */
[----:B------:R-:W-:-:S03]  /*f9a0*/  IMAD.WIDE R10, R3, 0x2, R22 ;  /* 0x00000002030a7825 */ /* 0x000fc600078e0216 */
[----:B------:R0:W-:Y:S01]  /*f9b0*/  STL [R1+0x184], R28 ;  /* 0x0001841c01007387 */ /* 0x0001e20000100800 */
[----:B-1----:R-:W-:-:S03]  /*f9c0*/  IMAD.WIDE R4, R3, 0x2, R16 ;  /* 0x0000000203047825 */ /* 0x002fc600078e0210 */
[----:B------:R-:W2:Y:S04]  /*f9d0*/  LDL.64 R22, [R1+0x1038] ;  /* 0x0010380001167983 */ /* 0x000ea80000100a00 */
[----:B------:R1:W-:Y:S04]  /*f9e0*/  STL [R1+0x180], R29 ;  /* 0x0001801d01007387 */ /* 0x0003e80000100800 */
[----:B0-----:R2:W2:Y:S04]  /*f9f0*/  LDG.E.U16 R28, [R10.64] ;  /* 0x000000040a1c7981 */ /* 0x0014a8000c1e1500 */
[----:B----4-:R0:W-:Y:S04]  /*fa00*/  STL [R1+0x17c], R21 ;  /* 0x00017c1501007387 */ /* 0x0101e80000100800 */
[----:B-1----:R1:W4:Y:S04]  /*fa10*/  LDG.E.U16 R29, [R12.64] ;  /* 0x000000040c1d7981 */ /* 0x002328000c1e1500 */
[----:B------:R-:W4:Y:S04]  /*fa20*/  LDL.64 R16, [R1+0x1028] ;  /* 0x0010280001107983 */ /* 0x000f280000100a00 */
[----:B0-----:R-:W4:Y:S01]  /*fa30*/  LDL.64 R20, [R1+0x1030] ;  /* 0x0010300001147983 */ /* 0x001f220000100a00 */
[----:B--2---:R-:W-:-:S03]  /*fa40*/  IMAD.WIDE R10, R3, 0x2, R24 ;  /* 0x00000002030a7825 */ /* 0x004fc600078e0218 */
[----:B------:R0:W2:Y:S01]  /*fa50*/  LDG.E.U16 R25, [R4.64] ;  /* 0x0000000404197981 */ /* 0x0000a2000c1e1500 */
[----:B------:R-:W-:-:S03]  /*fa60*/  IMAD.WIDE R6, R3, 0x2, R26 ;  /* 0x0000000203067825 */ /* 0x000fc600078e021a */
[----:B------:R-:W2:Y:S01]  /*fa70*/  LDL.64 R26, [R1+0xe28] ;  /* 0x000e2800011a7983 */ /* 0x000ea20000100a00 */
[----:B---3--:R-:W-:-:S03]  /*fa80*/  IMAD.WIDE R8, R3, 0x2, R18 ;  /* 0x0000000203087825 */ /* 0x008fc600078e0212 */
[----:B------:R-:W3:Y:S04]  /*fa90*/  LDL.64 R18, [R1+0x1020] ;  /* 0x0010200001127983 */ /* 0x000ee80000100a00 */
[----:B------:R0:W-:Y:S04]  /*faa0*/  STL [R1+0x178], R0 ;  /* 0x0001780001007387 */ /* 0x0001e80000100800 */
[----:B0-----:R0:W3:Y:S04]  /*fab0*/  LDG.E.U16 R0, [R6.64] ;  /* 0x0000000406007981 */ /* 0x0010e8000c1e1500 */
[----:B------:R0:W-:Y:S04]  /*fac0*/  STL [R1+0x174], R2 ;  /* 0x0001740201007387 */ /* 0x0001e80000100800 */
[----:B0-----:R0:W3:Y:S01]  /*fad0*/  LDG.E.U16 R2, [R8.64] ;  /* 0x0000000408027981 */ /* 0x0010e2000c1e1500 */
[----:B-1----:R-:W-:-:S04]  /*fae0*/  IMAD.WIDE R12, R3, 0x2, R14 ;  /* 0x00000002030c7825 */ /* 0x002fc800078e020e */
[C---:B------:R-:W-:Y:S01]  /*faf0*/  IMAD.WIDE R4, R3.reuse, 0x2, R22 ;  /* 0x0000000203047825 */ /* 0x040fe200078e0216 */
[----:B------:R1:W-:Y:S04]  /*fb00*/  STL [R1+0x170], R28 ;  /* 0x0001701c01007387 */ /* 0x0003e80000100800 */
[----:B------:R-:W3:Y:S04]  /*fb10*/  LDL.64 R14, [R1+0x1018] ;  /* 0x00101800010e7983 */ /* 0x000ee80000100a00 */
[----:B----4-:R4:W-:Y:S04]  /*fb20*/  STL [R1+0x16c], R29 ;  /* 0x00016c1d01007387 */ /* 0x0109e80000100800 */
[----:B-1----:R1:W3:Y:S01]  /*fb30*/  LDG.E.U16 R28, [R10.64] ;  /* 0x000000040a1c7981 */ /* 0x0022e2000c1e1500 */
[----:B------:R-:W-:-:S03]  /*fb40*/  IMAD.WIDE R6, R3, 0x2, R20 ;  /* 0x0000000203067825 */ /* 0x000fc600078e0214 */
[----:B----4-:R4:W3:Y:S01]  /*fb50*/  LDG.E.U16 R29, [R12.64] ;  /* 0x000000040c1d7981 */ /* 0x0108e2000c1e1500 */
[----:B0-----:R-:W-:-:S03]  /*fb60*/  IMAD.WIDE R8, R3, 0x2, R16 ;  /* 0x0000000203087825 */ /* 0x001fc600078e0210 */
[----:B--2---:R0:W-:Y:S04]  /*fb70*/  STL [R1+0x168], R25 ;  /* 0x0001681901007387 */ /* 0x0041e80000100800 */
[----:B------:R-:W2:Y:S01]  /*fb80*/  LDL.64 R20, [R1+0x1008] ;  /* 0x0010080001147983 */ /* 0x000ea20000100a00 */
[----:B-1----:R-:W-:-:S03]  /*fb90*/  IMAD.WIDE R10, R3, 0x2, R26 ;  /* 0x00000002030a7825 */ /* 0x002fc600078e021a */
[----:B------:R-:W2:Y:S04]  /*fba0*/  LDL.64 R22, [R1+0xe20] ;  /* 0x000e200001167983 */ /* 0x000ea80000100a00 */
[----:B0-----:R-:W2:Y:S04]  /*fbb0*/  LDL.64 R24, [R1+0x1010] ;  /* 0x0010100001187983 */ /* 0x001ea80000100a00 */
[----:B------:R0:W2:Y:S04]  /*fbc0*/  LDG.E.U16 R27, [R4.64] ;  /* 0x00000004041b7981 */ /* 0x0000a8000c1e1500 */
[----:B------:R-:W2:Y:S04]  /*fbd0*/  LDL.64 R16, [R1+0x1000] ;  /* 0x0010000001107983 */ /* 0x000ea80000100a00 */
[----:B---3--:R1:W-:Y:S04]  /*fbe0*/  STL [R1+0x164], R0 ;  /* 0x0001640001007387 */ /* 0x0083e80000100800 */
[----:B-1----:R1:W3:Y:S04]  /*fbf0*/  LDG.E.U16 R0, [R6.64] ;  /* 0x0000000406007981 */ /* 0x0022e8000c1e1500 */
[----:B------:R0:W-:Y:S04]  /*fc00*/  STL [R1+0x160], R2 ;  /* 0x0001600201007387 */ /* 0x0001e80000100800 */
[----:B0-----:R0:W3:Y:S01]  /*fc10*/  LDG.E.U16 R2, [R8.64] ;  /* 0x0000000408027981 */ /* 0x0010e2000c1e1500 */
[----:B----4-:R-:W-:-:S04]  /*fc20*/  IMAD.WIDE R12, R3, 0x2, R18 ;  /* 0x00000002030c7825 */ /* 0x010fc800078e0212 */
[C---:B------:R-:W-:Y:S01]  /*fc30*/  IMAD.WIDE R4, R3.reuse, 0x2, R14 ;  /* 0x0000000203047825 */ /* 0x040fe200078e020e */
[----:B------:R4:W-:Y:S04]  /*fc40*/  STL [R1+0x15c], R28 ;  /* 0x00015c1c01007387 */ /* 0x0009e80000100800 */
[----:B------:R-:W3:Y:S04]  /*fc50*/  LDL.64 R18, [R1+0xff8] ;  /* 0x000ff80001127983 */ /* 0x000ee80000100a00 */
[----:B------:R0:W-:Y:S04]  /*fc60*/  STL [R1+0x158], R29 ;  /* 0x0001581d01007387 */ /* 0x0001e80000100800 */
[----:B----4-:R2:W2:Y:S04]  /*fc70*/  LDG.E.U16 R28, [R10.64] ;  /* 0x000000040a1c7981 */ /* 0x0104a8000c1e1500 */
[----:B0-----:R0:W2:Y:S02]  /*fc80*/  LDG.E.U16 R29, [R12.64] ;  /* 0x000000040c1d7981 */ /* 0x0010a4000c1e1500 */
[----:B--2---:R-:W-:-:S02]  /*fc90*/  IMAD.WIDE R10, R3, 0x2, R20 ;  /* 0x00000002030a7825 */ /* 0x004fc400078e0214 */
[----:B------:R2:W4:Y:S02]  /*fca0*/  LDG.E.U16 R21, [R4.64] ;  /* 0x0000000404157981 */ /* 0x000524000c1e1500 */
[C---:B-1----:R-:W-:Y:S02]  /*fcb0*/  IMAD.WIDE R6, R3.reuse, 0x2, R24 ;  /* 0x0000000203067825 */ /* 0x042fe400078e0218 */
[----:B------:R1:W-:Y:S04]  /*fcc0*/  STL [R1+0x154], R27 ;  /* 0x0001541b01007387 */ /* 0x0003e80000100800 */
[----:B------:R-:W4:Y:S01]  /*fcd0*/  LDL.64 R24, [R1+0xfe8] ;  /* 0x000fe80001187983 */ /* 0x000f220000100a00 */
[----:B------:R-:W-:-:S03]  /*fce0*/  IMAD.WIDE R8, R3, 0x2, R22 ;  /* 0x0000000203087825 */ /* 0x000fc600078e0216 */
[----:B------:R-:W4:Y:S04]  /*fcf0*/  LDL.64 R14, [R1+0xff0] ;  /* 0x000ff000010e7983 */ /* 0x000f280000100a00 */
[----:B-1----:R-:W4:Y:S04]  /*fd00*/  LDL.64 R26, [R1+0xe18] ;  /* 0x000e1800011a7983 */ /* 0x002f280000100a00 */
[----:B------:R-:W4:Y:S04]  /*fd10*/  LDL.64 R22, [R1+0xfe0] ;  /* 0x000fe00001167983 */ /* 0x000f280000100a00 */
[----:B---3--:R1:W-:Y:S04]  /*fd20*/  STL [R1+0x150], R0 ;  /* 0x0001500001007387 */ /* 0x0083e80000100800 */
[----:B-1----:R1:W2:Y:S04]  /*fd30*/  LDG.E.U16 R0, [R6.64] ;  /* 0x0000000406007981 */ /* 0x0022a8000c1e1500 */
[----:B------:R0:W-:Y:S04]  /*fd40*/  STL [R1+0x14c], R2 ;  /* 0x00014c0201007387 */ /* 0x0001e80000100800 */
[----:B0-----:R0:W2:Y:S01]  /*fd50*/  LDG.E.U16 R2, [R8.64] ;  /* 0x0000000408027981 */ /* 0x0010a2000c1e1500 */
[----:B------:R-:W-:-:S04]  /*fd60*/  IMAD.WIDE R12, R3, 0x2, R16 ;  /* 0x00000002030c7825 */ /* 0x000fc800078e0210 */
[C---:B--2---:R-:W-:Y:S01]  /*fd70*/  IMAD.WIDE R4, R3.reuse, 0x2, R18 ;  /* 0x0000000203047825 */ /* 0x044fe200078e0212 */
[----:B------:R2:W-:Y:S04]  /*fd80*/  STL [R1+0x148], R28 ;  /* 0x0001481c01007387 */ /* 0x0005e80000100800 */
[----:B------:R-:W2:Y:S04]  /*fd90*/  LDL.64 R16, [R1+0xe10] ;  /* 0x000e100001107983 */ /* 0x000ea80000100a00 */
[----:B------:R0:W-:Y:S04]  /*fda0*/  STL [R1+0x144], R29 ;  /* 0x0001441d01007387 */ /* 0x0001e80000100800 */
[----:B--2---:R2:W2:Y:S04]  /*fdb0*/  LDG.E.U16 R28, [R10.64] ;  /* 0x000000040a1c7981 */ /* 0x0044a8000c1e1500 */
[----:B0-----:R0:W2:Y:S04]  /*fdc0*/  LDG.E.U16 R29, [R12.64] ;  /* 0x000000040c1d7981 */ /* 0x0010a8000c1e1500 */
[----:B----4-:R4:W-:Y:S04]  /*fdd0*/  STL [R1+0x140], R21 ;  /* 0x0001401501007387 */ /* 0x0109e80000100800 */
[----:B------:R-:W3:Y:S04]  /*fde0*/  LDL.64 R18, [R1+0xfd0] ;  /* 0x000fd00001127983 */ /* 0x000ee80000100a00 */
[----:B----4-:R-:W4:Y:S01]  /*fdf0*/  LDL.64 R20, [R1+0xfd8] ;  /* 0x000fd80001147983 */ /* 0x010f220000100a00 */
[----:B--2---:R-:W-:-:S03]  /*fe00*/  IMAD.WIDE R10, R3, 0x2, R24 ;  /* 0x00000002030a7825 */ /* 0x004fc600078e0218 */
[----:B------:R2:W4:Y:S01]  /*fe10*/  LDG.E.U16 R25, [R4.64] ;  /* 0x0000000404197981 */ /* 0x000522000c1e1500 */
[----:B-1----:R-:W-:-:S03]  /*fe20*/  IMAD.WIDE R6, R3, 0x2, R26 ;  /* 0x0000000203067825 */ /* 0x002fc600078e021a */
[----:B------:R-:W4:Y:S01]  /*fe30*/  LDL.64 R26, [R1+0xfc8] ;  /* 0x000fc800011a7983 */ /* 0x000f220000100a00 */
[----:B------:R-:W-:-:S03]  /*fe40*/  IMAD.WIDE R8, R3, 0x2, R14 ;  /* 0x0000000203087825 */ /* 0x000fc600078e020e */
[----:B------:R-:W4:Y:S04]  /*fe50*/  LDL.64 R14, [R1+0xe08] ;  /* 0x000e0800010e7983 */ /* 0x000f280000100a00 */
[----:B------:R1:W-:Y:S04]  /*fe60*/  STL [R1+0x13c], R0 ;  /* 0x00013c0001007387 */ /* 0x0003e80000100800 */
[----:B-1----:R1:W4:Y:S04]  /*fe70*/  LDG.E.U16 R0, [R6.64] ;  /* 0x0000000406007981 */ /* 0x002328000c1e1500 */
[----:B------:R0:W-:Y:S04]  /*fe80*/  STL [R1+0x138], R2 ;  /* 0x0001380201007387 */ /* 0x0001e80000100800 */
[----:B0-----:R3:W4:Y:S01]  /*fe90*/  LDG.E.U16 R2, [R8.64] ;  /* 0x0000000408027981 */ /* 0x001722000c1e1500 */
[----:B------:R-:W-:-:S04]  /*fea0*/  IMAD.WIDE R12, R3, 0x2, R22 ;  /* 0x00000002030c7825 */ /* 0x000fc800078e0216 */
[C---:B--2---:R-:W-:Y:S01]  /*feb0*/  IMAD.WIDE R4, R3.reuse, 0x2, R16 ;  /* 0x0000000203047825 */ /* 0x044fe200078e0210 */
[----:B------:R0:W-:Y:S04]  /*fec0*/  STL [R1+0x134], R28 ;  /* 0x0001341c01007387 */ /* 0x0001e80000100800 */
[----:B------:R-:W2:Y:S04]  /*fed0*/  LDL.64 R22, [R1+0xfc0] ;  /* 0x000fc00001167983 */ /* 0x000ea80000100a00 */
[----:B------:R1:W-:Y:S04]  /*fee0*/  STL [R1+0x130], R29 ;  /* 0x0001301d01007387 */ /* 0x0003e80000100800 */
[----:B0-----:R0:W2:Y:S04]  /*fef0*/  LDG.E.U16 R28, [R10.64] ;  /* 0x000000040a1c7981 */ /* 0x0010a8000c1e1500 */
[----:B-1----:R1:W2:Y:S01]  /*ff00*/  LDG.E.U16 R29, [R12.64] ;  /* 0x000000040c1d7981 */ /* 0x0022a2000c1e1500 */
[----:B---3--:R-:W-:-:S03]  /*ff10*/  IMAD.WIDE R8, R3, 0x2, R18 ;  /* 0x0000000203087825 */ /* 0x008fc600078e0212 */
[----:B----4-:R3:W-:Y:S04]  /*ff20*/  STL [R1+0x12c], R25 ;  /* 0x00012c1901007387 */ /* 0x0107e80000100800 */
[----:B------:R-:W4:Y:S01]  /*ff30*/  LDL.64 R18, [R1+0xfa8] ;  /* 0x000fa80001127983 */ /* 0x000f220000100a00 */
[----:B0-----:R-:W-:-:S03]  /*ff40*/  IMAD.WIDE R10, R3, 0x2, R26 ;  /* 0x00000002030a7825 */ /* 0x001fc600078e021a */
[----:B------:R-:W4:Y:S04]  /*ff50*/  LDL.64 R16, [R1+0xfb0] ;  /* 0x000fb00001107983 */ /* 0x000f280000100a00 */
[----:B---3--:R-:W3:Y:S04]  /*ff60*/  LDL.64 R24, [R1+0xfb8] ;  /* 0x000fb80001187983 */ /* 0x008ee80000100a00 */
[----:B------:R2:W3:Y:S01]  /*ff70*/  LDG.E.U16 R27, [R4.64] ;  /* 0x00000004041b7981 */ /* 0x0004e2000c1e1500 */
[----:B------:R-:W-:-:S03]  /*ff80*/  IMAD.WIDE R6, R3, 0x2, R20 ;  /* 0x0000000203067825 */ /* 0x000fc600078e0214 */
[----:B------:R-:W3:Y:S04]  /*ff90*/  LDL.64 R20, [R1+0xe00] ;  /* 0x000e000001147983 */ /* 0x000ee80000100a00 */
[----:B------:R0:W-:Y:S04]  /*ffa0*/  STL [R1+0x128], R0 ;  /* 0x0001280001007387 */ /* 0x0001e80000100800 */
[----:B0-----:R3:W3:Y:S04]  /*ffb0*/  LDG.E.U16 R0, [R6.64] ;  /* 0x0000000406007981 */ /* 0x0016e8000c1e1500 */
[----:B------:R0:W-:Y:S04]  /*ffc0*/  STL [R1+0x124], R2 ;  /* 0x0001240201007387 */ /* 0x0001e80000100800 */
[----:B0-----:R0:W3:Y:S01]  /*ffd0*/  LDG.E.U16 R2, [R8.64] ;  /* 0x0000000408027981 */ /* 0x0010e2000c1e1500 */
[----:B-1----:R-:W-:-:S04]  /*ffe0*/  IMAD.WIDE R12, R3, 0x2, R14 ;  /* 0x00000002030c7825 */ /* 0x002fc800078e020e */
[C---:B--2---:R-:W-:Y:S01]  /*fff0*/  IMAD.WIDE R4, R3.reuse, 0x2, R22 ;  /* 0x0000000203047825 */ /* 0x044fe200078e0216 */
[----:B------:R1:W-:Y:S04]  /*10000*/  STL [R1+0x120], R28 ;  /* 0x0001201c01007387 */ /* 0x0003e80000100800 */
[----:B------:R-:W2:Y:S04]  /*10010*/  LDL.64 R14, [R1+0xfa0] ;  /* 0x000fa000010e7983 */ /* 0x000ea80000100a00 */
[----:B------:R0:W-:Y:S04]  /*10020*/  STL [R1+0x11c], R29 ;  /* 0x00011c1d01007387 */ /* 0x0001e80000100800 */
[----:B-1----:R1:W2:Y:S04]  /*10030*/  LDG.E.U16 R28, [R10.64] ;  /* 0x000000040a1c7981 */ /* 0x0022a8000c1e1500 */
[----:B0-----:R4:W2:Y:S02]  /*10040*/  LDG.E.U16 R29, [R12.64] ;  /* 0x000000040c1d7981 */ /* 0x0018a4000c1e1500 */
[----:B----4-:R-:W-:-:S02]  /*10050*/  IMAD.WIDE R12, R3, 0x2, R18 ;  /* 0x00000002030c7825 */ /* 0x010fc400078e0212 */
[----:B------:R2:W4:Y:S02]  /*10060*/  LDG.E.U16 R19, [R4.64] ;  /* 0x0000000404137981 */ /* 0x000524000c1e1500 */
[C---:B---3--:R-:W-:Y:S02]  /*10070*/  IMAD.WIDE R6, R3.reuse, 0x2, R24 ;  /* 0x0000000203067825 */ /* 0x048fe400078e0218 */
[----:B------:R0:W-:Y:S04]  /*10080*/  STL [R1+0x118], R27 ;  /* 0x0001181b01007387 */ /* 0x0001e80000100800 */
[----:B------:R-:W3:Y:S04]  /*10090*/  LDL.64 R24, [R1+0xf90] ;  /* 0x000f900001187983 */ /* 0x000ee80000100a00 */
[----:B------:R-:W3:Y:S01]  /*100a0*/  LDL.64 R22, [R1+0xdf8] ;  /* 0x000df80001167983 */ /* 0x000ee20000100a00 */
[----:B------:R-:W-:-:S03]  /*100b0*/  IMAD.WIDE R8, R3, 0x2, R16 ;  /* 0x0000000203087825 */ /* 0x000fc600078e0210 */
[----:B0-----:R-:W3:Y:S04]  /*100c0*/  LDL.64 R26, [R1+0xf98] ;  /* 0x000f9800011a7983 */ /* 0x001ee80000100a00 */
        /* <DEDUP_REMOVED lines=11> */
[----:B0-----:R0:W2:Y:S04]  /*10180*/  LDG.E.U16 R29, [R12.64] ;  /* 0x000000040c1d7981 */ /* 0x0010a8000c1e1500 */
[----:B----4-:R1:W-:Y:S04]  /*10190*/  STL [R1+0x104], R19 ;  /* 0x0001041301007387 */ /* 0x0103e80000100800 */
[----:B------:R-:W4:Y:S04]  /*101a0*/  LDL.64 R14, [R1+0xf78] ;  /* 0x000f7800010e7983 */ /* 0x000f280000100a00 */
[----:B-1----:R-:W4:Y:S01]  /*101b0*/  LDL.64 R18, [R1+0xdf0] ;  /* 0x000df00001127983 */ /* 0x002f220000100a00 */
[----:B---3--:R-:W-:-:S03]  /*101c0*/  IMAD.WIDE R10, R3, 0x2, R24 ;  /* 0x00000002030a7825 */ /* 0x008fc600078e0218 */
[----:B------:R2:W3:Y:S01]  /*101d0*/  LDG.E.U16 R25, [R4.64] ;  /* 0x0000000404197981 */ /* 0x0004e2000c1e1500 */
[----:B------:R-:W-:-:S03]  /*101e0*/  IMAD.WIDE R8, R3, 0x2, R22 ;  /* 0x0000000203087825 */ /* 0x000fc600078e0216 */
[----:B------:R-:W3:Y:S01]  /*101f0*/  LDL.64 R22, [R1+0xf68] ;  /* 0x000f680001167983 */ /* 0x000ee20000100a00 */
[----:B------:R-:W-:-:S03]  /*10200*/  IMAD.WIDE R6, R3, 0x2, R26 ;  /* 0x0000000203067825 */ /* 0x000fc600078e021a */
[----:B------:R-:W3:Y:S04]  /*10210*/  LDL.64 R26, [R1+0xf70] ;  /* 0x000f7000011a7983 */ /* 0x000ee80000100a00 */
[----:B------:R1:W-:Y:S04]  /*10220*/  STL [R1+0x100], R0 ;  /* 0x0001000001007387 */ /* 0x0003e80000100800 */
[----:B-1----:R1:W3:Y:S04]  /*10230*/  LDG.E.U16 R0, [R6.64] ;  /* 0x0000000406007981 */ /* 0x0022e8000c1e1500 */
[----:B------:R0:W-:Y:S04]  /*10240*/  STL [R1+0xfc], R2 ;  /* 0x0000fc0201007387 */ /* 0x0001e80000100800 */
[----:B0-----:R4:W3:Y:S01]  /*10250*/  LDG.E.U16 R2, [R8.64] ;  /* 0x0000000408027981 */ /* 0x0018e2000c1e1500 */
[----:B------:R-:W-:-:S03]  /*10260*/  IMAD.WIDE R12, R3, 0x2, R16 ;  /* 0x00000002030c7825 */ /* 0x000fc600078e0210 */
[----:B------:R-:W3:Y:S01]  /*10270*/  LDL.64 R16, [R1+0xde8] ;  /* 0x000de80001107983 */ /* 0x000ee20000100a00 */
[----:B--2---:R-:W-:-:S03]  /*10280*/  IMAD.WIDE R4, R3, 0x2, R20 ;  /* 0x0000000203047825 */ /* 0x004fc600078e0214 */
[----:B------:R0:W-:Y:S04]  /*10290*/  STL [R1+0xf8], R28 ;  /* 0x0000f81c01007387 */ /* 0x0001e80000100800 */
[----:B------:R2:W-:Y:S04]  /*102a0*/  STL [R1+0xf4], R29 ;  /* 0x0000f41d01007387 */ /* 0x0005e80000100800 */
[----:B0-----:R0:W3:Y:S04]  /*102b0*/  LDG.E.U16 R28, [R10.64] ;  /* 0x000000040a1c7981 */ /* 0x0010e8000c1e1500 */
[----:B--2---:R2:W3:Y:S01]  /*102c0*/  LDG.E.U16 R29, [R12.64] ;  /* 0x000000040c1d7981 */ /* 0x0044e2000c1e1500 */
[----:B----4-:R-:W-:-:S04]  /*102d0*/  IMAD.WIDE R8, R3, 0x2, R14 ;  /* 0x0000000203087825 */ /* 0x010fc800078e020e */
[C---:B-1----:R-:W-:Y:S01]  /*102e0*/  IMAD.WIDE R6, R3.reuse, 0x2, R18 ;  /* 0x0000000203067825 */ /* 0x042fe200078e0212 */
[----:B---3--:R1:W-:Y:S04]  /*102f0*/  STL [R1+0xf0], R25 ;  /* 0x0000f01901007387 */ /* 0x0083e80000100800 */
[----:B------:R-:W3:Y:S01]  /*10300*/  LDL.64 R20, [R1+0xf58] ;  /* 0x000f580001147983 */ /* 0x000ee20000100a00 */
[----:B--2---:R-:W-:-:S03]  /*10310*/  IMAD.WIDE R12, R3, 0x2, R22 ;  /* 0x00000002030c7825 */ /* 0x004fc600078e0216 */
[----:B------:R2:W4:Y:S04]  /*10320*/  LDG.E.U16 R23, [R4.64] ;  /* 0x0000000404177981 */ /* 0x000528000c1e1500 */
[----:B-1----:R-:W4:Y:S01]  /*10330*/  LDL.64 R24, [R1+0xf60] ;  /* 0x000f600001187983 */ /* 0x002f220000100a00 */
[----:B0-----:R-:W-:-:S03]  /*10340*/  IMAD.WIDE R10, R3, 0x2, R26 ;  /* 0x00000002030a7825 */ /* 0x001fc600078e021a */
[----:B------:R3:W4:Y:S04]  /*10350*/  LDG.E.U16 R27, [R8.64] ;  /* 0x00000004081b7981 */ /* 0x000728000c1e1500 */
[----:B------:R-:W4:Y:S04]  /*10360*/  LDL.64 R18, [R1+0xf50] ;  /* 0x000f500001127983 */ /* 0x000f280000100a00 */
[----:B------:R4:W4:Y:S04]  /*10370*/  LDG.E.U16 R26, [R6.64] ;  /* 0x00000004061a7981 */ /* 0x000928000c1e1500 */
[----:B------:R-:W4:Y:S04]  /*10380*/  LDL.64 R14, [R1+0xde0] ;  /* 0x000de000010e7983 */ /* 0x000f280000100a00 */
[----:B------:R0:W-:Y:S04]  /*10390*/  STL [R1+0xec], R0 ;  /* 0x0000ec0001007387 */ /* 0x0001e80000100800 */
[----:B0-----:R0:W4:Y:S04]  /*103a0*/  LDG.E.U16 R0, [R10.64] ;  /* 0x000000040a007981 */ /* 0x001128000c1e1500 */
[----:B------:R1:W-:Y:S04]  /*103b0*/  STL [R1+0xe8], R2 ;  /* 0x0000e80201007387 */ /* 0x0003e80000100800 */
[----:B-1----:R1:W4:Y:S01]  /*103c0*/  LDG.E.U16 R2, [R12.64] ;  /* 0x000000040c027981 */ /* 0x002322000c1e1500 */
[----:B--2---:R-:W-:-:S06]  /*103d0*/  IMAD.WIDE R4, R3, 0x2, R16 ;  /* 0x0000000203047825 */ /* 0x004fcc00078e0210 */
[----:B------:R-:W2:Y:S04]  /*103e0*/  LDG.E.U16 R5, [R4.64] ;  /* 0x0000000404057981 */ /* 0x000ea8000c1e1500 */
[----:B------:R-:W-:Y:S04]  /*103f0*/  STL [R1+0xe0], R29 ;  /* 0x0000e01d01007387 */ /* 0x000fe80000100800 */
[----:B------:R0:W-:Y:S04]  /*10400*/  STL [R1+0xe4], R28 ;  /* 0x0000e41c01007387 */ /* 0x0001e80000100800 */
[----:B0-----:R-:W2:Y:S01]  /*10410*/  LDL.64 R28, [R1+0xf48] ;  /* 0x000f4800011c7983 */ /* 0x001ea20000100a00 */
[----:B---3--:R-:W-:-:S04]  /*10420*/  IMAD.WIDE R8, R3, 0x2, R20 ;  /* 0x0000000203087825 */ /* 0x008fc800078e0214 */
[C---:B----4-:R-:W-:Y:S01]  /*10430*/  IMAD.WIDE R6, R3.reuse, 0x2, R24 ;  /* 0x0000000203067825 */ /* 0x050fe200078e0218 */
[----:B------:R0:W-:Y:S04]  /*10440*/  STL [R1+0xdc], R23 ;  /* 0x0000dc1701007387 */ /* 0x0001e80000100800 */
[----:B------:R-:W3:Y:S04]  /*10450*/  LDG.E.U16 R9, [R8.64] ;  /* 0x0000000408097981 */ /* 0x000ee8000c1e1500 */
[----:B------:R-:W4:Y:S01]  /*10460*/  LDG.E.U16 R7, [R6.64] ;  /* 0x0000000406077981 */ /* 0x000f22000c1e1500 */
[----:B------:R-:W-:-:S03]  /*10470*/  IMAD.WIDE R10, R3, 0x2, R18 ;  /* 0x00000002030a7825 */ /* 0x000fc600078e0212 */
[----:B0-----:R-:W3:Y:S04]  /*10480*/  LDL.64 R22, [R1+0xf40] ;  /* 0x000f400001167983 */ /* 0x001ee80000100a00 */
[----:B------:R-:W3:Y:S01]  /*10490*/  LDL.64 R16, [R1+0xf38] ;  /* 0x000f380001107983 */ /* 0x000ee20000100a00 */
[----:B-1----:R-:W-:-:S03]  /*104a0*/  IMAD.WIDE R12, R3, 0x2, R14 ;  /* 0x00000002030c7825 */ /* 0x002fc600078e020e */
[----:B------:R-:W-:Y:S04]  /*104b0*/  STL [R1+0xd4], R27 ;  /* 0x0000d41b01007387 */ /* 0x000fe80000100800 */
[----:B------:R0:W-:Y:S04]  /*104c0*/  STL [R1+0xd8], R26 ;  /* 0x0000d81a01007387 */ /* 0x0001e80000100800 */
[----:B------:R-:W3:Y:S04]  /*104d0*/  LDL.64 R20, [R1+0xf30] ;  /* 0x000f300001147983 */ /* 0x000ee80000100a00 */
[----:B------:R-:W3:Y:S04]  /*104e0*/  LDL.64 R14, [R1+0xf28] ;  /* 0x000f2800010e7983 */ /* 0x000ee80000100a00 */
[----:B0-----:R-:W3:Y:S04]  /*104f0*/  LDL.64 R26, [R1+0xdd8] ;  /* 0x000dd800011a7983 */ /* 0x001ee80000100a00 */
[----:B------:R0:W-:Y:S04]  /*10500*/  STL [R1+0xd0], R0 ;  /* 0x0000d00001007387 */ /* 0x0001e80000100800 */
[----:B0-----:R0:W3:Y:S04]  /*10510*/  LDG.E.U16 R0, [R10.64] ;  /* 0x000000040a007981 */ /* 0x0010e8000c1e1500 */
[----:B------:R1:W-:Y:S04]  /*10520*/  STL [R1+0xcc], R2 ;  /* 0x0000cc0201007387 */ /* 0x0003e80000100800 */
[----:B------:R-:W3:Y:S04]  /*10530*/  LDL.64 R24, [R1+0xf20] ;  /* 0x000f200001187983 */ /* 0x000ee80000100a00 */
[----:B------:R-:W3:Y:S04]  /*10540*/  LDL.64 R18, [R1+0xdd0] ;  /* 0x000dd00001127983 */ /* 0x000ee80000100a00 */
[----:B-1----:R1:W3:Y:S04]  /*10550*/  LDG.E.U16 R2, [R12.64] ;  /* 0x000000040c027981 */ /* 0x0022e8000c1e1500 */
[----:B--2---:R2:W-:Y:S02]  /*10560*/  STL [R1+0xc8], R5 ;  /* 0x0000c80501007387 */ /* 0x0045e40000100800 */
[----:B--2---:R-:W-:-:S05]  /*10570*/  IMAD.WIDE R4, R3, 0x2, R28 ;  /* 0x0000000203047825 */ /* 0x004fca00078e021c */
[----:B------:R2:W3:Y:S04]  /*10580*/  LDG.E.U16 R29, [R4.64] ;  /* 0x00000004041d7981 */ /* 0x0004e8000c1e1500 */
[----:B----4-:R4:W-:Y:S04]  /*10590*/  STL [R1+0xc4], R7 ;  /* 0x0000c40701007387 */ /* 0x0109e80000100800 */
[----:B---3--:R3:W-:Y:S01]  /*105a0*/  STL [R1+0xc0], R9 ;  /* 0x0000c00901007387 */ /* 0x0087e20000100800 */
[----:B----4-:R-:W-:-:S03]  /*105b0*/  IMAD.WIDE R6, R3, 0x2, R22 ;  /* 0x0000000203067825 */ /* 0x010fc600078e0216 */
[----:B------:R-:W4:Y:S01]  /*105c0*/  LDL.64 R22, [R1+0xf18] ;  /* 0x000f180001167983 */ /* 0x000f220000100a00 */
[----:B---3--:R-:W-:-:S03]  /*105d0*/  IMAD.WIDE R8, R3, 0x2, R16 ;  /* 0x0000000203087825 */ /* 0x008fc600078e0210 */
[----:B------:R-:W3:Y:S01]  /*105e0*/  LDL.64 R16, [R1+0xf10] ;  /* 0x000f100001107983 */ /* 0x000ee20000100a00 */
[----:B-1----:R-:W-:-:S04]  /*105f0*/  IMAD.WIDE R12, R3, 0x2, R20 ;  /* 0x00000002030c7825 */ /* 0x002fc800078e0214 */
[C---:B0-----:R-:W-:Y:S02]  /*10600*/  IMAD.WIDE R10, R3.reuse, 0x2, R26 ;  /* 0x00000002030a7825 */ /* 0x041fe400078e021a */
[----:B------:R0:W3:Y:S04]  /*10610*/  LDG.E.U16 R27, [R8.64] ;  /* 0x00000004081b7981 */ /* 0x0000e8000c1e1500 */
[----:B------:R1:W3:Y:S01]  /*10620*/  LDG.E.U16 R26, [R6.64] ;  /* 0x00000004061a7981 */ /* 0x0002e2000c1e1500 */
[----:B--2---:R-:W-:-:S06]  /*10630*/  IMAD.WIDE R4, R3, 0x2, R14 ;  /* 0x0000000203047825 */ /* 0x004fcc00078e020e */
[----:B------:R-:W2:Y:S04]  /*10640*/  LDG.E.U16 R5, [R4.64] ;  /* 0x0000000404057981 */ /* 0x000ea8000c1e1500 */
[----:B------:R0:W-:Y:S04]  /*10650*/  STL [R1+0xbc], R0 ;  /* 0x0000bc0001007387 */ /* 0x0001e80000100800 */
[----:B0-----:R4:W2:Y:S04]  /*10660*/  LDG.E.U16 R0, [R10.64] ;  /* 0x000000040a007981 */ /* 0x0018a8000c1e1500 */
[----:B------:R0:W-:Y:S01]  /*10670*/  STL [R1+0xb8], R2 ;  /* 0x0000b80201007387 */ /* 0x0001e20000100800 */
[----:B-1----:R-:W-:-:S03]  /*10680*/  IMAD.WIDE R6, R3, 0x2, R24 ;  /* 0x0000000203067825 */ /* 0x002fc600078e0218 */
[----:B------:R-:W2:Y:S04]  /*10690*/  LDL.64 R20, [R1+0xf08] ;  /* 0x000f080001147983 */ /* 0x000ea80000100a00 */
[----:B------:R-:W2:Y:S04]  /*106a0*/  LDG.E.U16 R7, [R6.64] ;  /* 0x0000000406077981 */ /* 0x000ea8000c1e1500 */
[----:B0-----:R3:W2:Y:S01]  /*106b0*/  LDG.E.U16 R2, [R12.64] ;  /* 0x000000040c027981 */ /* 0x0016a2000c1e1500 */
[----:B------:R-:W-:-:S03]  /*106c0*/  IMAD.WIDE R8, R3, 0x2, R18 ;  /* 0x0000000203087825 */ /* 0x000fc600078e0212 */
[----:B------:R-:W2:Y:S04]  /*106d0*/  LDL.64 R14, [R1+0xdc8] ;  /* 0x000dc800010e7983 */ /* 0x000ea80000100a00 */
[----:B------:R-:W2:Y:S04]  /*106e0*/  LDG.E.U16 R9, [R8.64] ;  /* 0x0000000408097981 */ /* 0x000ea8000c1e1500 */
[----:B------:R0:W-:Y:S04]  /*106f0*/  STL [R1+0xb4], R29 ;  /* 0x0000b41d01007387 */ /* 0x0001e80000100800 */
[----:B0-----:R-:W2:Y:S01]  /*10700*/  LDL.64 R28, [R1+0xf00] ;  /* 0x000f0000011c7983 */ /* 0x001ea20000100a00 */
[----:B----4-:R-:W-:-:S04]  /*10710*/  IMAD.WIDE R10, R3, 0x2, R22 ;  /* 0x00000002030a7825 */ /* 0x010fc800078e0216 */
[C---:B---3--:R-:W-:Y:S01]  /*10720*/  IMAD.WIDE R12, R3.reuse, 0x2, R16 ;  /* 0x00000002030c7825 */ /* 0x048fe200078e0210 */
[----:B------:R-:W-:Y:S04]  /*10730*/  STL [R1+0xac], R27 ;  /* 0x0000ac1b01007387 */ /* 0x000fe80000100800 */
[----:B------:R0:W-:Y:S04]  /*10740*/  STL [R1+0xb0], R26 ;  /* 0x0000b01a01007387 */ /* 0x0001e80000100800 */
[----:B------:R-:W3:Y:S04]  /*10750*/  LDL.64 R18, [R1+0xef0] ;  /* 0x000ef00001127983 */ /* 0x000ee80000100a00 */
[----:B0-----:R-:W4:Y:S04]  /*10760*/  LDL.64 R26, [R1+0xef8] ;  /* 0x000ef800011a7983 */ /* 0x001f280000100a00 */
[----:B--2---:R0:W-:Y:S04]  /*10770*/  STL [R1+0xa8], R0 ;  /* 0x0000a80001007387 */ /* 0x0041e80000100800 */
[----:B------:R-:W2:Y:S04]  /*10780*/  LDL.64 R24, [R1+0xdc0] ;  /* 0x000dc00001187983 */ /* 0x000ea80000100a00 */
[----:B------:R-:W2:Y:S04]  /*10790*/  LDL.64 R22, [R1+0xee8] ;  /* 0x000ee80001167983 */ /* 0x000ea80000100a00 */
[----:B0-----:R4:W2:Y:S04]  /*107a0*/  LDG.E.U16 R0, [R10.64] ;  /* 0x000000040a007981 */ /* 0x0018a8000c1e1500 */
[----:B------:R-:W2:Y:S04]  /*107b0*/  LDL.64 R16, [R1+0xee0] ;  /* 0x000ee00001107983 */ /* 0x000ea80000100a00 */
[----:B------:R0:W-:Y:S04]  /*107c0*/  STL [R1+0xa4], R2 ;  /* 0x0000a40201007387 */ /* 0x0001e80000100800 */
[----:B0-----:R3:W2:Y:S04]  /*107d0*/  LDG.E.U16 R2, [R12.64] ;  /* 0x000000040c027981 */ /* 0x0016a8000c1e1500 */
[----:B------:R0:W-:Y:S04]  /*107e0*/  STL [R1+0xa0], R5 ;  /* 0x0000a00501007387 */ /* 0x0001e80000100800 */
[----:B------:R1:W-:Y:S01]  /*107f0*/  STL [R1+0x9c], R7 ;  /* 0x00009c0701007387 */ /* 0x0003e20000100800 */
[----:B0-----:R-:W-:-:S03]  /*10800*/  IMAD.WIDE R4, R3, 0x2, R20 ;  /* 0x0000000203047825 */ /* 0x001fc600078e0214 */
[----:B------:R-:W2:Y:S04]  /*10810*/  LDL.64 R20, [R1+0xed8] ;  /* 0x000ed80001147983 */ /* 0x000ea80000100a00 */
[----:B------:R-:W2:Y:S01]  /*10820*/  LDG.E.U16 R5, [R4.64] ;  /* 0x0000000404057981 */ /* 0x000ea2000c1e1500 */
[----:B-1----:R-:W-:-:S03]  /*10830*/  IMAD.WIDE R6, R3, 0x2, R14 ;  /* 0x0000000203067825 */ /* 0x002fc600078e020e */
[----:B------:R-:W2:Y:S04]  /*10840*/  LDL.64 R14, [R1+0xdb8] ;  /* 0x000db800010e7983 */ /* 0x000ea80000100a00 */
[----:B------:R0:W-:Y:S02]  /*10850*/  STL [R1+0x98], R9 ;  /* 0x0000980901007387 */ /* 0x0001e40000100800 */
[----:B0-----:R-:W-:-:S04]  /*10860*/  IMAD.WIDE R8, R3, 0x2, R28 ;  /* 0x0000000203087825 */ /* 0x001fc800078e021c */
[----:B---3--:R-:W-:-:S04]  /*10870*/  IMAD.WIDE R12, R3, 0x2, R18 ;  /* 0x00000002030c7825 */ /* 0x008fc800078e0212 */
[C---:B----4-:R-:W-:Y:S02]  /*10880*/  IMAD.WIDE R10, R3.reuse, 0x2, R26 ;  /* 0x00000002030a7825 */ /* 0x050fe400078e021a */
[----:B------:R0:W3:Y:S04]  /*10890*/  LDG.E.U16 R27, [R12.64] ;  /* 0x000000040c1b7981 */ /* 0x0000e8000c1e1500 */
[----:B------:R1:W4:Y:S04]  /*108a0*/  LDG.E.U16 R26, [R10.64] ;  /* 0x000000040a1a7981 */ /* 0x000328000c1e1500 */
[----:B--2---:R2:W-:Y:S04]  /*108b0*/  STL [R1+0x94], R0 ;  /* 0x0000940001007387 */ /* 0x0045e80000100800 */
[----:B--2---:R2:W3:Y:S04]  /*108c0*/  LDG.E.U16 R0, [R6.64] ;  /* 0x0000000406007981 */ /* 0x0044e8000c1e1500 */
[----:B------:R0:W-:Y:S01]  /*108d0*/  STL [R1+0x90], R2 ;  /* 0x0000900201007387 */ /* 0x0001e20000100800 */
[----:B-1----:R-:W-:-:S03]  /*108e0*/  IMAD.WIDE R10, R3, 0x2, R22 ;  /* 0x00000002030a7825 */ /* 0x002fc600078e0216 */
[----:B------:R-:W4:Y:S01]  /*108f0*/  LDL.64 R18, [R1+0xed0] ;  /* 0x000ed00001127983 */ /* 0x000f220000100a00 */
[----:B0-----:R-:W-:-:S03]  /*10900*/  IMAD.WIDE R12, R3, 0x2, R24 ;  /* 0x00000002030c7825 */ /* 0x001fc600078e0218 */
[----:B------:R-:W4:Y:S04]  /*10910*/  LDL.64 R28, [R1+0xec0] ;  /* 0x000ec000011c7983 */ /* 0x000f280000100a00 */
[----:B------:R0:W4:Y:S04]  /*10920*/  LDG.E.U16 R2, [R8.64] ;  /* 0x0000000408027981 */ /* 0x000128000c1e1500 */
[----:B------:R-:W4:Y:S01]  /*10930*/  LDL.64 R24, [R1+0xdb0] ;  /* 0x000db00001187983 */ /* 0x000f220000100a00 */
[----:B--2---:R-:W-:-:S03]  /*10940*/  IMAD.WIDE R6, R3, 0x2, R20 ;  /* 0x0000000203067825 */ /* 0x004fc600078e0214 */
[----:B------:R1:W2:Y:S01]  /*10950*/  LDG.E.U16 R21, [R10.64] ;  /* 0x000000040a157981 */ /* 0x0002a2000c1e1500 */
[----:B0-----:R-:W-:-:S03]  /*10960*/  IMAD.WIDE R8, R3, 0x2, R16 ;  /* 0x0000000203087825 */ /* 0x001fc600078e0210 */
[----:B------:R-:W2:Y:S04]  /*10970*/  LDL.64 R16, [R1+0xeb8] ;  /* 0x000eb80001107983 */ /* 0x000ea80000100a00 */
[----:B------:R0:W-:Y:S04]  /*10980*/  STL [R1+0x8c], R5 ;  /* 0x00008c0501007387 */ /* 0x0001e80000100800 */
[----:B-1----:R-:W2:Y:S04]  /*10990*/  LDL.64 R10, [R1+0xec8] ;  /* 0x000ec800010a7983 */ /* 0x002ea80000100a00 */
[----:B------:R4:W2:Y:S04]  /*109a0*/  LDG.E.U16 R20, [R12.64] ;  /* 0x000000040c147981 */ /* 0x0008a8000c1e1500 */
[----:B------:R-:W2:Y:S01]  /*109b0*/  LDG.E.U16 R9, [R8.64] ;  /* 0x0000000408097981 */ /* 0x000ea2000c1e1500 */
[----:B0-----:R-:W-:-:S03]  /*109c0*/  IMAD.WIDE R4, R3, 0x2, R14 ;  /* 0x0000000203047825 */ /* 0x001fc600078e020e */
[----:B---3--:R0:W-:Y:S04]  /*109d0*/  STL [R1+0x88], R0 ;  /* 0x0000880001007387 */ /* 0x0081e80000100800 */
[----:B0-----:R0:W3:Y:S01]  /*109e0*/  LDG.E.U16 R0, [R6.64] ;  /* 0x0000000406007981 */ /* 0x0010e2000c1e1500 */
[----:B----4-:R-:W-:-:S06]  /*109f0*/  IMAD.WIDE R12, R3, 0x2, R18 ;  /* 0x00000002030c7825 */ /* 0x010fcc00078e0212 */
[----:B------:R-:W4:Y:S04]  /*10a00*/  LDG.E.U16 R13, [R12.64] ;  /* 0x000000040c0d7981 */ /* 0x000f28000c1e1500 */
[----:B------:R1:W-:Y:S04]  /*10a10*/  STL [R1+0x84], R2 ;  /* 0x0000840201007387 */ /* 0x0003e80000100800 */
[----:B------:R-:W4:Y:S04]  /*10a20*/  LDL.64 R14, [R1+0xeb0] ;  /* 0x000eb000010e7983 */ /* 0x000f280000100a00 */
[----:B-1----:R1:W4:Y:S04]  /*10a30*/  LDG.E.U16 R2, [R4.64] ;  /* 0x0000000404027981 */ /* 0x002328000c1e1500 */
[----:B------:R-:W-:Y:S04]  /*10a40*/  STL [R1+0x7c], R27 ;  /* 0x00007c1b01007387 */ /* 0x000fe80000100800 */
[----:B------:R0:W-:Y:S01]  /*10a50*/  STL [R1+0x80], R26 ;  /* 0x0000801a01007387 */ /* 0x0001e20000100800 */
[----:B--2---:R-:W-:-:S03]  /*10a60*/  IMAD.WIDE R10, R3, 0x2, R10 ;  /* 0x00000002030a7825 */ /* 0x004fc600078e020a */
[----:B------:R-:W2:Y:S04]  /*10a70*/  LDL.64 R22, [R1+0xda8] ;  /* 0x000da80001167983 */ /* 0x000ea80000100a00 */
[----:B0-----:R-:W2:Y:S04]  /*10a80*/  LDL.64 R26, [R1+0xea8] ;  /* 0x000ea800011a7983 */ /* 0x001ea80000100a00 */
[----:B------:R-:W-:Y:S04]  /*10a90*/  STL [R1+0x74], R21 ;  /* 0x0000741501007387 */ /* 0x000fe80000100800 */
[----:B------:R0:W-:Y:S04]  /*10aa0*/  STL [R1+0x78], R20 ;  /* 0x0000781401007387 */ /* 0x0001e80000100800 */
[----:B------:R-:W2:Y:S04]  /*10ab0*/  LDL.64 R18, [R1+0xe98] ;  /* 0x000e980001127983 */ /* 0x000ea80000100a00 */
[----:B0-----:R-:W2:Y:S04]  /*10ac0*/  LDL.64 R20, [R1+0xea0] ;  /* 0x000ea00001147983 */ /* 0x001ea80000100a00 */
[----:B------:R0:W-:Y:S02]  /*10ad0*/  STL [R1+0x70], R9 ;  /* 0x0000700901007387 */ /* 0x0001e40000100800 */
[----:B0-----:R-:W-:-:S02]  /*10ae0*/  IMAD.WIDE R8, R3, 0x2, R28 ;  /* 0x0000000203087825 */ /* 0x001fc400078e021c */
[----:B------:R-:W2:Y:S02]  /*10af0*/  LDG.E.U16 R28, [R10.64] ;  /* 0x000000040a1c7981 */ /* 0x000ea4000c1e1500 */
[----:B------:R-:W-:-:S04]  /*10b00*/  IMAD.WIDE R6, R3, 0x2, R24 ;  /* 0x0000000203067825 */ /* 0x000fc800078e0218 */
[----:B-1----:R-:W-:-:S05]  /*10b10*/  IMAD.WIDE R4, R3, 0x2, R16 ;  /* 0x0000000203047825 */ /* 0x002fca00078e0210 */
[----:B------:R0:W2:Y:S04]  /*10b20*/  LDG.E.U16 R29, [R4.64] ;  /* 0x00000004041d7981 */ /* 0x0000a8000c1e1500 */
[----:B---3--:R1:W-:Y:S04]  /*10b30*/  STL [R1+0x6c], R0 ;  /* 0x00006c0001007387 */ /* 0x0083e80000100800 */
[----:B-1----:R2:W3:Y:S04]  /*10b40*/  LDG.E.U16 R0, [R8.64] ;  /* 0x0000000408007981 */ /* 0x0024e8000c1e1500 */
[----:B----4-:R1:W-:Y:S04]  /*10b50*/  STL [R1+0x68], R2 ;  /* 0x0000680201007387 */ /* 0x0103e80000100800 */
[----:B------:R-:W4:Y:S04]  /*10b60*/  LDL.64 R16, [R1+0xda0] ;  /* 0x000da00001107983 */ /* 0x000f280000100a00 */
[----:B------:R-:W4:Y:S04]  /*10b70*/  LDL.64 R24, [R1+0xe90] ;  /* 0x000e900001187983 */ /* 0x000f280000100a00 */
[----:B-1----:R1:W4:Y:S04]  /*10b80*/  LDG.E.U16 R2, [R6.64] ;  /* 0x0000000406027981 */ /* 0x002328000c1e1500 */
[----:B------:R0:W-:Y:S01]  /*10b90*/  STL [R1+0x64], R13 ;  /* 0x0000640d01007387 */ /* 0x0001e20000100800 */
[----:B--2---:R-:W-:-:S03]  /*10ba0*/  IMAD.WIDE R8, R3, 0x2, R22 ;  /* 0x0000000203087825 */ /* 0x004fc600078e0216 */
[----:B------:R-:W4:Y:S01]  /*10bb0*/  LDL.64 R22, [R1+0xe80] ;  /* 0x000e800001167983 */ /* 0x000f220000100a00 */
[----:B0-----:R-:W-:-:S03]  /*10bc0*/  IMAD.WIDE R12, R3, 0x2, R14 ;  /* 0x00000002030c7825 */ /* 0x001fc600078e020e */
[----:B------:R-:W4:Y:S01]  /*10bd0*/  LDL.64 R14, [R1+0xe88] ;  /* 0x000e8800010e7983 */ /* 0x000f220000100a00 */
[----:B-1----:R-:W-:-:S03]  /*10be0*/  IMAD.WIDE R6, R3, 0x2, R20 ;  /* 0x0000000203067825 */ /* 0x002fc600078e0214 */
[----:B------:R-:W4:Y:S04]  /*10bf0*/  LDL.64 R20, [R1+0xe78] ;  /* 0x000e780001147983 */ /* 0x000f280000100a00 */
[----:B------:R0:W-:Y:S04]  /*10c00*/  STL [R1+0x60], R28 ;  /* 0x0000601c01007387 */ /* 0x0001e80000100800 */
[----:B0-----:R0:W4:Y:S01]  /*10c10*/  LDG.E.U16 R28, [R12.64] ;  /* 0x000000040c1c7981 */ /* 0x001122000c1e1500 */
[----:B------:R-:W-:-:S03]  /*10c20*/  IMAD.WIDE R10, R3, 0x2, R26 ;  /* 0x00000002030a7825 */ /* 0x000fc600078e021a */
[----:B------:R4:W4:Y:S01]  /*10c30*/  LDG.E.U16 R26, [R6.64] ;  /* 0x00000004061a7981 */ /* 0x000922000c1e1500 */
[----:B------:R-:W-:-:S03]  /*10c40*/  IMAD.WIDE R4, R3, 0x2, R18 ;  /* 0x0000000203047825 */ /* 0x000fc600078e0212 */
[----:B------:R1:W4:Y:S04]  /*10c50*/  LDG.E.U16 R27, [R10.64] ;  /* 0x000000040a1b7981 */ /* 0x000328000c1e1500 */
[----:B---3--:R3:W-:Y:S04]  /*10c60*/  STL [R1+0x5c], R0 ;  /* 0x00005c0001007387 */ /* 0x0087e80000100800 */
[----:B------:R-:W2:Y:S04]  /*10c70*/  LDL.64 R18, [R1+0xd98] ;  /* 0x000d980001127983 */ /* 0x000ea80000100a00 */
[----:B---3--:R3:W2:Y:S01]  /*10c80*/  LDG.E.U16 R0, [R8.64] ;  /* 0x0000000408007981 */ /* 0x0086a2000c1e1500 */
[----:B----4-:R-:W-:-:S03]  /*10c90*/  IMAD.WIDE R6, R3, 0x2, R16 ;  /* 0x0000000203067825 */ /* 0x010fc600078e0210 */
[----:B------:R4:W-:Y:S04]  /*10ca0*/  STL [R1+0x58], R2 ;  /* 0x0000580201007387 */ /* 0x0009e80000100800 */
[----:B0-----:R-:W2:Y:S04]  /*10cb0*/  LDL.64 R12, [R1+0xe70] ;  /* 0x000e7000010c7983 */ /* 0x001ea80000100a00 */
[----:B------:R-:W2:Y:S04]  /*10cc0*/  LDL.64 R16, [R1+0xe68] ;  /* 0x000e680001107983 */ /* 0x000ea80000100a00 */
[----:B----4-:R0:W4:Y:S02]  /*10cd0*/  LDG.E.U16 R2, [R4.64] ;  /* 0x0000000404027981 */ /* 0x010124000c1e1500 */
[----:B0-----:R-:W-:-:S02]  /*10ce0*/  IMAD.WIDE R4, R3, 0x2, R14 ;  /* 0x0000000203047825 */ /* 0x001fc400078e020e */
[----:B------:R-:W4:Y:S04]  /*10cf0*/  LDL.64 R14, [R1+0xe60] ;  /* 0x000e6000010e7983 */ /* 0x000f280000100a00 */
[----:B------:R0:W-:Y:S01]  /*10d00*/  STL [R1+0x54], R29 ;  /* 0x0000541d01007387 */ /* 0x0001e20000100800 */
[----:B---3--:R-:W-:-:S05]  /*10d10*/  IMAD.WIDE R8, R3, 0x2, R24 ;  /* 0x0000000203087825 */ /* 0x008fca00078e0218 */
[----:B------:R3:W4:Y:S04]  /*10d20*/  LDG.E.U16 R25, [R8.64] ;  /* 0x0000000408197981 */ /* 0x000728000c1e1500 */
[----:B0-----:R0:W4:Y:S04]  /*10d30*/  LDG.E.U16 R29, [R6.64] ;  /* 0x00000004061d7981 */ /* 0x001128000c1e1500 */
[----:B------:R0:W-:Y:S04]  /*10d40*/  STL [R1+0x50], R28 ;  /* 0x0000501c01007387 */ /* 0x0001e80000100800 */
[----:B-1----:R-:W4:Y:S04]  /*10d50*/  LDL.64 R10, [R1+0xd90] ;  /* 0x000d9000010a7983 */ /* 0x002f280000100a00 */
[----:B0-----:R0:W4:Y:S04]  /*10d60*/  LDG.E.U16 R28, [R4.64] ;  /* 0x00000004041c7981 */ /* 0x001128000c1e1500 */
[----:B------:R1:W-:Y:S01]  /*10d70*/  STL [R1+0x4c], R27 ;  /* 0x00004c1b01007387 */ /* 0x0003e20000100800 */
[----:B0-----:R-:W-:-:S04]  /*10d80*/  IMAD.WIDE R4, R3, 0x2, R20 ;  /* 0x0000000203047825 */ /* 0x001fc800078e0214 */
[----:B------:R-:W-:-:S05]  /*10d90*/  IMAD.WIDE R6, R3, 0x2, R22 ;  /* 0x0000000203067825 */ /* 0x000fca00078e0216 */
[----:B-1----:R0:W4:Y:S04]  /*10da0*/  LDG.E.U16 R27, [R6.64] ;  /* 0x00000004061b7981 */ /* 0x002128000c1e1500 */
[----:B--2---:R1:W-:Y:S04]  /*10db0*/  STL [R1+0x48], R0 ;  /* 0x0000480001007387 */ /* 0x0043e80000100800 */
[----:B---3--:R-:W2:Y:S04]  /*10dc0*/  LDL.64 R8, [R1+0xe58] ;  /* 0x000e580001087983 */ /* 0x008ea80000100a00 */
[----:B-1----:R1:W3:Y:S04]  /*10dd0*/  LDG.E.U16 R0, [R4.64] ;  /* 0x0000000404007981 */ /* 0x0022e8000c1e1500 */
[----:B------:R1:W-:Y:S04]  /*10de0*/  STL [R1+0x44], R26 ;  /* 0x0000441a01007387 */ /* 0x0003e80000100800 */
[----:B0-----:R-:W3:Y:S01]  /*10df0*/  LDL.64 R6, [R1+0xe48] ;  /* 0x000e480001067983 */ /* 0x001ee20000100a00 */
[----:B-1----:R-:W-:-:S03]  /*10e00*/  IMAD.WIDE R4, R3, 0x2, R18 ;  /* 0x0000000203047825 */ /* 0x002fc600078e0212 */
[----:B------:R-:W3:Y:S04]  /*10e10*/  LDL.64 R18, [R1+0xd88] ;  /* 0x000d880001127983 */ /* 0x000ee80000100a00 */
[----:B------:R0:W3:Y:S02]  /*10e20*/  LDG.E.U16 R26, [R4.64] ;  /* 0x00000004041a7981 */ /* 0x0000e4000c1e1500 */
[C---:B0-----:R-:W-:Y:S02]  /*10e30*/  IMAD.WIDE R4, R3.reuse, 0x2, R12 ;  /* 0x0000000203047825 */ /* 0x041fe400078e020c */
[----:B------:R-:W3:Y:S04]  /*10e40*/  LDL.64 R12, [R1+0xe50] ;  /* 0x000e5000010c7983 */ /* 0x000ee80000100a00 */
[----:B------:R0:W3:Y:S02]  /*10e50*/  LDG.E.U16 R24, [R4.64] ;  /* 0x0000000404187981 */ /* 0x0000e4000c1e1500 */
[----:B0-----:R-:W-:-:S02]  /*10e60*/  IMAD.WIDE R4, R3, 0x2, R16 ;  /* 0x0000000203047825 */ /* 0x001fc400078e0210 */
[----:B------:R-:W3:Y:S04]  /*10e70*/  LDL.64 R16, [R1+0xe40] ;  /* 0x000e400001107983 */ /* 0x000ee80000100a00 */
[----:B------:R4:W3:Y:S02]  /*10e80*/  LDG.E.U16 R23, [R4.64] ;  /* 0x0000000404177981 */ /* 0x0008e4000c1e1500 */
[C---:B----4-:R-:W-:Y:S02]  /*10e90*/  IMAD.WIDE R4, R3.reuse, 0x2, R14 ;  /* 0x0000000203047825 */ /* 0x050fe400078e020e */
[----:B------:R-:W4:Y:S04]  /*10ea0*/  LDL.64 R14, [R1+0xd80] ;  /* 0x000d8000010e7983 */ /* 0x000f280000100a00 */
[----:B------:R0:W4:Y:S02]  /*10eb0*/  LDG.E.U16 R22, [R4.64] ;  /* 0x0000000404167981 */ /* 0x000124000c1e1500 */
[----:B0-----:R-:W-:-:S02]  /*10ec0*/  IMAD.WIDE R4, R3, 0x2, R10 ;  /* 0x0000000203047825 */ /* 0x001fc400078e020a */
[----:B------:R-:W4:Y:S04]  /*10ed0*/  LDL.64 R10, [R1+0xd78] ;  /* 0x000d7800010a7983 */ /* 0x000f280000100a00 */
[----:B------:R0:W-:Y:S04]  /*10ee0*/  STL [R1+0x40], R2 ;  /* 0x0000400201007387 */ /* 0x0001e80000100800 */
[----:B0-----:R2:W4:Y:S02]  /*10ef0*/  LDG.E.U16 R2, [R4.64] ;  /* 0x0000000404027981 */ /* 0x001524000c1e1500 */
[----:B--2---:R-:W-:-:S05]  /*10f00*/  IMAD.WIDE R4, R3, 0x2, R8 ;  /* 0x0000000203047825 */ /* 0x004fca00078e0208 */
[----:B------:R3:W2:Y:S02]  /*10f10*/  LDG.E.U16 R21, [R4.64] ;  /* 0x0000000404157981 */ /* 0x0006a4000c1e1500 */
[C---:B---3--:R-:W-:Y:S02]  /*10f20*/  IMAD.WIDE R4, R3.reuse, 0x2, R12 ;  /* 0x0000000203047825 */ /* 0x048fe400078e020c */
[----:B----4-:R-:W-:Y:S04]  /*10f30*/  STL [R1+0x2310], R2 ;  /* 0x0023100201007387 */ /* 0x010fe80000100800 */
[----:B------:R-:W3:Y:S04]  /*10f40*/  LDL.64 R8, [R1+0xd70] ;  /* 0x000d700001087983 */ /* 0x000ee80000100a00 */
[----:B------:R0:W-:Y:S04]  /*10f50*/  STL [R1+0x3c], R25 ;  /* 0x00003c1901007387 */ /* 0x0001e80000100800 */
[----:B------:R-:W4:Y:S04]  /*10f60*/  LDL.64 R12, [R1+0xd68] ;  /* 0x000d6800010c7983 */ /* 0x000f280000100a00 */
[----:B0-----:R0:W2:Y:S02]  /*10f70*/  LDG.E.U16 R25, [R4.64] ;  /* 0x0000000404197981 */ /* 0x0010a4000c1e1500 */
[----:B0-----:R-:W-:-:S05]  /*10f80*/  IMAD.WIDE R4, R3, 0x2, R6 ;  /* 0x0000000203047825 */ /* 0x001fca00078e0206 */
[----:B------:R0:W2:Y:S02]  /*10f90*/  LDG.E.U16 R20, [R4.64] ;  /* 0x0000000404147981 */ /* 0x0000a4000c1e1500 */
[----:B0-----:R-:W-:-:S05]  /*10fa0*/  IMAD.WIDE R4, R3, 0x2, R18 ;  /* 0x0000000203047825 */ /* 0x001fca00078e0212 */
[----:B------:R0:W2:Y:S04]  /*10fb0*/  LDG.E.U16 R18, [R4.64] ;  /* 0x0000000404127981 */ /* 0x0000a8000c1e1500 */
[----:B------:R-:W-:Y:S01]  /*10fc0*/  STL [R1+0x38], R29 ;  /* 0x0000381d01007387 */ /* 0x000fe20000100800 */
[----:B0-----:R-:W-:-:S03]  /*10fd0*/  IMAD.WIDE R4, R3, 0x2, R16 ;  /* 0x0000000203047825 */ /* 0x001fc600078e0210 */
[----:B------:R-:W-:Y:S04]  /*10fe0*/  STL [R1+0x34], R28 ;  /* 0x0000341c01007387 */ /* 0x000fe80000100800 */
[----:B------:R0:W2:Y:S04]  /*10ff0*/  LDG.E.U16 R2, [R4.64] ;  /* 0x0000000404027981 */ /* 0x0000a8000c1e1500 */
[----:B------:R-:W2:Y:S01]  /*11000*/  LDL.64 R6, [R1+0xd60] ;  /* 0x000d600001067983 */ /* 0x000ea20000100a00 */
[----:B0-----:R-:W-:-:S03]  /*11010*/  IMAD.WIDE R4, R3, 0x2, R14 ;  /* 0x0000000203047825 */ /* 0x001fc600078e020e */
[----:B------:R-:W-:Y:S04]  /*11020*/  STL [R1+0x30], R27 ;  /* 0x0000301b01007387 */ /* 0x000fe80000100800 */
[----:B------:R0:W-:Y:S04]  /*11030*/  STL [R1+0x2c], R0 ;  /* 0x00002c0001007387 */ /* 0x0001e80000100800 */
[----:B0-----:R0:W2:Y:S02]  /*11040*/  LDG.E.U16 R0, [R4.64] ;  /* 0x0000000404007981 */ /* 0x0010a4000c1e1500 */
[----:B0-----:R-:W-:-:S05]  /*11050*/  IMAD.WIDE R4, R3, 0x2, R10 ;  /* 0x0000000203047825 */ /* 0x001fca00078e020a */
[----:B------:R3:W2:Y:S04]  /*11060*/  LDG.E.U16 R29, [R4.64] ;  /* 0x00000004041d7981 */ /* 0x0006a8000c1e1500 */
[----:B------:R0:W-:Y:S04]  /*11070*/  STL [R1+0x28], R26 ;  /* 0x0000281a01007387 */ /* 0x0001e80000100800 */
[----:B------:R-:W2:Y:S04]  /*11080*/  LDL.64 R14, [R1+0xd58] ;  /* 0x000d5800010e7983 */ /* 0x000ea80000100a00 */
[----:B------:R-:W2:Y:S01]  /*11090*/  LDL.64 R10, [R1+0xd50] ;  /* 0x000d5000010a7983 */ /* 0x000ea20000100a00 */
[----:B---3--:R-:W-:-:S05]  /*110a0*/  IMAD.WIDE R4, R3, 0x2, R8 ;  /* 0x0000000203047825 */ /* 0x008fca00078e0208 */
[----:B------:R4:W3:Y:S02]  /*110b0*/  LDG.E.U16 R28, [R4.64] ;  /* 0x00000004041c7981 */ /* 0x0008e4000c1e1500 */
[----:B----4-:R-:W-:-:S05]  /*110c0*/  IMAD.WIDE R4, R3, 0x2, R12 ;  /* 0x0000000203047825 */ /* 0x010fca00078e020c */
[----:B0-----:R2:W4:Y:S04]  /*110d0*/  LDG.E.U16 R26, [R4.64] ;  /* 0x00000004041a7981 */ /* 0x001528000c1e1500 */
[----:B------:R0:W-:Y:S01]  /*110e0*/  STL [R1+0x24], R24 ;  /* 0x0000241801007387 */ /* 0x0001e20000100800 */
[----:B--2---:R-:W-:-:S05]  /*110f0*/  IMAD.WIDE R4, R3, 0x2, R6 ;  /* 0x0000000203047825 */ /* 0x004fca00078e0206 */
[----:B0-----:R0:W2:Y:S04]  /*11100*/  LDG.E.U16 R24, [R4.64] ;  /* 0x0000000404187981 */ /* 0x0010a8000c1e1500 */
[----:B------:R-:W-:Y:S04]  /*11110*/  STL [R1+0x2360], R29 ;  /* 0x0023601d01007387 */ /* 0x000fe80000100800 */
[----:B------:R-:W-:Y:S04]  /*11120*/  STL [R1+0x20], R23 ;  /* 0x0000201701007387 */ /* 0x000fe80000100800 */
[----:B------:R-:W2:Y:S01]  /*11130*/  LDL.64 R8, [R1+0xd48] ;  /* 0x000d480001087983 */ /* 0x000ea20000100a00 */
[----:B0-----:R-:W-:-:S03]  /*11140*/  IMAD.WIDE R4, R3, 0x2, R14 ;  /* 0x0000000203047825 */ /* 0x001fc600078e020e */
[----:B---3--:R-:W-:Y:S04]  /*11150*/  STL [R1+0x2364], R28 ;  /* 0x0023641c01007387 */ /* 0x008fe80000100800 */
[----:B------:R0:W-:Y:S04]  /*11160*/  STL [R1+0x1c], R22 ;  /* 0x00001c1601007387 */ /* 0x0001e80000100800 */
[----:B----4-:R-:W-:Y:S04]  /*11170*/  STL [R1+0x2344], R26 ;  /* 0x0023441a01007387 */ /* 0x010fe80000100800 */
[----:B0-----:R-:W3:Y:S04]  /*11180*/  LDL.64 R22, [R1+0xd40] ;  /* 0x000d400001167983 */ /* 0x001ee80000100a00 */
[----:B------:R-:W4:Y:S04]  /*11190*/  LDL.64 R12, [R1+0xd38] ;  /* 0x000d3800010c7983 */ /* 0x000f280000100a00 */
[----:B------:R-:W4:Y:S04]  /*111a0*/  LDL.64 R6, [R1+0xd30] ;  /* 0x000d300001067983 */ /* 0x000f280000100a00 */
[----:B------:R0:W-:Y:S04]  /*111b0*/  STL [R1+0x14], R21 ;  /* 0x0000141501007387 */ /* 0x0001e80000100800 */
[----:B0-----:R0:W4:Y:S02]  /*111c0*/  LDG.E.U16 R21, [R4.64] ;  /* 0x0000000404157981 */ /* 0x001124000c1e1500 */
[----:B0-----:R-:W-:-:S05]  /*111d0*/  IMAD.WIDE R4, R3, 0x2, R10 ;  /* 0x0000000203047825 */ /* 0x001fca00078e020a */
[----:B------:R0:W4:Y:S04]  /*111e0*/  LDG.E.U16 R19, [R4.64] ;  /* 0x0000000404137981 */ /* 0x000128000c1e1500 */
[----:B--2---:R-:W-:Y:S04]  /*111f0*/  STL [R1+0x2348], R24 ;  /* 0x0023481801007387 */ /* 0x004fe80000100800 */
[----:B------:R-:W-:Y:S01]  /*11200*/  STL [R1+0x10], R25 ;  /* 0x0000101901007387 */ /* 0x000fe20000100800 */
[----:B0-----:R-:W-:-:S05]  /*11210*/  IMAD.WIDE R4, R3, 0x2, R8 ;  /* 0x0000000203047825 */ /* 0x001fca00078e0208 */
[----:B------:R3:W2:Y:S02]  /*11220*/  LDG.E.U16 R16, [R4.64] ;  /* 0x0000000404107981 */ /* 0x0006a4000c1e1500 */
[C---:B---3--:R-:W-:Y:S02]  /*11230*/  IMAD.WIDE R4, R3.reuse, 0x2, R22 ;  /* 0x0000000203047825 */ /* 0x048fe400078e0216 */
[----:B----4-:R-:W-:Y:S04]  /*11240*/  STL [R1+0x234c], R21 ;  /* 0x00234c1501007387 */ /* 0x010fe80000100800 */
[----:B------:R-:W3:Y:S04]  /*11250*/  LDL.64 R14, [R1+0xd28] ;  /* 0x000d2800010e7983 */ /* 0x000ee80000100a00 */
[----:B------:R0:W-:Y:S04]  /*11260*/  STL [R1+0xc], R20 ;  /* 0x00000c1401007387 */ /* 0x0001e80000100800 */
[----:B------:R-:W-:Y:S04]  /*11270*/  STL [R1+0x2350], R19 ;  /* 0x0023501301007387 */ /* 0x000fe80000100800 */
[----:B------:R-:W-:Y:S04]  /*11280*/  STL [R1+0x8], R18 ;  /* 0x0000081201007387 */ /* 0x000fe80000100800 */
[----:B------:R-:W4:Y:S04]  /*11290*/  LDL.64 R8, [R1+0xd20] ;  /* 0x000d200001087983 */ /* 0x000f280000100a00 */
[----:B0-----:R-:W4:Y:S04]  /*112a0*/  LDL.64 R20, [R1+0xd18] ;  /* 0x000d180001147983 */ /* 0x001f280000100a00 */
[----:B------:R-:W-:Y:S04]  /*112b0*/  STL [R1+0x4], R2 ;  /* 0x0000040201007387 */ /* 0x000fe80000100800 */
[----:B------:R-:W4:Y:S04]  /*112c0*/  LDL.64 R10, [R1+0xd10] ;  /* 0x000d1000010a7983 */ /* 0x000f280000100a00 */
[----:B------:R0:W-:Y:S01]  /*112d0*/  STL [R1], R0 ;  /* 0x0000000001007387 */ /* 0x0001e20000100800 */
[----:B------:R-:W-:-:S03]  /*112e0*/  IMAD.WIDE R6, R3, 0x2, R6 ;  /* 0x0000000203067825 */ /* 0x000fc600078e0206 */
[----:B0-----:R0:W4:Y:S02]  /*112f0*/  LDG.E.U16 R0, [R4.64] ;  /* 0x0000000404007981 */ /* 0x001124000c1e1500 */
[----:B0-----:R-:W-:-:S06]  /*11300*/  IMAD.WIDE R4, R3, 0x2, R12 ;  /* 0x0000000203047825 */ /* 0x001fcc00078e020c */
[----:B------:R0:W4:Y:S04]  /*11310*/  LDG.E.U16 R4, [R4.64] ;  /* 0x0000000404047981 */ /* 0x000128000c1e1500 */
[----:B0-----:R3:W4:Y:S04]  /*11320*/  LDG.E.U16 R5, [R6.64] ;  /* 0x0000000406057981 */ /* 0x001728000c1e1500 */
[----:B--2---:R-:W-:Y:S01]  /*11330*/  STL [R1+0x2354], R16 ;  /* 0x0023541001007387 */ /* 0x004fe20000100800 */
[----:B---3--:R-:W-:-:S06]  /*11340*/  IMAD.WIDE R6, R3, 0x2, R14 ;  /* 0x0000000203067825 */ /* 0x008fcc00078e020e */
[----:B------:R0:W2:Y:S04]  /*11350*/  LDG.E.U16 R6, [R6.64] ;  /* 0x0000000406067981 */ /* 0x0000a8000c1e1500 */
[----:B----4-:R-:W-:Y:S04]  /*11360*/  STL [R1+0x2358], R0 ;  /* 0x0023580001007387 */ /* 0x010fe80000100800 */
[----:B------:R-:W3:Y:S04]  /*11370*/  LDL.64 R18, [R1+0xd08] ;  /* 0x000d080001127983 */ /* 0x000ee80000100a00 */
[----:B------:R-:W-:Y:S04]  /*11380*/  STL [R1+0x235c], R4 ;  /* 0x00235c0401007387 */ /* 0x000fe80000100800 */
[----:B------:R-:W4:Y:S04]  /*11390*/  LDL.64 R12, [R1+0xd00] ;  /* 0x000d0000010c7983 */ /* 0x000f280000100a00 */
[----:B------:R1:W-:Y:S04]  /*113a0*/  STL [R1+0x2368], R5 ;  /* 0x0023680501007387 */ /* 0x0003e80000100800 */
[----:B------:R-:W4:Y:S01]  /*113b0*/  LDL.64 R14, [R1+0xcf8] ;  /* 0x000cf800010e7983 */ /* 0x000f220000100a00 */
[----:B------:R-:W-:-:S05]  /*113c0*/  IMAD.WIDE R8, R3, 0x2, R8 ;  /* 0x0000000203087825 */ /* 0x000fca00078e0208 */
[----:B0-----:R0:W4:Y:S01]  /*113d0*/  LDG.E.U16 R7, [R8.64] ;  /* 0x0000000408077981 */ /* 0x001122000c1e1500 */
[----:B------:R-:W-:-:S04]  /*113e0*/  IMAD.WIDE R10, R3, 0x2, R10 ;  /* 0x00000002030a7825 */ /* 0x000fc800078e020a */
[----:B0-----:R-:W-:-:S06]  /*113f0*/  IMAD.WIDE R8, R3, 0x2, R20 ;  /* 0x0000000203087825 */ /* 0x001fcc00078e0214 */
[----:B------:R0:W4:Y:S04]  /*11400*/  LDG.E.U16 R8, [R8.64] ;  /* 0x0000000408087981 */ /* 0x000128000c1e1500 */
[----:B0-----:R3:W4:Y:S04]  /*11410*/  LDG.E.U16 R9, [R10.64] ;  /* 0x000000040a097981 */ /* 0x001728000c1e1500 */
[----:B--2---:R-:W-:Y:S04]  /*11420*/  STL [R1+0x2328], R6 ;  /* 0x0023280601007387 */ /* 0x004fe80000100800 */
[----:B-1----:R-:W2:Y:S01]  /*11430*/  LDL.64 R4, [R1+0xcf0] ;  /* 0x000cf00001047983 */ /* 0x002ea20000100a00 */
[----:B---3--:R-:W-:-:S06]  /*11440*/  IMAD.WIDE R10, R3, 0x2, R18 ;  /* 0x00000002030a7825 */ /* 0x008fcc00078e0212 */
[----:B------:R0:W3:Y:S01]  /*11450*/  LDG.E.U16 R10, [R10.64] ;  /* 0x000000040a0a7981 */ /* 0x0000e2000c1e1500 */
[----:B----4-:R-:W-:-:S05]  /*11460*/  IMAD.WIDE R12, R3, 0x2, R12 ;  /* 0x00000002030c7825 */ /* 0x010fca00078e020c */
[----:B0-----:R0:W4:Y:S02]  /*11470*/  LDG.E.U16 R11, [R12.64] ;  /* 0x000000040c0b7981 */ /* 0x001124000c1e1500 */
[----:B0-----:R-:W-:-:S06]  /*11480*/  IMAD.WIDE R12, R3, 0x2, R14 ;  /* 0x00000002030c7825 */ /* 0x001fcc00078e020e */
[----:B------:R0:W4:Y:S04]  /*11490*/  LDG.E.U16 R12, [R12.64] ;  /* 0x000000040c0c7981 */ /* 0x000128000c1e1500 */
[----:B------:R1:W-:Y:S04]  /*114a0*/  STL [R1+0x232c], R7 ;  /* 0x00232c0701007387 */ /* 0x0003e80000100800 */
[----:B------:R-:W-:Y:S04]  /*114b0*/  STL [R1+0x2330], R8 ;  /* 0x0023300801007387 */ /* 0x000fe80000100800 */
[----:B------:R-:W4:Y:S04]  /*114c0*/  LDL.64 R16, [R1+0xce8] ;  /* 0x000ce80001107983 */ /* 0x000f280000100a00 */
[----:B------:R0:W-:Y:S04]  /*114d0*/  STL [R1+0x2334], R9 ;  /* 0x0023340901007387 */ /* 0x0001e80000100800 */
[----:B------:R-:W4:Y:S01]  /*114e0*/  LDL.64 R18, [R1+0xce0] ;  /* 0x000ce00001127983 */ /* 0x000f220000100a00 */
[----:B--2---:R-:W-:-:S05]  /*114f0*/  IMAD.WIDE R14, R3, 0x2, R4 ;  /* 0x00000002030e7825 */ /* 0x004fca00078e0204 */
[----:B0-----:R0:W2:Y:S04]  /*11500*/  LDG.E.U16 R13, [R14.64] ;  /* 0x000000040e0d7981 */ /* 0x0010a8000c1e1500 */
[----:B---3--:R-:W-:Y:S04]  /*11510*/  STL [R1+0x2338], R10 ;  /* 0x0023380a01007387 */ /* 0x008fe80000100800 */
[----:B-1----:R-:W3:Y:S04]  /*11520*/  LDL.64 R6, [R1+0xcd8] ;  /* 0x000cd80001067983 */ /* 0x002ee80000100a00 */
[----:B----4-:R1:W-:Y:S04]  /*11530*/  STL [R1+0x233c], R11 ;  /* 0x00233c0b01007387 */ /* 0x0103e80000100800 */
[----:B------:R-:W4:Y:S04]  /*11540*/  LDL.64 R22, [R1+0xcd0] ;  /* 0x000cd00001167983 */ /* 0x000f280000100a00 */
[----:B------:R-:W-:Y:S04]  /*11550*/  STL [R1+0x2340], R12 ;  /* 0x0023400c01007387 */ /* 0x000fe80000100800 */
[----:B------:R-:W2:Y:S01]  /*11560*/  LDL.64 R4, [R1+0xcc8] ;  /* 0x000cc80001047983 */ /* 0x000ea20000100a00 */
[----:B0-----:R-:W-:-:S05]  /*11570*/  IMAD.WIDE R14, R3, 0x2, R16 ;  /* 0x00000002030e7825 */ /* 0x001fca00078e0210 */
[----:B------:R0:W2:Y:S02]  /*11580*/  LDG.E.U16 R17, [R14.64] ;  /* 0x000000040e117981 */ /* 0x0000a4000c1e1500 */
[----:B0-----:R-:W-:-:S05]  /*11590*/  IMAD.WIDE R14, R3, 0x2, R18 ;  /* 0x00000002030e7825 */ /* 0x001fca00078e0212 */
[----:B------:R3:W2:Y:S02]  /*115a0*/  LDG.E.U16 R18, [R14.64] ;  /* 0x000000040e127981 */ /* 0x0006a4000c1e1500 */
[----:B---3--:R-:W-:-:S05]  /*115b0*/  IMAD.WIDE R14, R3, 0x2, R6 ;  /* 0x00000002030e7825 */ /* 0x008fca00078e0206 */
[----:B------:R4:W3:Y:S02]  /*115c0*/  LDG.E.U16 R20, [R14.64] ;  /* 0x000000040e147981 */ /* 0x0008e4000c1e1500 */
[----:B----4-:R-:W-:-:S05]  /*115d0*/  IMAD.WIDE R14, R3, 0x2, R22 ;  /* 0x00000002030e7825 */ /* 0x010fca00078e0216 */
[----:B------:R2:W4:Y:S02]  /*115e0*/  LDG.E.U16 R22, [R14.64] ;  /* 0x000000040e167981 */ /* 0x000524000c1e1500 */
[----:B--2---:R-:W-:-:S05]  /*115f0*/  IMAD.WIDE R14, R3, 0x2, R4 ;  /* 0x00000002030e7825 */ /* 0x004fca00078e0204 */
[----:B------:R-:W2:Y:S04]  /*11600*/  LDG.E.U16 R23, [R14.64] ;  /* 0x000000040e177981 */ /* 0x000ea8000c1e1500 */
[----:B------:R0:W-:Y:S04]  /*11610*/  STL [R1+0x236c], R13 ;  /* 0x00236c0d01007387 */ /* 0x0001e80000100800 */
[----:B------:R-:W2:Y:S04]  /*11620*/  LDL.64 R8, [R1+0xcc0] ;  /* 0x000cc00001087983 */ /* 0x000ea80000100a00 */
[----:B------:R-:W-:Y:S04]  /*11630*/  STL [R1+0x2314], R17 ;  /* 0x0023141101007387 */ /* 0x000fe80000100800 */
[----:B-1----:R-:W2:Y:S04]  /*11640*/  LDL.64 R10, [R1+0xcb8] ;  /* 0x000cb800010a7983 */ /* 0x002ea80000100a00 */
[----:B------:R-:W-:Y:S04]  /*11650*/  STL [R1+0x2318], R18 ;  /* 0x0023181201007387 */ /* 0x000fe80000100800 */
[----:B------:R-:W2:Y:S04]  /*11660*/  LDL.64 R6, [R1+0xcb0] ;  /* 0x000cb00001067983 */ /* 0x000ea80000100a00 */
[----:B---3--:R-:W-:Y:S04]  /*11670*/  STL [R1+0x231c], R20 ;  /* 0x00231c1401007387 */ /* 0x008fe80000100800 */
[----:B----4-:R1:W-:Y:S04]  /*11680*/  STL [R1+0x2320], R22 ;  /* 0x0023201601007387 */ /* 0x0103e80000100800 */
[----:B--2---:R2:W-:Y:S04]  /*11690*/  STL [R1+0x2324], R23 ;  /* 0x0023241701007387 */ /* 0x0045e80000100800 */
[----:B0-----:R-:W3:Y:S04]  /*116a0*/  LDL.LU R13, [R1+0x194] ;  /* 0x00019400010d7983 */ /* 0x001ee80000300800 */
[----:B------:R-:W4:Y:S04]  /*116b0*/  LDL.LU R5, [R1+0x190] ;  /* 0x0001900001057983 */ /* 0x000f280000300800 */
[----:B------:R-:W4:Y:S04]  /*116c0*/  LDL.LU R21, [R1+0x18c] ;  /* 0x00018c0001157983 */ /* 0x000f280000300800 */
[----:B------:R-:W4:Y:S04]  /*116d0*/  LDL.LU R2, [R1+0x188] ;  /* 0x0001880001027983 */ /* 0x000f280000300800 */
[----:B------:R-:W4:Y:S04]  /*116e0*/  LDL.LU R24, [R1+0x114] ;  /* 0x0001140001187983 */ /* 0x000f280000300800 */
[----:B------:R-:W4:Y:S01]  /*116f0*/  LDL.LU R26, [R1+0x110] ;  /* 0x00011000011a7983 */ /* 0x000f220000300800 */
[----:B------:R-:W-:-:S03]  /*11700*/  IMAD.WIDE R14, R3, 0x2, R8 ;  /* 0x00000002030e7825 */ /* 0x000fc600078e0208 */
[----:B------:R-:W0:Y:S04]  /*11710*/  S2R R4, SR_TID.X ;  /* 0x0000000000047919 */ /* 0x000e280000002100 */
[----:B------:R1:W4:Y:S04]  /*11720*/  LDG.E.U16 R25, [R14.64] ;  /* 0x000000040e197981 */ /* 0x000328000c1e1500 */
[----:B------:R-:W4:Y:S01]  /*11730*/  LDL.LU R28, [R1+0x10c] ;  /* 0x00010c00011c7983 */ /* 0x000f220000300800 */
[----:B-1----:R-:W-:-:S03]  /*11740*/  IMAD.WIDE R14, R3, 0x2, R10 ;  /* 0x00000002030e7825 */ /* 0x002fc600078e020a */
[----:B------:R-:W4:Y:S04]  /*11750*/  LDL.LU R11, [R1+0x108] ;  /* 0x00010800010b7983 */ /* 0x000f280000300800 */
[----:B------:R1:W4:Y:S04]  /*11760*/  LDG.E.U16 R27, [R14.64] ;  /* 0x000000040e1b7981 */ /* 0x000328000c1e1500 */
[----:B------:R-:W4:Y:S04]  /*11770*/  LDL.LU R10, [R1+0x94] ;  /* 0x00009400010a7983 */ /* 0x000f280000300800 */
[----:B------:R-:W4:Y:S01]  /*11780*/  LDL.LU R9, [R1+0x90] ;  /* 0x0000900001097983 */ /* 0x000f220000300800 */
[----:B-1----:R-:W-:-:S03]  /*11790*/  IMAD.WIDE R14, R3, 0x2, R6 ;  /* 0x00000002030e7825 */ /* 0x002fc600078e0206 */
[----:B------:R-:W4:Y:S04]  /*117a0*/  LDL.LU R29, [R1+0x8c] ;  /* 0x00008c00011d7983 */ /* 0x000f280000300800 */
[----:B------:R1:W4:Y:S04]  /*117b0*/  LDG.E.U16 R14, [R14.64] ;  /* 0x000000040e0e7981 */ /* 0x000328000c1e1500 */
        /* <DEDUP_REMOVED lines=9> */
[----:B------:R-:W4:Y:S01]  /*11850*/  LDL.LU R19, [R1+0xfc] ;  /* 0x0000fc0001137983 */ /* 0x000f220000300800 */
[----:B0-----:R-:W-:-:S03]  /*11860*/  LOP3.LUT R8, R4, 0x7f, RZ, 0xc0, !PT ;  /* 0x0000007f04087812 */ /* 0x001fc600078ec0ff */
[----:B------:R0:W-:Y:S01]  /*11870*/  STL [R1+0x11d8], R3 ;  /* 0x0011d80301007387 */ /* 0x0001e20000100800 */
[----:B--2---:R-:W-:-:S03]  /*11880*/  SHF.L.U32 R23, R8, 0x1, RZ ;  /* 0x0000000108177819 */ /* 0x004fc600000006ff */
[----:B------:R-:W-:Y:S06]  /*11890*/  BAR.SYNC.DEFER_BLOCKING 0x0 ;  /* 0x0000000000007b1d */ /* 0x000fec0000010000 */
[----:B0-----:R-:W2:Y:S04]  /*118a0*/  LDL.LU R3, [R1+0x14] ;  /* 0x0000140001037983 */ /* 0x001ea80000300800 */
[----:B-1----:R-:W2:Y:S04]  /*118b0*/  LDL.LU R15, [R1+0x88] ;  /* 0x00008800010f7983 */ /* 0x002ea80000300800 */
[----:B---3--:R0:W-:Y:S04]  /*118c0*/  STS.U16 [R23+0x10000], R13 ;  /* 0x0100000d17007388 */ /* 0x0081e80000000400 */
[----:B----4-:R1:W-:Y:S04]  /*118d0*/  STS.U16 [R23+0x10100], R5 ;  /* 0x0101000517007388 */ /* 0x0103e80000000400 */
[----:B------:R3:W-:Y:S04]  /*118e0*/  STS.U16 [R23+0x10200], R21 ;  /* 0x0102001517007388 */ /* 0x0007e80000000400 */
[----:B0-----:R-:W4:Y:S04]  /*118f0*/  LDL.LU R13, [R1+0x236c] ;  /* 0x00236c00010d7983 */ /* 0x001f280000300800 */
[----:B-1----:R-:W4:Y:S04]  /*11900*/  LDL.LU R5, [R1+0x2368] ;  /* 0x0023680001057983 */ /* 0x002f280000300800 */
[----:B------:R0:W-:Y:S04]  /*11910*/  STS.U16 [R23+0x10300], R2 ;  /* 0x0103000217007388 */ /* 0x0001e80000000400 */
[----:B---3--:R-:W3:Y:S04]  /*11920*/  LDL.LU R21, [R1+0xf8] ;  /* 0x0000f80001157983 */ /* 0x008ee80000300800 */
[----:B------:R1:W-:Y:S04]  /*11930*/  STS.U16 [R23+0x12000], R24 ;  /* 0x0120001817007388 */ /* 0x0003e80000000400 */
[----:B0-----:R-:W4:Y:S04]  /*11940*/  LDL.LU R2, [R1+0x84] ;  /* 0x0000840001027983 */ /* 0x001f280000300800 */
[----:B------:R0:W-:Y:S04]  /*11950*/  STS.U16 [R23+0x12100], R26 ;  /* 0x0121001a17007388 */ /* 0x0001e80000000400 */
[----:B-1----:R-:W4:Y:S04]  /*11960*/  LDL.LU R24, [R1+0x80] ;  /* 0x0000800001187983 */ /* 0x002f280000300800 */
[----:B0-----:R-:W4:Y:S01]  /*11970*/  LDL.LU R26, [R1+0x7c] ;  /* 0x00007c00011a7983 */ /* 0x001f220000300800 */
[----:B------:R-:W-:-:S03]  /*11980*/  LOP3.LUT R4, R4, 0x7f, RZ, 0xc0, !PT ;  /* 0x0000007f04047812 */ /* 0x000fc600078ec0ff */
[----:B------:R0:W-:Y:S02]  /*11990*/  STS.U16 [R23+0x12200], R28 ;  /* 0x0122001c17007388 */ /* 0x0001e40000000400 */
[----:B------:R-:W-:Y:S02]  /*119a0*/  IMAD.SHL.U32 R4, R4, 0x2, RZ ;  /* 0x0000000204047824 */ /* 0x000fe400078e00ff */
[----:B------:R1:W-:Y:S04]  /*119b0*/  STS.U16 [R23+0x12300], R11 ;  /* 0x0123000b17007388 */ /* 0x0003e80000000400 */
[----:B------:R0:W-:Y:S01]  /*119c0*/  STS.U16 [R23+0x14000], R10 ;  /* 0x0140000a17007388 */ /* 0x0001e20000000400 */
[----:B------:R-:W-:-:S03]  /*119d0*/  LOP3.LUT R4, R4, 0x10, RZ, 0x3c, !PT ;  /* 0x0000001004047812 */ /* 0x000fc600078e3cff */
[----:B------:R1:W-:Y:S04]  /*119e0*/  STS.U16 [R23+0x14100], R9 ;  /* 0x0141000917007388 */ /* 0x0003e80000000400 */
[----:B------:R1:W-:Y:S04]  /*119f0*/  STS.U16 [R23+0x14200], R29 ;  /* 0x0142001d17007388 */ /* 0x0003e80000000400 */
[----:B0-----:R-:W4:Y:S04]  /*11a00*/  LDL.LU R28, [R1+0x2364] ;  /* 0x00236400011c7983 */ /* 0x001f280000300800 */
[----:B-1----:R-:W4:Y:S04]  /*11a10*/  LDL.LU R11, [R1+0x78] ;  /* 0x00007800010b7983 */ /* 0x002f280000300800 */
[----:B------:R-:W4:Y:S04]  /*11a20*/  LDL.LU R10, [R1+0x4] ;  /* 0x00000400010a7983 */ /* 0x000f280000300800 */
[----:B------:R-:W4:Y:S04]  /*11a30*/  LDL.LU R9, [R1] ;  /* 0x0000000001097983 */ /* 0x000f280000300800 */
[----:B------:R-:W4:Y:S04]  /*11a40*/  LDL.LU R29, [R1+0x2360] ;  /* 0x00236000011d7983 */ /* 0x000f280000300800 */
[----:B--2---:R-:W-:Y:S04]  /*11a50*/  STS.U16 [R23+0x14300], R15 ;  /* 0x0143000f17007388 */ /* 0x004fe80000000400 */
        /* <DEDUP_REMOVED lines=9> */
[----:B------:R1:W-:Y:S04]  /*11af0*/  STS.U16 [R4+0x12500], R16 ;  /* 0x0125001004007388 */ /* 0x0003e80000000400 */
[----:B------:R-:W-:Y:S04]  /*11b00*/  STS.U16 [R4+0x12600], R19 ;  /* 0x0126001304007388 */ /* 0x000fe80000000400 */
[----:B0-----:R-:W2:Y:S04]  /*11b10*/  LDL.LU R0, [R1+0x174] ;  /* 0x0001740001007983 */ /* 0x001ea80000300800 */
[----:B-1----:R-:W2:Y:S04]  /*11b20*/  LDL.LU R16, [R1+0x170] ;  /* 0x0001700001107983 */ /* 0x002ea80000300800 */
[----:B------:R-:W2:Y:S04]  /*11b30*/  LDL.LU R7, [R1+0x16c] ;  /* 0x00016c0001077983 */ /* 0x000ea80000300800 */
[----:B------:R-:W2:Y:S04]  /*11b40*/  LDL.LU R6, [R1+0x168] ;  /* 0x0001680001067983 */ /* 0x000ea80000300800 */
[----:B------:R-:W2:Y:S04]  /*11b50*/  LDL.LU R17, [R1+0xf4] ;  /* 0x0000f40001117983 */ /* 0x000ea80000300800 */
[----:B---3--:R-:W-:Y:S04]  /*11b60*/  STS.U16 [R4+0x12700], R21 ;  /* 0x0127001504007388 */ /* 0x008fe80000000400 */
[----:B----4-:R0:W-:Y:S04]  /*11b70*/  STS.U16 [R4+0x14400], R2 ;  /* 0x0144000204007388 */ /* 0x0101e80000000400 */
[----:B------:R1:W-:Y:S04]  /*11b80*/  STS.U16 [R4+0x14500], R24 ;  /* 0x0145001804007388 */ /* 0x0003e80000000400 */
[----:B0-----:R-:W3:Y:S04]  /*11b90*/  LDL.LU R2, [R1+0xf0] ;  /* 0x0000f00001027983 */ /* 0x001ee80000300800 */
[----:B------:R-:W4:Y:S04]  /*11ba0*/  LDL.LU R19, [R1+0xec] ;  /* 0x0000ec0001137983 */ /* 0x000f280000300800 */
[----:B------:R-:W4:Y:S04]  /*11bb0*/  LDL.LU R21, [R1+0xe8] ;  /* 0x0000e80001157983 */ /* 0x000f280000300800 */
[----:B------:R0:W-:Y:S04]  /*11bc0*/  STS.U16 [R4+0x14600], R26 ;  /* 0x0146001a04007388 */ /* 0x0001e80000000400 */
[----:B-1----:R-:W4:Y:S04]  /*11bd0*/  LDL.LU R24, [R1+0x74] ;  /* 0x0000740001187983 */ /* 0x002f280000300800 */
[----:B0-----:R-:W4:Y:S01]  /*11be0*/  LDL.LU R26, [R1+0x70] ;  /* 0x00007000011a7983 */ /* 0x001f220000300800 */
[----:B------:R-:W-:-:S03]  /*11bf0*/  SHF.L.U32 R12, R8, 0x1, RZ ;  /* 0x00000001080c7819 */ /* 0x000fc600000006ff */
[----:B------:R-:W4:Y:S04]  /*11c00*/  LDL.LU R3, [R1+0x164] ;  /* 0x0001640001037983 */ /* 0x000f280000300800 */
[----:B------:R-:W4:Y:S01]  /*11c10*/  LDL.LU R22, [R1+0x160] ;  /* 0x0001600001167983 */ /* 0x000f220000300800 */
[----:B------:R-:W-:-:S03]  /*11c20*/  LOP3.LUT R15, R12, 0x20, RZ, 0x3c, !PT ;  /* 0x000000200c0f7812 */ /* 0x000fc600078e3cff */
[----:B------:R-:W4:Y:S04]  /*11c30*/  LDL.LU R20, [R1+0x15c] ;  /* 0x00015c0001147983 */ /* 0x000f280000300800 */
[----:B------:R0:W-:Y:S04]  /*11c40*/  STS.U16 [R4+0x14700], R11 ;  /* 0x0147000b04007388 */ /* 0x0001e80000000400 */
[----:B------:R-:W4:Y:S04]  /*11c50*/  LDL.LU R18, [R1+0x158] ;  /* 0x0001580001127983 */ /* 0x000f280000300800 */
[----:B------:R1:W-:Y:S04]  /*11c60*/  STS.U16 [R4+0x16400], R10 ;  /* 0x0164000a04007388 */ /* 0x0003e80000000400 */
[----:B0-----:R-:W4:Y:S04]  /*11c70*/  LDL.LU R11, [R1+0xe4] ;  /* 0x0000e400010b7983 */ /* 0x001f280000300800 */
[----:B------:R0:W-:Y:S04]  /*11c80*/  STS.U16 [R4+0x16500], R9 ;  /* 0x0165000904007388 */ /* 0x0001e80000000400 */
[----:B-1----:R-:W4:Y:S04]  /*11c90*/  LDL.LU R10, [R1+0xe0] ;  /* 0x0000e000010a7983 */ /* 0x002f280000300800 */
[----:B------:R1:W-:Y:S04]  /*11ca0*/  STS.U16 [R4+0x16600], R29 ;  /* 0x0166001d04007388 */ /* 0x0003e80000000400 */
[----:B0-----:R-:W4:Y:S04]  /*11cb0*/  LDL.LU R9, [R1+0xdc] ;  /* 0x0000dc0001097983 */ /* 0x001f280000300800 */
[----:B------:R-:W4:Y:S04]  /*11cc0*/  LDL.LU R8, [R1+0xd8] ;  /* 0x0000d80001087983 */ /* 0x000f280000300800 */
[----:B-1----:R-:W4:Y:S04]  /*11cd0*/  LDL.LU R29, [R1+0x68] ;  /* 0x00006800011d7983 */ /* 0x002f280000300800 */
[----:B------:R0:W-:Y:S04]  /*11ce0*/  STS.U16 [R4+0x16700], R28 ;  /* 0x0167001c04007388 */ /* 0x0001e80000000400 */
[----:B0-----:R-:W4:Y:S04]  /*11cf0*/  LDL.LU R4, [R1+0x235c] ;  /* 0x00235c0001047983 */ /* 0x001f280000300800 */
[----:B------:R-:W4:Y:S04]  /*11d00*/  LDL.LU R28, [R1+0x6c] ;  /* 0x00006c00011c7983 */ /* 0x000f280000300800 */
[----:B--2---:R0:W-:Y:S04]  /*11d10*/  STS.U16 [R15+0x10800], R0 ;  /* 0x010800000f007388 */ /* 0x0041e80000000400 */
[----:B------:R1:W-:Y:S04]  /*11d20*/  STS.U16 [R15+0x10900], R16 ;  /* 0x010900100f007388 */ /* 0x0003e80000000400 */
[----:B------:R2:W-:Y:S04]  /*11d30*/  STS.U16 [R15+0x10a00], R7 ;  /* 0x010a00070f007388 */ /* 0x0005e80000000400 */
[----:B0-----:R-:W4:Y:S04]  /*11d40*/  LDL.LU R0, [R1+0x2358] ;  /* 0x0023580001007983 */ /* 0x001f280000300800 */
[----:B-1----:R-:W4:Y:S04]  /*11d50*/  LDL.LU R16, [R1+0x2354] ;  /* 0x0023540001107983 */ /* 0x002f280000300800 */
[----:B------:R0:W-:Y:S04]  /*11d60*/  STS.U16 [R15+0x10b00], R6 ;  /* 0x010b00060f007388 */ /* 0x0001e80000000400 */
[----:B--2---:R-:W2:Y:S04]  /*11d70*/  LDL.LU R7, [R1+0x64] ;  /* 0x0000640001077983 */ /* 0x004ea80000300800 */
[----:B------:R1:W-:Y:S04]  /*11d80*/  STS.U16 [R15+0x12800], R17 ;  /* 0x012800110f007388 */ /* 0x0003e80000000400 */
[----:B0-----:R-:W2:Y:S04]  /*11d90*/  LDL.LU R6, [R1+0x60] ;  /* 0x0000600001067983 */ /* 0x001ea80000300800 */
[----:B-1----:R-:W2:Y:S04]  /*11da0*/  LDL.LU R17, [R1+0x5c] ;  /* 0x00005c0001117983 */ /* 0x002ea80000300800 */
[----:B---3--:R0:W-:Y:S04]  /*11db0*/  STS.U16 [R15+0x12900], R2 ;  /* 0x012900020f007388 */ /* 0x0081e80000000400 */
[----:B----4-:R1:W-:Y:S04]  /*11dc0*/  STS.U16 [R15+0x12a00], R19 ;  /* 0x012a00130f007388 */ /* 0x0103e80000000400 */
[----:B------:R3:W-:Y:S04]  /*11dd0*/  STS.U16 [R15+0x12b00], R21 ;  /* 0x012b00150f007388 */ /* 0x0007e80000000400 */
[----:B0-----:R-:W4:Y:S04]  /*11de0*/  LDL.LU R2, [R1+0x58] ;  /* 0x0000580001027983 */ /* 0x001f280000300800 */
[----:B-1----:R-:W2:Y:S04]  /*11df0*/  LDL.LU R19, [R1+0x2350] ;  /* 0x0023500001137983 */ /* 0x002ea80000300800 */
[----:B---3--:R-:W3:Y:S04]  /*11e00*/  LDL.LU R21, [R1+0x234c] ;  /* 0x00234c0001157983 */ /* 0x008ee80000300800 */
[----:B------:R0:W-:Y:S04]  /*11e10*/  STS.U16 [R15+0x14800], R24 ;  /* 0x014800180f007388 */ /* 0x0001e80000000400 */
[----:B------:R1:W-:Y:S04]  /*11e20*/  STS.U16 [R15+0x14900], R26 ;  /* 0x0149001a0f007388 */ /* 0x0003e80000000400 */
[----:B0-----:R-:W2:Y:S04]  /*11e30*/  LDL.LU R24, [R1+0x2348] ;  /* 0x0023480001187983 */ /* 0x001ea80000300800 */
[----:B-1----:R-:W2:Y:S01]  /*11e40*/  LDL.LU R26, [R1+0x2344] ;  /* 0x00234400011a7983 */ /* 0x002ea20000300800 */
[----:B------:R-:W-:-:S03]  /*11e50*/  LOP3.LUT R12, R12, 0x30, RZ, 0x3c, !PT ;  /* 0x000000300c0c7812 */ /* 0x000fc600078e3cff */
[----:B------:R-:W-:Y:S04]  /*11e60*/  STS.U16 [R15+0x14a00], R28 ;  /* 0x014a001c0f007388 */ /* 0x000fe80000000400 */
[----:B------:R-:W-:Y:S04]  /*11e70*/  STS.U16 [R15+0x14b00], R29 ;  /* 0x014b001d0f007388 */ /* 0x000fe80000000400 */
[----:B--2---:R-:W-:Y:S04]  /*11e80*/  STS.U16 [R15+0x16800], R26 ;  /* 0x0168001a0f007388 */ /* 0x004fe80000000400 */
[----:B------:R-:W-:Y:S04]  /*11e90*/  STS.U16 [R15+0x16900], R24 ;  /* 0x016900180f007388 */ /* 0x000fe80000000400 */
[----:B---3--:R-:W-:Y:S04]  /*11ea0*/  STS.U16 [R15+0x16a00], R21 ;  /* 0x016a00150f007388 */ /* 0x008fe80000000400 */
[----:B------:R-:W-:Y:S04]  /*11eb0*/  STS.U16 [R15+0x16b00], R19 ;  /* 0x016b00130f007388 */ /* 0x000fe80000000400 */
[----:B------:R-:W-:Y:S04]  /*11ec0*/  STS.U16 [R12+0x10c00], R3 ;  /* 0x010c00030c007388 */ /* 0x000fe80000000400 */
[----:B------:R-:W-:Y:S04]  /*11ed0*/  STS.U16 [R12+0x10d00], R22 ;  /* 0x010d00160c007388 */ /* 0x000fe80000000400 */
[----:B------:R-:W-:Y:S04]  /*11ee0*/  STS.U16 [R12+0x10e00], R20 ;  /* 0x010e00140c007388 */ /* 0x000fe80000000400 */
[----:B------:R-:W-:Y:S04]  /*11ef0*/  STS.U16 [R12+0x10f00], R18 ;  /* 0x010f00120c007388 */ /* 0x000fe80000000400 */
[----:B------:R0:W-:Y:S04]  /*11f00*/  STS.U16 [R12+0x12c00], R11 ;  /* 0x012c000b0c007388 */ /* 0x0001e80000000400 */
[----:B------:R1:W-:Y:S04]  /*11f10*/  STS.U16 [R12+0x12d00], R10 ;  /* 0x012d000a0c007388 */ /* 0x0003e80000000400 */
[----:B------:R2:W-:Y:S04]  /*11f20*/  STS.U16 [R12+0x12e00], R9 ;  /* 0x012e00090c007388 */ /* 0x0005e80000000400 */
[----:B0-----:R-:W3:Y:S04]  /*11f30*/  LDL.LU R11, [R1+0x154] ;  /* 0x00015400010b7983 */ /* 0x001ee80000300800 */
[----:B-1----:R-:W3:Y:S04]  /*11f40*/  LDL.LU R10, [R1+0x150] ;  /* 0x00015000010a7983 */ /* 0x002ee80000300800 */
[----:B------:R0:W-:Y:S04]  /*11f50*/  STS.U16 [R12+0x12f00], R8 ;  /* 0x012f00080c007388 */ /* 0x0001e80000000400 */
[----:B--2---:R-:W2:Y:S04]  /*11f60*/  LDL.LU R9, [R1+0x14c] ;  /* 0x00014c0001097983 */ /* 0x004ea80000300800 */
[----:B------:R1:W-:Y:S04]  /*11f70*/  STS.U16 [R12+0x14c00], R7 ;  /* 0x014c00070c007388 */ /* 0x0003e80000000400 */
[----:B0-----:R-:W2:Y:S04]  /*11f80*/  LDL.LU R8, [R1+0x148] ;  /* 0x0001480001087983 */ /* 0x001ea80000300800 */
[----:B------:R-:W2:Y:S04]  /*11f90*/  LDL.LU R15, [R1+0xd4] ;  /* 0x0000d400010f7983 */ /* 0x000ea80000300800 */
[----:B------:R-:W2:Y:S04]  /*11fa0*/  LDL.LU R3, [R1+0xd0] ;  /* 0x0000d00001037983 */ /* 0x000ea80000300800 */
[----:B------:R0:W-:Y:S04]  /*11fb0*/  STS.U16 [R12+0x14d00], R6 ;  /* 0x014d00060c007388 */ /* 0x0001e80000000400 */
[----:B-1----:R-:W2:Y:S04]  /*11fc0*/  LDL.LU R7, [R1+0xcc] ;  /* 0x0000cc0001077983 */ /* 0x002ea80000300800 */
[----:B0-----:R-:W2:Y:S04]  /*11fd0*/  LDL.LU R6, [R1+0xc8] ;  /* 0x0000c80001067983 */ /* 0x001ea80000300800 */
[----:B------:R-:W2:Y:S04]  /*11fe0*/  LDL.LU R21, [R1+0x144] ;  /* 0x0001440001157983 */ /* 0x000ea80000300800 */
[----:B------:R-:W2:Y:S04]  /*11ff0*/  LDL.LU R24, [R1+0x140] ;  /* 0x0001400001187983 */ /* 0x000ea80000300800 */
[----:B------:R-:W2:Y:S04]  /*12000*/  LDL.LU R26, [R1+0x13c] ;  /* 0x00013c00011a7983 */ /* 0x000ea80000300800 */
[----:B------:R-:W2:Y:S04]  /*12010*/  LDL.LU R28, [R1+0x138] ;  /* 0x00013800011c7983 */ /* 0x000ea80000300800 */
[----:B------:R-:W2:Y:S04]  /*12020*/  LDL.LU R29, [R1+0xc4] ;  /* 0x0000c400011d7983 */ /* 0x000ea80000300800 */
[----:B------:R-:W2:Y:S01]  /*12030*/  LDL.LU R22, [R1+0xc0] ;  /* 0x0000c00001167983 */ /* 0x000ea20000300800 */
[----:B------:R-:W-:-:S03]  /*12040*/  LOP3.LUT R19, R23, 0x40, RZ, 0x3c, !PT ;  /* 0x0000004017137812 */ /* 0x000fc600078e3cff */
[----:B------:R-:W2:Y:S04]  /*12050*/  LDL.LU R20, [R1+0xbc] ;  /* 0x0000bc0001147983 */ /* 0x000ea80000300800 */
[----:B------:R0:W-:Y:S04]  /*12060*/  STS.U16 [R12+0x14e00], R17 ;  /* 0x014e00110c007388 */ /* 0x0001e80000000400 */
[----:B------:R-:W2:Y:S04]  /*12070*/  LDL.LU R18, [R1+0xb8] ;  /* 0x0000b80001127983 */ /* 0x000ea80000300800 */
        /* <DEDUP_REMOVED lines=8> */
[----:B------:R1:W-:Y:S04]  /*12100*/  STS.U16 [R12+0x16f00], R5 ;  /* 0x016f00050c007388 */ /* 0x0003e80000000400 */
[----:B0-----:R-:W4:Y:S04]  /*12110*/  LDL.LU R4, [R1+0x50] ;  /* 0x0000500001047983 */ /* 0x001f280000300800 */
[----:B-1----:R-:W4:Y:S04]  /*12120*/  LDL.LU R12, [R1+0x2340] ;  /* 0x00234000010c7983 */ /* 0x002f280000300800 */
[----:B------:R-:W4:Y:S04]  /*12130*/  LDL.LU R5, [R1+0x54] ;  /* 0x0000540001057983 */ /* 0x000f280000300800 */
[----:B---3--:R0:W-:Y:S04]  /*12140*/  STS.U16 [R19+0x11000], R11 ;  /* 0x0110000b13007388 */ /* 0x0081e80000000400 */
[----:B------:R1:W-:Y:S04]  /*12150*/  STS.U16 [R19+0x11100], R10 ;  /* 0x0111000a13007388 */ /* 0x0003e80000000400 */
[----:B0-----:R-:W3:Y:S04]  /*12160*/  LDL.LU R11, [R1+0x233c] ;  /* 0x00233c00010b7983 */ /* 0x001ee80000300800 */
[----:B-1----:R-:W3:Y:S04]  /*12170*/  LDL.LU R10, [R1+0x2338] ;  /* 0x00233800010a7983 */ /* 0x002ee80000300800 */
[----:B--2---:R0:W-:Y:S04]  /*12180*/  STS.U16 [R19+0x11200], R9 ;  /* 0x0112000913007388 */ /* 0x0041e80000000400 */
        /* <DEDUP_REMOVED lines=8> */
[----:B------:R0:W-:Y:S04]  /*12210*/  STS.U16 [R19+0x13300], R6 ;  /* 0x0133000613007388 */ /* 0x0001e80000000400 */
[----:B-1----:R-:W2:Y:S04]  /*12220*/  LDL.LU R7, [R1+0x232c] ;  /* 0x00232c0001077983 */ /* 0x002ea80000300800 */
[----:B0-----:R-:W2:Y:S01]  /*12230*/  LDL.LU R6, [R1+0x2328] ;  /* 0x0023280001067983 */ /* 0x001ea20000300800 */
[----:B------:R-:W-:-:S03]  /*12240*/  LOP3.LUT R23, R23, 0x50, RZ, 0x3c, !PT ;  /* 0x0000005017177812 */ /* 0x000fc600078e3cff */
[----:B----4-:R-:W-:Y:S04]  /*12250*/  STS.U16 [R19+0x15000], R5 ;  /* 0x0150000513007388 */ /* 0x010fe80000000400 */
[----:B------:R-:W-:Y:S04]  /*12260*/  STS.U16 [R19+0x15100], R4 ;  /* 0x0151000413007388 */ /* 0x000fe80000000400 */
        /* <DEDUP_REMOVED lines=15> */
[----:B-1----:R-:W4:Y:S04]  /*12360*/  LDL.LU R20, [R1+0x130] ;  /* 0x0001300001147983 */ /* 0x002f280000300800 */
[----:B------:R0:W-:Y:S04]  /*12370*/  STS.U16 [R23+0x15400], R17 ;  /* 0x0154001117007388 */ /* 0x0001e80000000400 */
[----:B--2---:R-:W2:Y:S04]  /*12380*/  LDL.LU R18, [R1+0x12c] ;  /* 0x00012c0001127983 */ /* 0x004ea80000300800 */
[----:B0-----:R-:W2:Y:S04]  /*12390*/  LDL.LU R17, [R1+0x128] ;  /* 0x0001280001117983 */ /* 0x001ea80000300800 */
[----:B------:R0:W-:Y:S04]  /*123a0*/  STS.U16 [R23+0x15500], R2 ;  /* 0x0155000217007388 */ /* 0x0001e80000000400 */
[----:B0-----:R-:W2:Y:S04]  /*123b0*/  LDL.LU R2, [R1+0xb4] ;  /* 0x0000b40001027983 */ /* 0x001ea80000300800 */
[----:B------:R-:W-:Y:S04]  /*123c0*/  STS.U16 [R23+0x15600], R15 ;  /* 0x0156000f17007388 */ /* 0x000fe80000000400 */
[----:B------:R0:W-:Y:S04]  /*123d0*/  STS.U16 [R23+0x15700], R3 ;  /* 0x0157000317007388 */ /* 0x0001e80000000400 */
[----:B------:R-:W2:Y:S04]  /*123e0*/  LDL.LU R9, [R1+0x30] ;  /* 0x0000300001097983 */ /* 0x000ea80000300800 */
[----:B------:R-:W2:Y:S04]  /*123f0*/  LDL.LU R8, [R1+0x2c] ;  /* 0x00002c0001087983 */ /* 0x000ea80000300800 */
[----:B0-----:R-:W0:Y:S04]  /*12400*/  S2R R3, SR_TID.X ;  /* 0x0000000000037919 */ /* 0x001e280000002100 */
[----:B------:R-:W2:Y:S04]  /*12410*/  LDL.LU R7, [R1+0x28] ;  /* 0x0000280001077983 */ /* 0x000ea80000300800 */
[----:B------:R-:W2:Y:S04]  /*12420*/  LDL.LU R5, [R1+0x124] ;  /* 0x0001240001057983 */ /* 0x000ea80000300800 */
[----:B------:R-:W2:Y:S04]  /*12430*/  LDL.LU R4, [R1+0x120] ;  /* 0x0001200001047983 */ /* 0x000ea80000300800 */
[----:B------:R-:W2:Y:S04]  /*12440*/  LDL.LU R16, [R1+0x11c] ;  /* 0x00011c0001107983 */ /* 0x000ea80000300800 */
[----:B------:R-:W2:Y:S01]  /*12450*/  LDL.LU R19, [R1+0x118] ;  /* 0x0001180001137983 */ /* 0x000ea20000300800 */
[----:B0-----:R-:W-:-:S03]  /*12460*/  LOP3.LUT R3, R3, 0x7f, RZ, 0xc0, !PT ;  /* 0x0000007f03037812 */ /* 0x001fc600078ec0ff */
[----:B------:R-:W2:Y:S04]  /*12470*/  LDL.LU R21, [R1+0xa4] ;  /* 0x0000a40001157983 */ /* 0x000ea80000300800 */
[----:B------:R-:W2:Y:S01]  /*12480*/  LDL.LU R24, [R1+0xa0] ;  /* 0x0000a00001187983 */ /* 0x000ea20000300800 */
[----:B------:R-:W-:-:S03]  /*12490*/  IMAD.SHL.U32 R0, R3, 0x2, RZ ;  /* 0x0000000203007824 */ /* 0x000fc600078e00ff */
[----:B------:R-:W2:Y:S04]  /*124a0*/  LDL.LU R26, [R1+0x9c] ;  /* 0x00009c00011a7983 */ /* 0x000ea80000300800 */
[----:B------:R-:W2:Y:S04]  /*124b0*/  LDL.LU R28, [R1+0x98] ;  /* 0x00009800011c7983 */ /* 0x000ea80000300800 */
[----:B------:R-:W2:Y:S04]  /*124c0*/  LDL.LU R29, [R1+0x24] ;  /* 0x00002400011d7983 */ /* 0x000ea80000300800 */
[----:B------:R-:W2:Y:S01]  /*124d0*/  LDL.LU R3, [R1+0x20] ;  /* 0x0000200001037983 */ /* 0x000ea20000300800 */
[----:B------:R-:W-:-:S03]  /*124e0*/  LOP3.LUT R6, R0, 0x60, RZ, 0x3c, !PT ;  /* 0x0000006000067812 */ /* 0x000fc600078e3cff */
[----:B------:R-:W2:Y:S04]  /*124f0*/  LDL.LU R15, [R1+0x1c] ;  /* 0x00001c00010f7983 */ /* 0x000ea80000300800 */
[----:B------:R0:W-:Y:S04]  /*12500*/  STS.U16 [R23+0x17400], R10 ;  /* 0x0174000a17007388 */ /* 0x0001e80000000400 */
[----:B------:R1:W-:Y:S04]  /*12510*/  STS.U16 [R23+0x17500], R11 ;  /* 0x0175000b17007388 */ /* 0x0003e80000000400 */
[----:B------:R1:W-:Y:S04]  /*12520*/  STS.U16 [R23+0x17600], R12 ;  /* 0x0176000c17007388 */ /* 0x0003e80000000400 */
[----:B0-----:R-:W2:Y:S04]  /*12530*/  LDL.LU R10, [R1+0x34] ;  /* 0x00003400010a7983 */ /* 0x001ea80000300800 */
[----:B-1----:R-:W2:Y:S04]  /*12540*/  LDL.LU R11, [R1+0xa8] ;  /* 0x0000a800010b7983 */ /* 0x002ea80000300800 */
[----:B------:R-:W2:Y:S04]  /*12550*/  LDL.LU R12, [R1+0xac] ;  /* 0x0000ac00010c7983 */ /* 0x000ea80000300800 */
[----:B------:R0:W-:Y:S04]  /*12560*/  STS.U16 [R23+0x17700], R13 ;  /* 0x0177000d17007388 */ /* 0x0001e80000000400 */
[----:B0-----:R-:W2:Y:S04]  /*12570*/  LDL.LU R23, [R1+0x2324] ;  /* 0x0023240001177983 */ /* 0x001ea80000300800 */
[----:B------:R-:W2:Y:S04]  /*12580*/  LDL.LU R13, [R1+0xb0] ;  /* 0x0000b000010d7983 */ /* 0x000ea80000300800 */
[----:B---3--:R0:W-:Y:S04]  /*12590*/  STS.U16 [R6+0x11800], R22 ;  /* 0x0118001606007388 */ /* 0x0081e80000000400 */
[----:B----4-:R1:W-:Y:S04]  /*125a0*/  STS.U16 [R6+0x11900], R20 ;  /* 0x0119001406007388 */ /* 0x0103e80000000400 */
[----:B0-----:R-:W3:Y:S04]  /*125b0*/  LDL.LU R22, [R1+0x2320] ;  /* 0x0023200001167983 */ /* 0x001ee80000300800 */
[----:B-1----:R-:W4:Y:S04]  /*125c0*/  LDL.LU R20, [R1+0x231c] ;  /* 0x00231c0001147983 */ /* 0x002f280000300800 */
[----:B--2---:R0:W-:Y:S04]  /*125d0*/  STS.U16 [R6+0x11a00], R18 ;  /* 0x011a001206007388 */ /* 0x0041e80000000400 */
[----:B------:R1:W-:Y:S04]  /*125e0*/  STS.U16 [R6+0x11b00], R17 ;  /* 0x011b001106007388 */ /* 0x0003e80000000400 */
[----:B0-----:R-:W2:Y:S04]  /*125f0*/  LDL.LU R18, [R1+0x2318] ;  /* 0x0023180001127983 */ /* 0x001ea80000300800 */
[----:B-1----:R-:W2:Y:S04]  /*12600*/  LDL.LU R17, [R1+0x2314] ;  /* 0x0023140001117983 */ /* 0x002ea80000300800 */
[----:B------:R0:W-:Y:S04]  /*12610*/  STS.U16 [R6+0x13800], R2 ;  /* 0x0138000206007388 */ /* 0x0001e80000000400 */
[----:B0-----:R-:W3:Y:S01]  /*12620*/  LDL.LU R2, [R1+0x2310] ;  /* 0x0023100001027983 */ /* 0x001ee20000300800 */
[----:B------:R-:W-:-:S03]  /*12630*/  LOP3.LUT R0, R0, 0x70, RZ, 0x3c, !PT ;  /* 0x0000007000007812 */ /* 0x000fc600078e3cff */
        /* <DEDUP_REMOVED lines=8> */
[----:B------:R-:W-:Y:S04]  /*126c0*/  STS.U16 [R6+0x17900], R18 ;  /* 0x0179001206007388 */ /* 0x000fe80000000400 */
[----:B----4-:R-:W-:Y:S04]  /*126d0*/  STS.U16 [R6+0x17a00], R20 ;  /* 0x017a001406007388 */ /* 0x010fe80000000400 */
[----:B---3--:R-:W-:Y:S04]  /*126e0*/  STS.U16 [R6+0x17b00], R22 ;  /* 0x017b001606007388 */ /* 0x008fe80000000400 */
        /* <DEDUP_REMOVED lines=10> */
[----:B0-----:R-:W0:Y:S04]  /*12790*/  S2R R3, SR_TID.X ;  /* 0x0000000000037919 */ /* 0x001e280000002100 */
[----:B------:R-:W-:Y:S04]  /*127a0*/  STS.U16 [R0+0x15e00], R15 ;  /* 0x015e000f00007388 */ /* 0x000fe80000000400 */
[----:B------:R-:W-:Y:S04]  /*127b0*/  STS.U16 [R0+0x15f00], R2 ;  /* 0x015f000200007388 */ /* 0x000fe80000000400 */
[----:B------:R-:W-:Y:S04]  /*127c0*/  STS.U16 [R0+0x17c00], R23 ;  /* 0x017c001700007388 */ /* 0x000fe80000000400 */
[----:B------:R-:W-:Y:S04]  /*127d0*/  STS.U16 [R0+0x17d00], R25 ;  /* 0x017d001900007388 */ /* 0x000fe80000000400 */
[----:B------:R-:W-:Y:S04]  /*127e0*/  STS.U16 [R0+0x17e00], R27 ;  /* 0x017e001b00007388 */ /* 0x000fe80000000400 */
[----:B------:R1:W-:Y:S01]  /*127f0*/  STS.U16 [R0+0x17f00], R14 ;  /* 0x017f000e00007388 */ /* 0x0003e20000000400 */
[----:B0-----:R-:W-:-:S02]  /*12800*/  LOP3.LUT R24, R3, 0x7, RZ, 0xc0, !PT ;  /* 0x0000000703187812 */ /* 0x001fc400078ec0ff */
[C---:B------:R-:W-:Y:S02]  /*12810*/  LOP3.LUT R26, R3.reuse, 0x10, RZ, 0xc0, !PT ;  /* 0x00000010031a7812 */ /* 0x040fe400078ec0ff */
[----:B------:R-:W-:Y:S01]  /*12820*/  SHF.L.U32 R21, R3, 0x1, RZ ;  /* 0x0000000103157819 */ /* 0x000fe200000006ff */
[----:B-1----:R-:W-:Y:S02]  /*12830*/  IMAD R0, R24, 0x90, RZ ;  /* 0x0000009018007824 */ /* 0x002fe400078e02ff */
[----:B------:R-:W-:-:S03]  /*12840*/  IMAD.SHL.U32 R26, R26, 0x40, RZ ;  /* 0x000000401a1a7824 */ /* 0x000fc600078e00ff */
[----:B------:R-:W-:-:S04]  /*12850*/  LOP3.LUT R0, R0, 0x10, R21, 0x78, !PT ;  /* 0x0000001000007812 */ /* 0x000fc800078e7815 */
[----:B------:R-:W-:Y:S01]  /*12860*/  LOP3.LUT R0, R0, R26, RZ, 0xfc, !PT ;  /* 0x0000001a00007212 */ /* 0x000fe200078efcff */
[----:B------:R-:W-:Y:S01]  /*12870*/  BAR.SYNC.DEFER_BLOCKING 0x0 ;  /* 0x0000000000007b1d */ /* 0x000fe20000010000 */
[----:B------:R-:W-:-:S05]  /*12880*/  LOP3.LUT R3, R3, 0x60, RZ, 0xc0, !PT ;  /* 0x0000006003037812 */ /* 0x000fca00078ec0ff */
[----:B------:R-:W0:Y:S01]  /*12890*/  LDSM.16.MT88.4 R12, [R0] ;  /* 0x00000000000c783b */ /* 0x000e220000004200 */
[----:B------:R-:W-:-:S05]  /*128a0*/  LEA R3, R3, R24, 0x4 ;  /* 0x0000001803037211 */ /* 0x000fca00078e20ff */
[----:B------:R-:W-:-:S05]  /*128b0*/  IMAD.SHL.U32 R3, R3, 0x10, RZ ;  /* 0x0000001003037824 */ /* 0x000fca00078e00ff */
[----:B------:R-:W-:-:S04]  /*128c0*/  LOP3.LUT R3, R3, 0x30, R21, 0x78, !PT ;  /* 0x0000003003037812 */ /* 0x000fc800078e7815 */
[----:B------:R-:W-:-:S05]  /*128d0*/  LEA R3, R24, R3, 0xa ;  /* 0x0000000318037211 */ /* 0x000fca00078e50ff */
[----:B------:R-:W1:Y:S04]  /*128e0*/  LDSM.16.M88.4 R4, [R3+0x10000] ;  /* 0x010000000304783b */ /* 0x000e680000000200 */
[----:B0-----:R-:W-:Y:S04]  /*128f0*/  STL.64 [R1+0x2308], R14 ;  /* 0x0023080e01007387 */ /* 0x001fe80000100a00 */
[----:B------:R-:W-:Y:S04]  /*12900*/  STL.64 [R1+0x2300], R12 ;  /* 0x0023000c01007387 */ /* 0x000fe80000100a00 */
[----:B------:R-:W0:Y:S01]  /*12910*/  LDSM.16.MT88.4 R12, [R0+0x800] ;  /* 0x00080000000c783b */ /* 0x000e220000004200 */
[----:B------:R-:W-:-:S05]  /*12920*/  IMAD R29, R24, 0x90, RZ ;  /* 0x00000090181d7824 */ /* 0x000fca00078e02ff */
[----:B------:R-:W-:Y:S01]  /*12930*/  LOP3.LUT R29, R29, 0x10, R21, 0x78, !PT ;  /* 0x000000101d1d7812 */ /* 0x000fe200078e7815 */
[----:B------:R-:W-:-:S03]  /*12940*/  IMAD R2, R24, 0x90, RZ ;  /* 0x0000009018027824 */ /* 0x000fc600078e02ff */
[----:B------:R-:W-:Y:S01]  /*12950*/  LOP3.LUT R29, R29, R26, RZ, 0xfc, !PT ;  /* 0x0000001a1d1d7212 */ /* 0x000fe200078efcff */
[----:B------:R-:W-:Y:S01]  /*12960*/  IMAD R28, R24, 0x90, RZ ;  /* 0x00000090181c7824 */ /* 0x000fe200078e02ff */
[----:B-1----:R-:W-:Y:S02]  /*12970*/  STL [R1+0x22fc], R6 ;  /* 0x0022fc0601007387 */ /* 0x002fe40000100800 */
[----:B------:R-:W-:Y:S02]  /*12980*/  LOP3.LUT R29, R29, 0x20, RZ, 0x3c, !PT ;  /* 0x000000201d1d7812 */ /* 0x000fe400078e3cff */
[--C-:B------:R-:W-:Y:S01]  /*12990*/  LOP3.LUT R2, R2, 0x10, R21.reuse, 0x78, !PT ;  /* 0x0000001002027812 */ /* 0x100fe200078e7815 */
[----:B------:R-:W-:Y:S01]  /*129a0*/  STL [R1+0x22f8], R7 ;  /* 0x0022f80701007387 */ /* 0x000fe20000100800 */
[----:B------:R-:W-:-:S03]  /*129b0*/  LOP3.LUT R28, R28, 0x10, R21, 0x78, !PT ;  /* 0x000000101c1c7812 */ /* 0x000fc600078e7815 */
[----:B------:R-:W-:Y:S01]  /*129c0*/  LDSM.16.MT88.4 R16, [R29] ;  /* 0x000000001d10783b */ /* 0x000fe20000004200 */
[----:B0-----:R-:W-:Y:S01]  /*129d0*/  IMAD.MOV.U32 R23, RZ, RZ, R13 ;  /* 0x000000ffff177224 */ /* 0x001fe200078e000d */
[----:B------:R-:W-:Y:S02]  /*129e0*/  MOV R22, R14 ;  /* 0x0000000e00167202 */ /* 0x000fe40000000f00 */
[----:B------:R-:W-:Y:S01]  /*129f0*/  STL [R1], R12 ;  /* 0x0000000c01007387 */ /* 0x000fe20000100800 */
[----:B------:R-:W-:-:S03]  /*12a00*/  IMAD.MOV.U32 R21, RZ, RZ, R15 ;  /* 0x000000ffff157224 */ /* 0x000fc600078e000f */
[----:B------:R-:W0:Y:S01]  /*12a10*/  LDSM.16.MT88.4 R12, [R29+0x800] ;  /* 0x000800001d0c783b */ /* 0x000e220000004200 */
[----:B------:R-:W-:-:S03]  /*12a20*/  LOP3.LUT R28, R28, R26, RZ, 0xfc, !PT ;  /* 0x0000001a1c1c7212 */ /* 0x000fc600078efcff */
[----:B------:R-:W2:Y:S01]  /*12a30*/  LDL R20, [R1+0xca8] ;  /* 0x000ca80001147983 */ /* 0x000ea20000100800 */
[----:B------:R-:W-:-:S03]  /*12a40*/  LOP3.LUT R28, R28, 0x40, RZ, 0x3c, !PT ;  /* 0x000000401c1c7812 */ /* 0x000fc600078e3cff */
[----:B0-----:R-:W-:Y:S04]  /*12a50*/  STL.64 [R1+0x10], R12 ;  /* 0x0000100c01007387 */ /* 0x001fe80000100a00 */
[----:B------:R-:W-:Y:S04]  /*12a60*/  STL.64 [R1+0x18], R14 ;  /* 0x0000180e01007387 */ /* 0x000fe80000100a00 */
[----:B------:R-:W0:Y:S04]  /*12a70*/  LDSM.16.MT88.4 R12, [R28+0x800] ;  /* 0x000800001c0c783b */ /* 0x000e280000004200 */
[----:B0-----:R0:W-:Y:S01]  /*12a80*/  STL [R1+0x38], R14 ;  /* 0x0000380e01007387 */ /* 0x0011e20000100800 */
[----:B------:R-:W-:Y:S01]  /*12a90*/  MOV R3, R15 ;  /* 0x0000000f00037202 */ /* 0x000fe20000000f00 */
[----:B------:R-:W-:Y:S01]  /*12aa0*/  IMAD.MOV.U32 R7, RZ, RZ, R13 ;  /* 0x000000ffff077224 */ /* 0x000fe200078e000d */
[----:B------:R-:W-:Y:S01]  /*12ab0*/  MOV R6, R12 ;  /* 0x0000000c00067202 */ /* 0x000fe20000000f00 */
[----:B0-----:R-:W3:Y:S04]  /*12ac0*/  LDL.LU.64 R14, [R1+0x2308] ;  /* 0x00230800010e7983 */ /* 0x001ee80000300a00 */
[----:B------:R-:W3:Y:S01]  /*12ad0*/  LDL.LU.64 R12, [R1+0x2300] ;  /* 0x00230000010c7983 */ /* 0x000ee20000300a00 */
[----:B------:R-:W-:Y:S01]  /*12ae0*/  LOP3.LUT R2, R2, R26, RZ, 0xfc, !PT ;  /* 0x0000001a02027212 */ /* 0x000fe200078efcff */
[----:B------:R-:W-:Y:S02]  /*12af0*/  HMMA.16816.F32.BF16 R16, R16, R4, RZ ;  /* 0x000000041010723c */ /* 0x000fe400000418ff */
[----:B------:R-:W0:Y:S01]  /*12b00*/  LDSM.16.MT88.4 R24, [R28] ;  /* 0x000000001c18783b */ /* 0x000e220000004200 */
[----:B------:R-:W-:-:S05]  /*12b10*/  LOP3.LUT R2, R2, 0x60, RZ, 0x3c, !PT ;  /* 0x0000006002027812 */ /* 0x000fca00078e3cff */
[----:B------:R-:W1:Y:S01]  /*12b20*/  LDSM.16.MT88.4 R8, [R2] ;  /* 0x000000000208783b */ /* 0x000e620000004200 */
[-C--:B0-----:R-:W-:Y:S08]  /*12b30*/  HMMA.16816.F32.BF16 R24, R24, R4.reuse, RZ ;  /* 0x000000041818723c */ /* 0x081ff000000418ff */
[-C--:B-1----:R-:W-:Y:S08]  /*12b40*/  HMMA.16816.F32.BF16 R8, R8, R4.reuse, RZ ;  /* 0x000000040808723c */ /* 0x082ff000000418ff */
[----:B---3--:R-:W-:Y:S11]  /*12b50*/  HMMA.16816.F32.BF16 R12, R12, R4, RZ ;  /* 0x000000040c0c723c */ /* 0x008ff600000418ff */
[----:B------:R-:W-:Y:S11]  /*12b60*/  @!UPT UIADD3 URZ, URZ, URZ, URZ ;  /* 0x0000003f3f3ff290 */ /* 0x000ff6000fffe03f */
[----:B------:R-:W-:Y:S01]  /*12b70*/  @!UPT UIADD3 URZ, URZ, URZ, URZ ;  /* 0x0000003f3f3ff290 */ /* 0x000fe2000fffe03f */
[----:B------:R-:W-:Y:S04]  /*12b80*/  STL.64 [R1+0x22f0], R14 ;  /* 0x0022f00e01007387 */ /* 0x000fe80000100a00 */
[----:B------:R-:W-:Y:S04]  /*12b90*/  STL.64 [R1+0x22e8], R12 ;  /* 0x0022e80c01007387 */ /* 0x000fe80000100a00 */
[----:B------:R-:W0:Y:S04]  /*12ba0*/  LDSM.16.MT88.4 R12, [R2+0x800] ;  /* 0x00080000020c783b */ /* 0x000e280000004200 */
[----:B------:R1:W-:Y:S02]  /*12bb0*/  STL.64 [R1+0x22e0], R18 ;  /* 0x0022e01201007387 */ /* 0x0003e40000100a00 */
[----:B-1----:R-:W-:Y:S01]  /*12bc0*/  MOV R18, R22 ;  /* 0x0000001600127202 */ /* 0x002fe20000000f00 */
[----:B------:R-:W-:Y:S01]  /*12bd0*/  IMAD.MOV.U32 R19, RZ, RZ, R21 ;  /* 0x000000ffff137224 */ /* 0x000fe200078e0015 */
[----:B0-----:R-:W-:Y:S04]  /*12be0*/  STL.64 [R1+0x20], R12 ;  /* 0x0000200c01007387 */ /* 0x001fe80000100a00 */
[----:B------:R-:W-:Y:S04]  /*12bf0*/  STL.64 [R1+0x28], R14 ;  /* 0x0000280e01007387 */ /* 0x000fe80000100a00 */
[----:B------:R0:W-:Y:S04]  /*12c00*/  STL.64 [R1+0x22d8], R16 ;  /* 0x0022d81001007387 */ /* 0x0001e80000100a00 */
[----:B------:R-:W-:Y:S01]  /*12c10*/  LDSM.16.MT88.4 R12, [R0+0x1000] ;  /* 0x00100000000c783b */ /* 0x000fe20000004200 */
[----:B0-----:R-:W-:-:S03]  /*12c20*/  IMAD.MOV.U32 R17, RZ, RZ, R23 ;  /* 0x000000ffff117224 */ /* 0x001fc600078e0017 */
[----:B------:R-:W3:Y:S04]  /*12c30*/  LDL.LU R16, [R1] ;  /* 0x0000000001107983 */ /* 0x000ee80000300800 */
[----:B--2---:R-:W0:Y:S04]  /*12c40*/  LDSM.16.M88.4 R20, [R20+0x10000] ;  /* 0x010000001414783b */ /* 0x004e280000000200 */
[----:B0-----:R-:W-:Y:S04]  /*12c50*/  STL [R1+0x227c], R22 ;  /* 0x00227c1601007387 */ /* 0x001fe80000100800 */
[----:B------:R-:W-:Y:S04]  /*12c60*/  STL.64 [R1+0x40], R12 ;  /* 0x0000400c01007387 */ /* 0x000fe80000100a00 */
[----:B------:R-:W-:Y:S04]  /*12c70*/  STL.64 [R1+0x48], R14 ;  /* 0x0000480e01007387 */ /* 0x000fe80000100a00 */
[----:B------:R-:W0:Y:S04]  /*12c80*/  LDSM.16.MT88.4 R12, [R29+0x1000] ;  /* 0x001000001d0c783b */ /* 0x000e280000004200 */
[----:B------:R-:W-:Y:S04]  /*12c90*/  STL [R1+0x2278], R23 ;  /* 0x0022781701007387 */ /* 0x000fe80000100800 */
[----:B------:R-:W-:Y:S04]  /*12ca0*/  STL.64 [R1+0x22d0], R26 ;  /* 0x0022d01a01007387 */ /* 0x000fe80000100a00 */
[----:B------:R1:W-:Y:S04]  /*12cb0*/  STL.64 [R1+0x22c8], R24 ;  /* 0x0022c81801007387 */ /* 0x0003e80000100a00 */
[----:B-1----:R-:W2:Y:S04]  /*12cc0*/  LDL.LU R24, [R1+0x10] ;  /* 0x0000100001187983 */ /* 0x002ea80000300800 */
[----:B------:R-:W2:Y:S04]  /*12cd0*/  LDL.LU R25, [R1+0x14] ;  /* 0x0000140001197983 */ /* 0x000ea80000300800 */
[----:B------:R-:W2:Y:S04]  /*12ce0*/  LDL.LU R26, [R1+0x18] ;  /* 0x00001800011a7983 */ /* 0x000ea80000300800 */
[----:B------:R-:W2:Y:S04]  /*12cf0*/  LDL.LU R27, [R1+0x1c] ;  /* 0x00001c00011b7983 */ /* 0x000ea80000300800 */
[----:B------:R1:W-:Y:S04]  /*12d00*/  STL.64 [R1+0x22c0], R10 ;  /* 0x0022c00a01007387 */ /* 0x0003e80000100a00 */
[----:B0-----:R-:W-:Y:S04]  /*12d10*/  STL.64 [R1+0x50], R12 ;  /* 0x0000500c01007387 */ /* 0x001fe80000100a00 */
[----:B------:R-:W-:Y:S04]  /*12d20*/  STL.64 [R1+0x58], R14 ;  /* 0x0000580e01007387 */ /* 0x000fe80000100a00 */
[----:B------:R-:W0:Y:S04]  /*12d30*/  LDSM.16.MT88.4 R12, [R28+0x1000] ;  /* 0x001000001c0c783b */ /* 0x000e280000004200 */
[----:B------:R4:W-:Y:S01]  /*12d40*/  STL.64 [R1+0x22b8], R8 ;  /* 0x0022b80801007387 */ /* 0x0009e20000100a00 */
[----:B-1----:R-:W-:-:S02]  /*12d50*/  MOV R11, R3 ;  /* 0x00000003000b7202 */ /* 0x002fc40000000f00 */
[----:B----4-:R-:W-:Y:S01]  /*12d60*/  MOV R8, R6 ;  /* 0x0000000600087202 */ /* 0x010fe20000000f00 */
[----:B------:R-:W-:Y:S01]  /*12d70*/  IMAD.MOV.U32 R9, RZ, RZ, R7 ;  /* 0x000000ffff097224 */ /* 0x000fe200078e0007 */
[----:B------:R-:W3:Y:S04]  /*12d80*/  LDL.LU R6, [R1+0x22fc] ;  /* 0x0022fc0001067983 */ /* 0x000ee80000300800 */
[----:B------:R-:W3:Y:S04]  /*12d90*/  LDL.LU R7, [R1+0x22f8] ;  /* 0x0022f80001077983 */ /* 0x000ee80000300800 */
[----:B------:R-:W4:Y:S01]  /*12da0*/  LDL.LU R10, [R1+0x38] ;  /* 0x00003800010a7983 */ /* 0x000f220000300800 */
[----:B0-----:R-:W-:-:S03]  /*12db0*/  MOV R22, R14 ;  /* 0x0000000e00167202 */ /* 0x001fc60000000f00 */
[----:B------:R0:W-:Y:S01]  /*12dc0*/  STL [R1+0x70], R12 ;  /* 0x0000700c01007387 */ /* 0x0001e20000100800 */
[----:B------:R-:W-:Y:S02]  /*12dd0*/  IMAD.MOV.U32 R3, RZ, RZ, R15 ;  /* 0x000000ffff037224 */ /* 0x000fe400078e000f */
[----:B------:R-:W-:Y:S01]  /*12de0*/  IMAD.MOV.U32 R23, RZ, RZ, R13 ;  /* 0x000000ffff177224 */ /* 0x000fe200078e000d */
[----:B------:R-:W3:Y:S04]  /*12df0*/  LDL.LU.64 R14, [R1+0x22f0] ;  /* 0x0022f000010e7983 */ /* 0x000ee80000300a00 */
[----:B0-----:R-:W3:Y:S02]  /*12e00*/  LDL.LU.64 R12, [R1+0x22e8] ;  /* 0x0022e800010c7983 */ /* 0x001ee40000300a00 */
[-C--:B---3--:R-:W-:Y:S02]  /*12e10*/  HMMA.16816.F32.BF16 R12, R16, R6.reuse, R12 ;  /* 0x00000006100c723c */ /* 0x088fe4000004180c */
[----:B------:R-:W0:Y:S04]  /*12e20*/  LDSM.16.MT88.4 R16, [R2+0x1000] ;  /* 0x001000000210783b */ /* 0x000e280000004200 */
[----:B0-----:R-:W-:Y:S04]  /*12e30*/  STL.64 [R1+0x60], R16 ;  /* 0x0000601001007387 */ /* 0x001fe80000100a00 */
[----:B------:R0:W-:Y:S04]  /*12e40*/  STL.64 [R1+0x68], R18 ;  /* 0x0000681201007387 */ /* 0x0001e80000100a00 */
[----:B0-----:R-:W2:Y:S04]  /*12e50*/  LDL.LU.64 R18, [R1+0x22e0] ;  /* 0x0022e00001127983 */ /* 0x001ea80000300a00 */
[----:B------:R-:W2:Y:S02]  /*12e60*/  LDL.LU.64 R16, [R1+0x22d8] ;  /* 0x0022d80001107983 */ /* 0x000ea40000300a00 */
[----:B--2---:R-:W-:Y:S02]  /*12e70*/  HMMA.16816.F32.BF16 R16, R24, R6, R16 ;  /* 0x000000061810723c */ /* 0x004fe40000041810 */
[----:B------:R-:W0:Y:S11]  /*12e80*/  LDSM.16.MT88.4 R24, [R0+0x1800] ;  /* 0x001800000018783b */ /* 0x000e360000004200 */
[----:B------:R-:W-:Y:S10]  /*12e90*/  @!UPT UIADD3 URZ, URZ, URZ, URZ ;  /* 0x0000003f3f3ff290 */ /* 0x000ff4000fffe03f */
[----:B------:R-:W-:Y:S04]  /*12ea0*/  STL.64 [R1+0x22b0], R18 ;  /* 0x0022b01201007387 */ /* 0x000fe80000100a00 */
[----:B------:R1:W-:Y:S04]  /*12eb0*/  STL.64 [R1+0x22a8], R16 ;  /* 0x0022a81001007387 */ /* 0x0003e80000100a00 */
[----:B-1----:R-:W2:Y:S04]  /*12ec0*/  LDL.LU R16, [R1+0x40] ;  /* 0x0000400001107983 */ /* 0x002ea80000300800 */
[----:B------:R-:W2:Y:S01]  /*12ed0*/  LDL.LU R17, [R1+0x44] ;  /* 0x0000440001117983 */ /* 0x000ea20000300800 */
[----:B0-----:R-:W-:-:S03]  /*12ee0*/  MOV R4, R27 ;  /* 0x0000001b00047202 */ /* 0x001fc60000000f00 */
[----:B------:R-:W2:Y:S04]  /*12ef0*/  LDL.LU R18, [R1+0x48] ;  /* 0x0000480001127983 */ /* 0x000ea80000300800 */
[----:B------:R-:W2:Y:S04]  /*12f00*/  LDL.LU R19, [R1+0x4c] ;  /* 0x00004c0001137983 */ /* 0x000ea80000300800 */
[----:B------:R-:W-:Y:S04]  /*12f10*/  STL.64 [R1+0x90], R24 ;  /* 0x0000901801007387 */ /* 0x000fe80000100a00 */
[----:B------:R0:W-:Y:S04]  /*12f20*/  STL [R1+0x98], R26 ;  /* 0x0000981a01007387 */ /* 0x0001e80000100800 */
[----:B0-----:R-:W4:Y:S04]  /*12f30*/  LDL.LU.64 R26, [R1+0x22d0] ;  /* 0x0022d000011a7983 */ /* 0x001f280000300a00 */
[----:B------:R-:W4:Y:S02]  /*12f40*/  LDL.LU.64 R24, [R1+0x22c8] ;  /* 0x0022c80001187983 */ /* 0x000f240000300a00 */
[----:B----4-:R-:W-:Y:S02]  /*12f50*/  HMMA.16816.F32.BF16 R24, R8, R6, R24 ;  /* 0x000000060818723c */ /* 0x010fe40000041818 */
[----:B------:R-:W0:Y:S11]  /*12f60*/  LDSM.16.MT88.4 R8, [R29+0x1800] ;  /* 0x001800001d08783b */ /* 0x000e360000004200 */
[----:B------:R-:W-:Y:S10]  /*12f70*/  @!UPT UIADD3 URZ, URZ, URZ, URZ ;  /* 0x0000003f3f3ff290 */ /* 0x000ff4000fffe03f */
[----:B------:R-:W-:Y:S04]  /*12f80*/  STL.64 [R1+0x2298], R26 ;  /* 0x0022981a01007387 */ /* 0x000fe80000100a00 */
[----:B------:R1:W-:Y:S04]  /*12f90*/  STL.64 [R1+0x2290], R24 ;  /* 0x0022901801007387 */ /* 0x0003e80000100a00 */
[----:B-1----:R-:W3:Y:S04]  /*12fa0*/  LDL.LU R24, [R1+0x20] ;  /* 0x0000200001187983 */ /* 0x002ee80000300800 */
[----:B------:R-:W3:Y:S04]  /*12fb0*/  LDL.LU R25, [R1+0x24] ;  /* 0x0000240001197983 */ /* 0x000ee80000300800 */
[----:B------:R-:W3:Y:S04]  /*12fc0*/  LDL.LU R26, [R1+0x28] ;  /* 0x00002800011a7983 */ /* 0x000ee80000300800 */
[----:B------:R-:W3:Y:S04]  /*12fd0*/  LDL.LU R27, [R1+0x2c] ;  /* 0x00002c00011b7983 */ /* 0x000ee80000300800 */
[----:B0-----:R-:W-:Y:S04]  /*12fe0*/  STL.64 [R1+0x80], R8 ;  /* 0x0000800801007387 */ /* 0x001fe80000100a00 */
[----:B------:R0:W-:Y:S04]  /*12ff0*/  STL.64 [R1+0x88], R10 ;  /* 0x0000880a01007387 */ /* 0x0001e80000100a00 */
[----:B0-----:R-:W3:Y:S04]  /*13000*/  LDL.LU.64 R10, [R1+0x22c0] ;  /* 0x0022c000010a7983 */ /* 0x001ee80000300a00 */
[----:B------:R-:W3:Y:S01]  /*13010*/  LDL.LU.64 R8, [R1+0x22b8] ;  /* 0x0022b80001087983 */ /* 0x000ee20000300a00 */
[----:B--2---:R-:W-:Y:S03]  /*13020*/  HMMA.16816.F32.BF16 R12, R16, R20, R12 ;  /* 0x00000014100c723c */ /* 0x004fe6000004180c */
[----:B------:R-:W-:Y:S04]  /*13030*/  LDSM.16.MT88.4 R16, [R2+0x1800] ;  /* 0x001800000210783b */ /* 0x000fe80000004200 */
[----:B------:R0:W-:Y:S04]  /*13040*/  STL [R1+0x22a0], R4 ;  /* 0x0022a00401007387 */ /* 0x0001e80000100800 */
[----:B0-----:R-:W2:Y:S04]  /*13050*/  LDL.LU R4, [R1+0x50] ;  /* 0x0000500001047983 */ /* 0x001ea80000300800 */
[----:B------:R-:W2:Y:S01]  /*13060*/  LDL.LU R5, [R1+0x54] ;  /* 0x0000540001057983 */ /* 0x000ea20000300800 */
[----:B---3--:R-:W-:Y:S03]  /*13070*/  HMMA.16816.F32.BF16 R8, R24, R6, R8 ;  /* 0x000000061808723c */ /* 0x008fe60000041808 */
[----:B------:R-:W0:Y:S04]  /*13080*/  LDSM.16.MT88.4 R24, [R28+0x1800] ;  /* 0x001800001c18783b */ /* 0x000e280000004200 */
[----:B------:R-:W2:Y:S04]  /*13090*/  LDL.LU R6, [R1+0x58] ;  /* 0x0000580001067983 */ /* 0x000ea80000300800 */
[----:B------:R-:W2:Y:S11]  /*130a0*/  LDL.LU R7, [R1+0x5c] ;  /* 0x00005c0001077983 */ /* 0x000eb60000300800 */
[----:B------:R-:W-:Y:S01]  /*130b0*/  @!UPT UIADD3 URZ, URZ, URZ, URZ ;  /* 0x0000003f3f3ff290 */ /* 0x000fe2000fffe03f */
[----:B------:R-:W-:Y:S04]  /*130c0*/  STL.64 [R1+0x2288], R10 ;  /* 0x0022880a01007387 */ /* 0x000fe80000100a00 */
[----:B------:R1:W-:Y:S04]  /*130d0*/  STL.64 [R1+0x2280], R8 ;  /* 0x0022800801007387 */ /* 0x0003e80000100a00 */
[----:B-1----:R-:W3:Y:S04]  /*130e0*/  LDL.LU R8, [R1+0x70] ;  /* 0x0000700001087983 */ /* 0x002ee80000300800 */
[----:B0-----:R-:W-:Y:S04]  /*130f0*/  STL [R1+0x18], R26 ;  /* 0x0000181a01007387 */ /* 0x001fe80000100800 */
[----:B------:R-:W-:Y:S04]  /*13100*/  STL.64 [R1+0x2270], R14 ;  /* 0x0022700e01007387 */ /* 0x000fe80000100a00 */
[----:B------:R0:W-:Y:S04]  /*13110*/  STL.64 [R1+0x2268], R12 ;  /* 0x0022680c01007387 */ /* 0x0001e80000100a00 */
[----:B0-----:R-:W4:Y:S04]  /*13120*/  LDL.LU R12, [R1+0x60] ;  /* 0x00006000010c7983 */ /* 0x001f280000300800 */
[----:B------:R-:W4:Y:S04]  /*13130*/  LDL.LU R13, [R1+0x64] ;  /* 0x00006400010d7983 */ /* 0x000f280000300800 */
[----:B------:R-:W4:Y:S04]  /*13140*/  LDL.LU R14, [R1+0x68] ;  /* 0x00006800010e7983 */ /* 0x000f280000300800 */
[----:B------:R-:W4:Y:S04]  /*13150*/  LDL.LU R15, [R1+0x6c] ;  /* 0x00006c00010f7983 */ /* 0x000f280000300800 */
[----:B------:R-:W-:Y:S04]  /*13160*/  STL.64 [R1], R16 ;  /* 0x0000001001007387 */ /* 0x000fe80000100a00 */
[----:B------:R0:W-:Y:S04]  /*13170*/  STL.64 [R1+0x8], R18 ;  /* 0x0000081201007387 */ /* 0x0001e80000100a00 */
[----:B0-----:R-:W2:Y:S04]  /*13180*/  LDL.LU.64 R18, [R1+0x22b0] ;  /* 0x0022b00001127983 */ /* 0x001ea80000300a00 */
[----:B------:R-:W2:Y:S04]  /*13190*/  LDL.LU.64 R16, [R1+0x22a8] ;  /* 0x0022a80001107983 */ /* 0x000ea80000300a00 */
[----:B------:R-:W0:Y:S01]  /*131a0*/  S2R R26, SR_TID.X ;  /* 0x00000000001a7919 */ /* 0x000e220000002100 */
[----:B------:R-:W-:Y:S01]  /*131b0*/  IMAD.MOV.U32 R11, RZ, RZ, R3 ;  /* 0x000000ffff0b7224 */ /* 0x000fe200078e0003 */
[----:B------:R-:W-:Y:S01]  /*131c0*/  MOV R3, R27 ;  /* 0x0000001b00037202 */ /* 0x000fe20000000f00 */
[----:B------:R-:W-:Y:S01]  /*131d0*/  IMAD.MOV.U32 R9, RZ, RZ, R23 ;  /* 0x000000ffff097224 */ /* 0x000fe200078e0017 */
[----:B------:R-:W-:Y:S01]  /*131e0*/  MOV R10, R22 ;  /* 0x00000016000a7202 */ /* 0x000fe20000000f00 */
[----:B------:R-:W-:Y:S01]  /*131f0*/  IMAD.MOV.U32 R23, RZ, RZ, R25 ;  /* 0x000000ffff177224 */ /* 0x000fe200078e0019 */
[----:B------:R-:W-:-:S02]  /*13200*/  MOV R22, R24 ;  /* 0x0000001800167202 */ /* 0x000fc40000000f00 */
[C---:B0-----:R-:W-:Y:S01]  /*13210*/  LOP3.LUT R27, R26.reuse, 0x7, RZ, 0xc0, !PT ;  /* 0x000000071a1b7812 */ /* 0x041fe200078ec0ff */
[----:B--2---:R-:W-:Y:S01]  /*13220*/  HMMA.16816.F32.BF16 R16, R4, R20, R16 ;  /* 0x000000140410723c */ /* 0x004fe20000041810 */
[----:B------:R-:W2:Y:S06]  /*13230*/  LDL.LU R4, [R1+0x22a0] ;  /* 0x0022a00001047983 */ /* 0x000eac0000300800 */
[----:B------:R-:W-:-:S04]  /*13240*/  LOP3.LUT R5, R26, 0x60, RZ, 0xc0, !PT ;  /* 0x000000601a057812 */ /* 0x000fc800078ec0ff */
[----:B------:R-:W-:Y:S01]  /*13250*/  LEA R5, R5, R27, 0x4 ;  /* 0x0000001b05057211 */ /* 0x000fe200078e20ff */
[----:B------:R-:W-:-:S04]  /*13260*/  IMAD.SHL.U32 R26, R26, 0x2, RZ ;  /* 0x000000021a1a7824 */ /* 0x000fc800078e00ff */
[----:B------:R-:W-:-:S05]  /*13270*/  IMAD.SHL.U32 R5, R5, 0x10, RZ ;  /* 0x0000001005057824 */ /* 0x000fca00078e00ff */
[----:B------:R-:W-:-:S04]  /*13280*/  LOP3.LUT R5, R5, 0x30, R26, 0x78, !PT ;  /* 0x0000003005057812 */ /* 0x000fc800078e781a */
[----:B------:R-:W-:Y:S02]  /*13290*/  LEA R5, R27, R5, 0xa ;  /* 0x000000051b057211 */ /* 0x000fe400078e50ff */
[----:B------:R-:W0:Y:S04]  /*132a0*/  LDSM.16.MT88.4 R24, [R0+0x2000] ;  /* 0x002000000018783b */ /* 0x000e280000004200 */
[----:B------:R-:W-:Y:S04]  /*132b0*/  STL.64 [R1+0x2260], R18 ;  /* 0x0022601201007387 */ /* 0x000fe80000100a00 */
[----:B------:R1:W-:Y:S04]  /*132c0*/  STL.64 [R1+0x2258], R16 ;  /* 0x0022581001007387 */ /* 0x0003e80000100a00 */
[----:B-1----:R-:W3:Y:S04]  /*132d0*/  LDL.LU R16, [R1+0x90] ;  /* 0x0000900001107983 */ /* 0x002ee80000300800 */
[----:B------:R-:W3:Y:S04]  /*132e0*/  LDL.LU R17, [R1+0x94] ;  /* 0x0000940001117983 */ /* 0x000ee80000300800 */
[----:B------:R-:W3:Y:S04]  /*132f0*/  LDL.LU R18, [R1+0x98] ;  /* 0x0000980001127983 */ /* 0x000ee80000300800 */
[----:B0-----:R-:W-:Y:S04]  /*13300*/  STL.64 [R1+0x20], R24 ;  /* 0x0000201801007387 */ /* 0x001fe80000100a00 */
[----:B------:R0:W-:Y:S04]  /*13310*/  STL.64 [R1+0x28], R26 ;  /* 0x0000281a01007387 */ /* 0x0001e80000100a00 */
[----:B0-----:R-:W3:Y:S04]  /*13320*/  LDL.LU.64 R26, [R1+0x2298] ;  /* 0x00229800011a7983 */ /* 0x001ee80000300a00 */
[----:B------:R-:W3:Y:S01]  /*13330*/  LDL.LU.64 R24, [R1+0x2290] ;  /* 0x0022900001187983 */ /* 0x000ee20000300a00 */
[----:B--2---:R-:W-:-:S03]  /*13340*/  IMAD.MOV.U32 R19, RZ, RZ, R4 ;  /* 0x000000ffff137224 */ /* 0x004fc600078e0004 */
[----:B------:R-:W0:Y:S04]  /*13350*/  LDSM.16.M88.4 R4, [R5+0x10080] ;  /* 0x010080000504783b */ /* 0x000e280000000200 */
[----:B0-----:R-:W-:Y:S04]  /*13360*/  STL [R1+0x2230], R5 ;  /* 0x0022300501007387 */ /* 0x001fe80000100800 */
[----:B------:R-:W-:Y:S04]  /*13370*/  STL [R1+0x21ec], R6 ;  /* 0x0021ec0601007387 */ /* 0x000fe80000100800 */
[----:B------:R-:W-:Y:S01]  /*13380*/  STL [R1+0x21e8], R7 ;  /* 0x0021e80701007387 */ /* 0x000fe20000100800 */
[-C--:B---3--:R-:W-:Y:S03]  /*13390*/  HMMA.16816.F32.BF16 R24, R8, R20.reuse, R24 ;  /* 0x000000140818723c */ /* 0x088fe60000041818 */
[----:B------:R-:W0:Y:S11]  /*133a0*/  LDSM.16.MT88.4 R8, [R29+0x2000] ;  /* 0x002000001d08783b */ /* 0x000e360000004200 */
[----:B------:R-:W-:Y:S09]  /*133b0*/  @!UPT UIADD3 URZ, URZ, URZ, URZ ;  /* 0x0000003f3f3ff290 */ /* 0x000ff2000fffe03f */
[----:B------:R-:W-:Y:S04]  /*133c0*/  STL.64 [R1+0x2250], R26 ;  /* 0x0022501a01007387 */ /* 0x000fe80000100a00 */
[----:B------:R1:W-:Y:S04]  /*133d0*/  STL.64 [R1+0x2248], R24 ;  /* 0x0022481801007387 */ /* 0x0003e80000100a00 */
[----:B-1----:R-:W2:Y:S04]  /*133e0*/  LDL.LU R24, [R1+0x80] ;  /* 0x0000800001187983 */ /* 0x002ea80000300800 */
[----:B------:R-:W2:Y:S04]  /*133f0*/  LDL.LU R25, [R1+0x84] ;  /* 0x0000840001197983 */ /* 0x000ea80000300800 */
[----:B------:R-:W2:Y:S04]  /*13400*/  LDL.LU R26, [R1+0x88] ;  /* 0x00008800011a7983 */ /* 0x000ea80000300800 */
[----:B------:R-:W2:Y:S04]  /*13410*/  LDL.LU R27, [R1+0x8c] ;  /* 0x00008c00011b7983 */ /* 0x000ea80000300800 */
[----:B0-----:R-:W-:Y:S04]  /*13420*/  STL.64 [R1+0x30], R8 ;  /* 0x0000300801007387 */ /* 0x001fe80000100a00 */
[----:B------:R0:W-:Y:S04]  /*13430*/  STL.64 [R1+0x38], R10 ;  /* 0x0000380a01007387 */ /* 0x0001e80000100a00 */
[----:B0-----:R-:W4:Y:S04]  /*13440*/  LDL.LU.64 R10, [R1+0x2288] ;  /* 0x00228800010a7983 */ /* 0x001f280000300a00 */
[----:B------:R-:W4:Y:S02]  /*13450*/  LDL.LU.64 R8, [R1+0x2280] ;  /* 0x0022800001087983 */ /* 0x000f240000300a00 */
[----:B----4-:R-:W-:Y:S02]  /*13460*/  HMMA.16816.F32.BF16 R8, R12, R20, R8 ;  /* 0x000000140c08723c */ /* 0x010fe40000041808 */
[----:B------:R-:W0:Y:S11]  /*13470*/  LDSM.16.MT88.4 R12, [R28+0x2000] ;  /* 0x002000001c0c783b */ /* 0x000e360000004200 */
[----:B------:R-:W-:Y:S10]  /*13480*/  @!UPT UIADD3 URZ, URZ, URZ, URZ ;  /* 0x0000003f3f3ff290 */ /* 0x000ff4000fffe03f */
[----:B------:R1:W-:Y:S04]  /*13490*/  STL.64 [R1+0x2240], R10 ;  /* 0x0022400a01007387 */ /* 0x0003e80000100a00 */
[----:B------:R3:W-:Y:S01]  /*134a0*/  STL.64 [R1+0x2238], R8 ;  /* 0x0022380801007387 */ /* 0x0007e20000100a00 */
[----:B-1----:R-:W-:Y:S02]  /*134b0*/  MOV R11, R3 ;  /* 0x00000003000b7202 */ /* 0x002fe40000000f00 */
[----:B---3--:R-:W-:Y:S01]  /*134c0*/  MOV R8, R22 ;  /* 0x0000001600087202 */ /* 0x008fe20000000f00 */
[----:B------:R-:W-:Y:S01]  /*134d0*/  IMAD.MOV.U32 R9, RZ, RZ, R23 ;  /* 0x000000ffff097224 */ /* 0x000fe200078e0017 */
[----:B------:R-:W3:Y:S01]  /*134e0*/  LDL.LU R22, [R1+0x227c] ;  /* 0x00227c0001167983 */ /* 0x000ee20000300800 */
[----:B0-----:R-:W-:Y:S01]  /*134f0*/  IMAD.MOV.U32 R6, RZ, RZ, R14 ;  /* 0x000000ffff067224 */ /* 0x001fe200078e000e */
[----:B------:R-:W-:-:S02]  /*13500*/  MOV R3, R15 ;  /* 0x0000000f00037202 */ /* 0x000fc40000000f00 */
[----:B------:R-:W3:Y:S01]  /*13510*/  LDL.LU R23, [R1+0x2278] ;  /* 0x0022780001177983 */ /* 0x000ee20000300800 */
[----:B------:R-:W-:Y:S01]  /*13520*/  IMAD.MOV.U32 R5, RZ, RZ, R12 ;  /* 0x000000ffff057224 */ /* 0x000fe200078e000c */
[----:B------:R-:W-:Y:S02]  /*13530*/  MOV R7, R13 ;  /* 0x0000000d00077202 */ /* 0x000fe40000000f00 */
[----:B------:R-:W4:Y:S04]  /*13540*/  LDL.LU R10, [R1+0x18] ;  /* 0x00001800010a7983 */ /* 0x000f280000300800 */
[----:B------:R-:W3:Y:S04]  /*13550*/  LDL.LU.64 R14, [R1+0x2270] ;  /* 0x00227000010e7983 */ /* 0x000ee80000300a00 */
[----:B------:R-:W3:Y:S02]  /*13560*/  LDL.LU.64 R12, [R1+0x2268] ;  /* 0x00226800010c7983 */ /* 0x000ee40000300a00 */
[-C--:B---3--:R-:W-:Y:S02]  /*13570*/  HMMA.16816.F32.BF16 R12, R16, R22.reuse, R12 ;  /* 0x00000016100c723c */ /* 0x088fe4000004180c */
[----:B------:R-:W0:Y:S11]  /*13580*/  LDSM.16.MT88.4 R16, [R2+0x2000] ;  /* 0x002000000210783b */ /* 0x000e360000004200 */
[----:B------:R-:W-:Y:S10]  /*13590*/  @!UPT UIADD3 URZ, URZ, URZ, URZ ;  /* 0x0000003f3f3ff290 */ /* 0x000ff4000fffe03f */
[----:B------:R-:W-:Y:S04]  /*135a0*/  STL.64 [R1+0x2228], R14 ;  /* 0x0022280e01007387 */ /* 0x000fe80000100a00 */
[----:B------:R1:W-:Y:S04]  /*135b0*/  STL.64 [R1+0x2220], R12 ;  /* 0x0022200c01007387 */ /* 0x0003e80000100a00 */
[----:B-1----:R-:W3:Y:S04]  /*135c0*/  LDL.LU R12, [R1] ;  /* 0x00000000010c7983 */ /* 0x002ee80000300800 */
[----:B------:R-:W3:Y:S04]  /*135d0*/  LDL.LU R13, [R1+0x4] ;  /* 0x00000400010d7983 */ /* 0x000ee80000300800 */
[----:B------:R-:W3:Y:S04]  /*135e0*/  LDL.LU R14, [R1+0x8] ;  /* 0x00000800010e7983 */ /* 0x000ee80000300800 */
[----:B------:R-:W3:Y:S04]  /*135f0*/  LDL.LU R15, [R1+0xc] ;  /* 0x00000c00010f7983 */ /* 0x000ee80000300800 */
        /* <DEDUP_REMOVED lines=10> */
[----:B------:R-:W2:Y:S04]  /*136a0*/  LDL.LU R17, [R1+0x24] ;  /* 0x0000240001117983 */ /* 0x000ea80000300800 */
[----:B------:R-:W2:Y:S01]  /*136b0*/  LDL.LU R18, [R1+0x28] ;  /* 0x0000280001127983 */ /* 0x000ea20000300800 */
[----:B0-----:R-:W-:-:S03]  /*136c0*/  IMAD.MOV.U32 R20, RZ, RZ, R27 ;  /* 0x000000ffff147224 */ /* 0x001fc600078e001b */
[----:B------:R-:W2:Y:S04]  /*136d0*/  LDL.LU R19, [R1+0x2c] ;  /* 0x00002c0001137983 */ /* 0x000ea80000300800 */
[----:B------:R-:W2:Y:S04]  /*136e0*/  LDL R21, [R1+0xca8] ;  /* 0x000ca80001157983 */ /* 0x000ea80000100800 */
[----:B------:R-:W-:Y:S04]  /*136f0*/  STL.64 [R1+0x70], R24 ;  /* 0x0000701801007387 */ /* 0x000fe80000100a00 */
[----:B------:R0:W-:Y:S04]  /*13700*/  STL [R1+0x78], R26 ;  /* 0x0000781a01007387 */ /* 0x0001e80000100800 */
[----:B0-----:R-:W4:Y:S04]  /*13710*/  LDL.LU.64 R26, [R1+0x2250] ;  /* 0x00225000011a7983 */ /* 0x001f280000300a00 */
[----:B------:R-:W4:Y:S02]  /*13720*/  LDL.LU.64 R24, [R1+0x2248] ;  /* 0x0022480001187983 */ /* 0x000f240000300a00 */
[-C--:B----4-:R-:W-:Y:S02]  /*13730*/  HMMA.16816.F32.BF16 R24, R8, R22.reuse, R24 ;  /* 0x000000160818723c */ /* 0x090fe40000041818 */
[----:B------:R-:W0:Y:S11]  /*13740*/  LDSM.16.MT88.4 R8, [R29+0x2800] ;  /* 0x002800001d08783b */ /* 0x000e360000004200 */
[----:B------:R-:W-:Y:S10]  /*13750*/  @!UPT UIADD3 URZ, URZ, URZ, URZ ;  /* 0x0000003f3f3ff290 */ /* 0x000ff4000fffe03f */
[----:B------:R-:W-:Y:S04]  /*13760*/  STL.64 [R1+0x2208], R26 ;  /* 0x0022081a01007387 */ /* 0x000fe80000100a00 */
[----:B------:R1:W-:Y:S04]  /*13770*/  STL.64 [R1+0x2200], R24 ;  /* 0x0022001801007387 */ /* 0x0003e80000100a00 */
[----:B-1----:R-:W4:Y:S04]  /*13780*/  LDL.LU R24, [R1+0x30] ;  /* 0x0000300001187983 */ /* 0x002f280000300800 */
[----:B------:R-:W4:Y:S04]  /*13790*/  LDL.LU R25, [R1+0x34] ;  /* 0x0000340001197983 */ /* 0x000f280000300800 */
[----:B------:R-:W4:Y:S04]  /*137a0*/  LDL.LU R26, [R1+0x38] ;  /* 0x00003800011a7983 */ /* 0x000f280000300800 */
[----:B------:R-:W4:Y:S04]  /*137b0*/  LDL.LU R27, [R1+0x3c] ;  /* 0x00003c00011b7983 */ /* 0x000f280000300800 */
[----:B0-----:R-:W-:Y:S04]  /*137c0*/  STL.64 [R1+0x60], R8 ;  /* 0x0000600801007387 */ /* 0x001fe80000100a00 */
[----:B------:R0:W-:Y:S04]  /*137d0*/  STL.64 [R1+0x68], R10 ;  /* 0x0000680a01007387 */ /* 0x0001e80000100a00 */
[----:B0-----:R-:W3:Y:S04]  /*137e0*/  LDL.LU.64 R10, [R1+0x2240] ;  /* 0x00224000010a7983 */ /* 0x001ee80000300a00 */
[----:B------:R-:W3:Y:S02]  /*137f0*/  LDL.LU.64 R8, [R1+0x2238] ;  /* 0x0022380001087983 */ /* 0x000ee40000300a00 */
[----:B---3--:R-:W-:Y:S02]  /*13800*/  HMMA.16816.F32.BF16 R8, R12, R22, R8 ;  /* 0x000000160c08723c */ /* 0x008fe40000041808 */
[----:B------:R-:W0:Y:S11]  /*13810*/  LDSM.16.MT88.4 R12, [R28+0x2800] ;  /* 0x002800001c0c783b */ /* 0x000e360000004200 */
[----:B------:R-:W-:Y:S10]  /*13820*/  @!UPT UIADD3 URZ, URZ, URZ, URZ ;  /* 0x0000003f3f3ff290 */ /* 0x000ff4000fffe03f */
[----:B------:R1:W-:Y:S04]  /*13830*/  STL.64 [R1+0x21f8], R10 ;  /* 0x0021f80a01007387 */ /* 0x0003e80000100a00 */
[----:B------:R3:W-:Y:S01]  /*13840*/  STL.64 [R1+0x21f0], R8 ;  /* 0x0021f00801007387 */ /* 0x0007e20000100a00 */
[----:B-1----:R-:W-:Y:S01]  /*13850*/  IMAD.MOV.U32 R11, RZ, RZ, R3 ;  /* 0x000000ffff0b7224 */ /* 0x002fe200078e0003 */
[----:B------:R-:W-:Y:S02]  /*13860*/  MOV R10, R6 ;  /* 0x00000006000a7202 */ /* 0x000fe40000000f00 */
[----:B---3--:R-:W-:Y:S01]  /*13870*/  MOV R8, R5 ;  /* 0x0000000500087202 */ /* 0x008fe20000000f00 */
[----:B------:R-:W-:Y:S01]  /*13880*/  IMAD.MOV.U32 R9, RZ, RZ, R7 ;  /* 0x000000ffff097224 */ /* 0x000fe200078e0007 */
[----:B------:R-:W2:Y:S01]  /*13890*/  LDL.LU R5, [R1+0x2230] ;  /* 0x0022300001057983 */ /* 0x000ea20000300800 */
[----:B0-----:R-:W-:Y:S01]  /*138a0*/  MOV R3, R15 ;  /* 0x0000000f00037202 */ /* 0x001fe20000000f00 */
[----:B------:R-:W-:Y:S01]  /*138b0*/  IMAD.MOV.U32 R7, RZ, RZ, R13 ;  /* 0x000000ffff077224 */ /* 0x000fe200078e000d */
[----:B------:R-:W-:Y:S01]  /*138c0*/  MOV R6, R12 ;  /* 0x0000000c00067202 */ /* 0x000fe20000000f00 */
[----:B------:R0:W-:Y:S04]  /*138d0*/  STL [R1+0x18], R14 ;  /* 0x0000180e01007387 */ /* 0x0001e80000100800 */
[----:B0-----:R-:W2:Y:S04]  /*138e0*/  LDL.LU.64 R14, [R1+0x2228] ;  /* 0x00222800010e7983 */ /* 0x001ea80000300a00 */
[----:B------:R-:W2:Y:S02]  /*138f0*/  LDL.LU.64 R12, [R1+0x2220] ;  /* 0x00222000010c7983 */ /* 0x000ea40000300a00 */
[-C--:B--2---:R-:W-:Y:S02]  /*13900*/  HMMA.16816.F32.BF16 R12, R16, R4.reuse, R12 ;  /* 0x00000004100c723c */ /* 0x084fe4000004180c */
[----:B------:R-:W0:Y:S11]  /*13910*/  LDSM.16.MT88.4 R16, [R2+0x2800] ;  /* 0x002800000210783b */ /* 0x000e360000004200 */
[----:B------:R-:W-:Y:S10]  /*13920*/  @!UPT UIADD3 URZ, URZ, URZ, URZ ;  /* 0x0000003f3f3ff290 */ /* 0x000ff4000fffe03f */
[----:B------:R-:W-:Y:S04]  /*13930*/  STL.64 [R1+0x21e0], R14 ;  /* 0x0021e00e01007387 */ /* 0x000fe80000100a00 */
[----:B------:R1:W-:Y:S04]  /*13940*/  STL.64 [R1+0x21d8], R12 ;  /* 0x0021d80c01007387 */ /* 0x0003e80000100a00 */
[----:B-1----:R-:W2:Y:S04]  /*13950*/  LDL.LU R12, [R1+0x50] ;  /* 0x00005000010c7983 */ /* 0x002ea80000300800 */
[----:B------:R-:W2:Y:S04]  /*13960*/  LDL.LU R13, [R1+0x54] ;  /* 0x00005400010d7983 */ /* 0x000ea80000300800 */
[----:B------:R-:W2:Y:S04]  /*13970*/  LDL.LU R14, [R1+0x58] ;  /* 0x00005800010e7983 */ /* 0x000ea80000300800 */
[----:B------:R-:W2:Y:S04]  /*13980*/  LDL.LU R15, [R1+0x5c] ;  /* 0x00005c00010f7983 */ /* 0x000ea80000300800 */
[----:B0-----:R-:W-:Y:S04]  /*13990*/  STL.64 [R1], R16 ;  /* 0x0000001001007387 */ /* 0x001fe80000100a00 */
[----:B------:R0:W-:Y:S04]  /*139a0*/  STL.64 [R1+0x8], R18 ;  /* 0x0000081201007387 */ /* 0x0001e80000100a00 */
        /* <DEDUP_REMOVED lines=10> */
[----:B0-----:R-:W-:Y:S04]  /*13a50*/  STL.64 [R1+0x20], R24 ;  /* 0x0000201801007387 */ /* 0x001fe80000100a00 */
[----:B------:R0:W-:Y:S04]  /*13a60*/  STL.64 [R1+0x28], R26 ;  /* 0x0000281a01007387 */ /* 0x0001e80000100a00 */
[----:B0-----:R-:W4:Y:S04]  /*13a70*/  LDL.LU.64 R26, [R1+0x2208] ;  /* 0x00220800011a7983 */ /* 0x001f280000300a00 */
[----:B------:R-:W4:Y:S01]  /*13a80*/  LDL.LU.64 R24, [R1+0x2200] ;  /* 0x0022000001187983 */ /* 0x000f220000300a00 */
[----:B------:R-:W-:-:S03]  /*13a90*/  IMAD.MOV.U32 R19, RZ, RZ, R20 ;  /* 0x000000ffff137224 */ /* 0x000fc600078e0014 */
[----:B------:R-:W0:Y:S04]  /*13aa0*/  LDSM.16.M88.4 R20, [R21+0x10080] ;  /* 0x010080001514783b */ /* 0x000e280000000200 */
[----:B0-----:R-:W-:Y:S04]  /*13ab0*/  STL [R1+0x216c], R22 ;  /* 0x00216c1601007387 */ /* 0x001fe80000100800 */
[----:B------:R-:W-:Y:S01]  /*13ac0*/  STL [R1+0x2168], R23 ;  /* 0x0021681701007387 */ /* 0x000fe20000100800 */
[-C--:B----4-:R-:W-:Y:S03]  /*13ad0*/  HMMA.16816.F32.BF16 R24, R8, R4.reuse, R24 ;  /* 0x000000040818723c */ /* 0x090fe60000041818 */
[----:B------:R-:W0:Y:S11]  /*13ae0*/  LDSM.16.MT88.4 R8, [R29+0x3000] ;  /* 0x003000001d08783b */ /* 0x000e360000004200 */
[----:B------:R-:W-:Y:S09]  /*13af0*/  @!UPT UIADD3 URZ, URZ, URZ, URZ ;  /* 0x0000003f3f3ff290 */ /* 0x000ff2000fffe03f */
        /* <DEDUP_REMOVED lines=8> */
[----:B0-----:R-:W2:Y:S04]  /*13b80*/  LDL.LU.64 R10, [R1+0x21f8] ;  /* 0x0021f800010a7983 */ /* 0x001ea80000300a00 */
[----:B------:R-:W2:Y:S02]  /*13b90*/  LDL.LU.64 R8, [R1+0x21f0] ;  /* 0x0021f00001087983 */ /* 0x000ea40000300a00 */
[----:B--2---:R-:W-:Y:S02]  /*13ba0*/  HMMA.16816.F32.BF16 R8, R12, R4, R8 ;  /* 0x000000040c08723c */ /* 0x004fe40000041808 */
[----:B------:R-:W0:Y:S11]  /*13bb0*/  LDSM.16.MT88.4 R12, [R28+0x3000] ;  /* 0x003000001c0c783b */ /* 0x000e360000004200 */
[----:B------:R-:W-:Y:S10]  /*13bc0*/  @!UPT UIADD3 URZ, URZ, URZ, URZ ;  /* 0x0000003f3f3ff290 */ /* 0x000ff4000fffe03f */
[----:B------:R1:W-:Y:S04]  /*13bd0*/  STL.64 [R1+0x21b0], R10 ;  /* 0x0021b00a01007387 */ /* 0x0003e80000100a00 */
[----:B------:R2:W-:Y:S01]  /*13be0*/  STL.64 [R1+0x21a8], R8 ;  /* 0x0021a80801007387 */ /* 0x0005e20000100a00 */
[----:B-1----:R-:W-:Y:S02]  /*13bf0*/  MOV R11, R3 ;  /* 0x00000003000b7202 */ /* 0x002fe40000000f00 */
[----:B--2---:R-:W-:Y:S01]  /*13c00*/  MOV R8, R6 ;  /* 0x0000000600087202 */ /* 0x004fe20000000f00 */
[----:B------:R-:W-:Y:S01]  /*13c10*/  IMAD.MOV.U32 R9, RZ, RZ, R7 ;  /* 0x000000ffff097224 */ /* 0x000fe200078e0007 */
[----:B------:R-:W3:Y:S01]  /*13c20*/  LDL.LU R6, [R1+0x21ec] ;  /* 0x0021ec0001067983 */ /* 0x000ee20000300800 */
[----:B0-----:R-:W-:Y:S01]  /*13c30*/  MOV R22, R14 ;  /* 0x0000000e00167202 */ /* 0x001fe20000000f00 */
[----:B------:R-:W-:-:S02]  /*13c40*/  IMAD.MOV.U32 R3, RZ, RZ, R15 ;  /* 0x000000ffff037224 */ /* 0x000fc400078e000f */
[----:B------:R-:W3:Y:S01]  /*13c50*/  LDL.LU R7, [R1+0x21e8] ;  /* 0x0021e80001077983 */ /* 0x000ee20000300800 */
[----:B------:R-:W-:-:S03]  /*13c60*/  IMAD.MOV.U32 R23, RZ, RZ, R13 ;  /* 0x000000ffff177224 */ /* 0x000fc600078e000d */
[----:B------:R-:W2:Y:S04]  /*13c70*/  LDL.LU R10, [R1+0x18] ;  /* 0x00001800010a7983 */ /* 0x000ea80000300800 */
[----:B------:R0:W-:Y:S04]  /*13c80*/  STL [R1+0x40], R12 ;  /* 0x0000400c01007387 */ /* 0x0001e80000100800 */
[----:B------:R-:W3:Y:S04]  /*13c90*/  LDL.LU.64 R14, [R1+0x21e0] ;  /* 0x0021e000010e7983 */ /* 0x000ee80000300a00 */
[----:B0-----:R-:W3:Y:S02]  /*13ca0*/  LDL.LU.64 R12, [R1+0x21d8] ;  /* 0x0021d800010c7983 */ /* 0x001ee40000300a00 */
[-C--:B---3--:R-:W-:Y:S02]  /*13cb0*/  HMMA.16816.F32.BF16 R12, R16, R6.reuse, R12 ;  /* 0x00000006100c723c */ /* 0x088fe4000004180c */
[----:B------:R-:W0:Y:S04]  /*13cc0*/  LDSM.16.MT88.4 R16, [R2+0x3000] ;  /* 0x003000000210783b */ /* 0x000e280000004200 */
[----:B0-----:R-:W-:Y:S04]  /*13cd0*/  STL.64 [R1+0x50], R16 ;  /* 0x0000501001007387 */ /* 0x001fe80000100a00 */
        /* <DEDUP_REMOVED lines=9> */
[----:B------:R-:W3:Y:S01]  /*13d70*/  LDL.LU R17, [R1+0x24] ;  /* 0x0000240001117983 */ /* 0x000ee20000300800 */
[----:B0-----:R-:W-:-:S03]  /*13d80*/  MOV R4, R27 ;  /* 0x0000001b00047202 */ /* 0x001fc60000000f00 */
[----:B------:R-:W3:Y:S04]  /*13d90*/  LDL.LU R18, [R1+0x28] ;  /* 0x0000280001127983 */ /* 0x000ee80000300800 */
[----:B------:R-:W3:Y:S04]  /*13da0*/  LDL.LU R19, [R1+0x2c] ;  /* 0x00002c0001137983 */ /* 0x000ee80000300800 */
[----:B------:R-:W-:Y:S04]  /*13db0*/  STL.64 [R1+0x70], R24 ;  /* 0x0000701801007387 */ /* 0x000fe80000100a00 */
[----:B------:R0:W-:Y:S04]  /*13dc0*/  STL [R1+0x78], R26 ;  /* 0x0000781a01007387 */ /* 0x0001e80000100800 */
[----:B0-----:R-:W2:Y:S04]  /*13dd0*/  LDL.LU.64 R26, [R1+0x21c0] ;  /* 0x0021c000011a7983 */ /* 0x001ea80000300a00 */
[----:B------:R-:W2:Y:S02]  /*13de0*/  LDL.LU.64 R24, [R1+0x21b8] ;  /* 0x0021b80001187983 */ /* 0x000ea40000300a00 */
[----:B--2---:R-:W-:Y:S02]  /*13df0*/  HMMA.16816.F32.BF16 R24, R8, R6, R24 ;  /* 0x000000060818723c */ /* 0x004fe40000041818 */
[----:B------:R-:W0:Y:S11]  /*13e00*/  LDSM.16.MT88.4 R8, [R29+0x3800] ;  /* 0x003800001d08783b */ /* 0x000e360000004200 */
[----:B------:R-:W-:Y:S10]  /*13e10*/  @!UPT UIADD3 URZ, URZ, URZ, URZ ;  /* 0x0000003f3f3ff290 */ /* 0x000ff4000fffe03f */
[----:B------:R-:W-:Y:S04]  /*13e20*/  STL.64 [R1+0x2188], R26 ;  /* 0x0021881a01007387 */ /* 0x000fe80000100a00 */
[----:B------:R1:W-:Y:S04]  /*13e30*/  STL.64 [R1+0x2180], R24 ;  /* 0x0021801801007387 */ /* 0x0003e80000100a00 */
[----:B-1----:R-:W2:Y:S04]  /*13e40*/  LDL.LU R24, [R1] ;  /* 0x0000000001187983 */ /* 0x002ea80000300800 */
[----:B------:R-:W2:Y:S04]  /*13e50*/  LDL.LU R25, [R1+0x4] ;  /* 0x0000040001197983 */ /* 0x000ea80000300800 */
[----:B------:R-:W2:Y:S04]  /*13e60*/  LDL.LU R26, [R1+0x8] ;  /* 0x00000800011a7983 */ /* 0x000ea80000300800 */
[----:B------:R-:W2:Y:S04]  /*13e70*/  LDL.LU R27, [R1+0xc] ;  /* 0x00000c00011b7983 */ /* 0x000ea80000300800 */
[----:B0-----:R-:W-:Y:S04]  /*13e80*/  STL.64 [R1+0x60], R8 ;  /* 0x0000600801007387 */ /* 0x001fe80000100a00 */
[----:B------:R0:W-:Y:S04]  /*13e90*/  STL.64 [R1+0x68], R10 ;  /* 0x0000680a01007387 */ /* 0x0001e80000100a00 */
[----:B0-----:R-:W2:Y:S04]  /*13ea0*/  LDL.LU.64 R10, [R1+0x21b0] ;  /* 0x0021b000010a7983 */ /* 0x001ea80000300a00 */
[----:B------:R-:W2:Y:S01]  /*13eb0*/  LDL.LU.64 R8, [R1+0x21a8] ;  /* 0x0021a80001087983 */ /* 0x000ea20000300a00 */
[----:B---3--:R-:W-:Y:S03]  /*13ec0*/  HMMA.16816.F32.BF16 R12, R16, R20, R12 ;  /* 0x00000014100c723c */ /* 0x008fe6000004180c */
[----:B------:R-:W-:Y:S04]  /*13ed0*/  LDSM.16.MT88.4 R16, [R2+0x3800] ;  /* 0x003800000210783b */ /* 0x000fe80000004200 */
[----:B------:R0:W-:Y:S04]  /*13ee0*/  STL [R1+0x2190], R4 ;  /* 0x0021900401007387 */ /* 0x0001e80000100800 */
[----:B0-----:R-:W3:Y:S04]  /*13ef0*/  LDL.LU R4, [R1+0x30] ;  /* 0x0000300001047983 */ /* 0x001ee80000300800 */
[----:B------:R-:W3:Y:S01]  /*13f00*/  LDL.LU R5, [R1+0x34] ;  /* 0x0000340001057983 */ /* 0x000ee20000300800 */
[----:B--2---:R-:W-:Y:S03]  /*13f10*/  HMMA.16816.F32.BF16 R8, R24, R6, R8 ;  /* 0x000000061808723c */ /* 0x004fe60000041808 */
[----:B------:R-:W0:Y:S04]  /*13f20*/  LDSM.16.MT88.4 R24, [R28+0x3800] ;  /* 0x003800001c18783b */ /* 0x000e280000004200 */
[----:B------:R-:W3:Y:S04]  /*13f30*/  LDL.LU R6, [R1+0x38] ;  /* 0x0000380001067983 */ /* 0x000ee80000300800 */
[----:B------:R-:W3:Y:S11]  /*13f40*/  LDL.LU R7, [R1+0x3c] ;  /* 0x00003c0001077983 */ /* 0x000ef60000300800 */
[----:B------:R-:W-:Y:S01]  /*13f50*/  @!UPT UIADD3 URZ, URZ, URZ, URZ ;  /* 0x0000003f3f3ff290 */ /* 0x000fe2000fffe03f */
[----:B------:R-:W-:Y:S04]  /*13f60*/  STL.64 [R1+0x2178], R10 ;  /* 0x0021780a01007387 */ /* 0x000fe80000100a00 */
[----:B------:R1:W-:Y:S04]  /*13f70*/  STL.64 [R1+0x2170], R8 ;  /* 0x0021700801007387 */ /* 0x0003e80000100a00 */
[----:B-1----:R-:W2:Y:S04]  /*13f80*/  LDL.LU R8, [R1+0x40] ;  /* 0x0000400001087983 */ /* 0x002ea80000300800 */
        /* <DEDUP_REMOVED lines=9> */
[----:B0-----:R-:W3:Y:S04]  /*14020*/  LDL.LU.64 R18, [R1+0x21a0] ;  /* 0x0021a00001127983 */ /* 0x001ee80000300a00 */
[----:B------:R-:W3:Y:S04]  /*14030*/  LDL.LU.64 R16, [R1+0x2198] ;  /* 0x0021980001107983 */ /* 0x000ee80000300a00 */
        /* <DEDUP_REMOVED lines=8> */
[----:B---3--:R-:W-:Y:S01]  /*140c0*/  HMMA.16816.F32.BF16 R16, R4, R20, R16 ;  /* 0x000000140410723c */ /* 0x008fe20000041810 */
[----:B------:R-:W3:Y:S06]  /*140d0*/  LDL.LU R4, [R1+0x2190] ;  /* 0x0021900001047983 */ /* 0x000eec0000300800 */
        /* <DEDUP_REMOVED lines=9> */
[----:B-1----:R-:W2:Y:S04]  /*14170*/  LDL.LU R16, [R1+0x70] ;  /* 0x0000700001107983 */ /* 0x002ea80000300800 */
[----:B------:R-:W2:Y:S04]  /*14180*/  LDL.LU R17, [R1+0x74] ;  /* 0x0000740001117983 */ /* 0x000ea80000300800 */
[----:B------:R-:W2:Y:S04]  /*14190*/  LDL.LU R18, [R1+0x78] ;  /* 0x0000780001127983 */ /* 0x000ea80000300800 */
[----:B0-----:R-:W-:Y:S04]  /*141a0*/  STL.64 [R1+0x20], R24 ;  /* 0x0000201801007387 */ /* 0x001fe80000100a00 */
[----:B------:R0:W-:Y:S04]  /*141b0*/  STL.64 [R1+0x28], R26 ;  /* 0x0000281a01007387 */ /* 0x0001e80000100a00 */
[----:B0-----:R-:W2:Y:S04]  /*141c0*/  LDL.LU.64 R26, [R1+0x2188] ;  /* 0x00218800011a7983 */ /* 0x001ea80000300a00 */
[----:B------:R-:W2:Y:S01]  /*141d0*/  LDL.LU.64 R24, [R1+0x2180] ;  /* 0x0021800001187983 */ /* 0x000ea20000300a00 */
[----:B---3--:R-:W-:-:S03]  /*141e0*/  IMAD.MOV.U32 R19, RZ, RZ, R4 ;  /* 0x000000ffff137224 */ /* 0x008fc600078e0004 */
[----:B------:R-:W0:Y:S04]  /*141f0*/  LDSM.16.M88.4 R4, [R5+0x10100] ;  /* 0x010100000504783b */ /* 0x000e280000000200 */
[----:B0-----:R-:W-:Y:S04]  /*14200*/  STL [R1+0x2120], R5 ;  /* 0x0021200501007387 */ /* 0x001fe80000100800 */
[----:B------:R-:W-:Y:S04]  /*14210*/  STL [R1+0x20dc], R6 ;  /* 0x0020dc0601007387 */ /* 0x000fe80000100800 */
[----:B------:R-:W-:Y:S01]  /*14220*/  STL [R1+0x20d8], R7 ;  /* 0x0020d80701007387 */ /* 0x000fe20000100800 */
[-C--:B--2---:R-:W-:Y:S03]  /*14230*/  HMMA.16816.F32.BF16 R24, R8, R20.reuse, R24 ;  /* 0x000000140818723c */ /* 0x084fe60000041818 */
        /* <DEDUP_REMOVED lines=233> */
[----:B--2---:R-:W-:Y:S03]  /*150d0*/  HMMA.16816.F32.BF16 R24, R8, R20, R24 ;  /* 0x000000140818723c */ /* 0x004fe60000041818 */
[----:B------:R-:W0:Y:S11]  /*150e0*/  LDSM.16.MT88.4 R8, [R29+0x6000] ;  /* 0x006000001d08783b */ /* 0x000e360000004200 */
[----:B------:R-:W-:Y:S09]  /*150f0*/  @!UPT UIADD3 URZ, URZ, URZ, URZ ;  /* 0x0000003f3f3ff290 */ /* 0x000ff2000fffe03f */
        /* <DEDUP_REMOVED lines=14> */
[----:B------:R1:W-:Y:S04]  /*151e0*/  STL.64 [R1+0x2020], R10 ;  /* 0x0020200a01007387 */ /* 0x0003e80000100a00 */
[----:B------:R3:W-:Y:S01]  /*151f0*/  STL.64 [R1+0x2018], R8 ;  /* 0x0020180801007387 */ /* 0x0007e20000100a00 */
[----:B-1----:R-:W-:Y:S02]  /*15200*/  IMAD.MOV.U32 R11, RZ, RZ, R3 ;  /* 0x000000ffff0b7224 */ /* 0x002fe400078e0003 */
[----:B---3--:R-:W-:Y:S01]  /*15210*/  IMAD.MOV.U32 R8, RZ, RZ, R22 ;  /* 0x000000ffff087224 */ /* 0x008fe200078e0016 */
[----:B------:R-:W-:Y:S01]  /*15220*/  MOV R9, R23 ;  /* 0x0000001700097202 */ /* 0x000fe20000000f00 */
[----:B------:R-:W3:Y:S01]  /*15230*/  LDL.LU R22, [R1+0x205c] ;  /* 0x00205c0001167983 */ /* 0x000ee20000300800 */
[----:B0-----:R-:W-:Y:S01]  /*15240*/  IMAD.MOV.U32 R7, RZ, RZ, R14 ;  /* 0x000000ffff077224 */ /* 0x001fe200078e000e */
[----:B------:R-:W-:-:S02]  /*15250*/  MOV R3, R15 ;  /* 0x0000000f00037202 */ /* 0x000fc40000000f00 */
[----:B------:R-:W3:Y:S01]  /*15260*/  LDL.LU R23, [R1+0x2058] ;  /* 0x0020580001177983 */ /* 0x000ee20000300800 */
[----:B------:R-:W-:-:S03]  /*15270*/  MOV R5, R12 ;  /* 0x0000000c00057202 */ /* 0x000fc60000000f00 */
[----:B------:R-:W4:Y:S04]  /*15280*/  LDL.LU R10, [R1+0x18] ;  /* 0x00001800010a7983 */ /* 0x000f280000300800 */
[----:B------:R0:W-:Y:S04]  /*15290*/  STL [R1+0x44], R13 ;  /* 0x0000440d01007387 */ /* 0x0001e80000100800 */
[----:B------:R-:W3:Y:S04]  /*152a0*/  LDL.LU.64 R14, [R1+0x2050] ;  /* 0x00205000010e7983 */ /* 0x000ee80000300a00 */
[----:B0-----:R-:W3:Y:S02]  /*152b0*/  LDL.LU.64 R12, [R1+0x2048] ;  /* 0x00204800010c7983 */ /* 0x001ee40000300a00 */
        /* <DEDUP_REMOVED lines=33> */
[----:B-1----:R-:W-:-:S03]  /*154d0*/  MOV R27, R6 ;  /* 0x00000006001b7202 */ /* 0x002fc60000000f00 */
[----:B----4-:R-:W4:Y:S04]  /*154e0*/  LDL.LU R24, [R1+0x30] ;  /* 0x0000300001187983 */ /* 0x010f280000300800 */
[----:B------:R-:W4:Y:S01]  /*154f0*/  LDL.LU R25, [R1+0x34] ;  /* 0x0000340001197983 */ /* 0x000f220000300800 */
[----:B0-----:R-:W-:-:S03]  /*15500*/  IMAD.MOV.U32 R6, RZ, RZ, R11 ;  /* 0x000000ffff067224 */ /* 0x001fc600078e000b */
[----:B------:R-:W4:Y:S04]  /*15510*/  LDL.LU R26, [R1+0x38] ;  /* 0x00003800011a7983 */ /* 0x000f280000300800 */
[----:B------:R-:W-:Y:S04]  /*15520*/  STL.64 [R1+0x60], R8 ;  /* 0x0000600801007387 */ /* 0x000fe80000100a00 */
[----:B------:R0:W-:Y:S04]  /*15530*/  STL [R1+0x68], R10 ;  /* 0x0000680a01007387 */ /* 0x0001e80000100800 */
[----:B0-----:R-:W3:Y:S04]  /*15540*/  LDL.LU.64 R10, [R1+0x2020] ;  /* 0x00202000010a7983 */ /* 0x001ee80000300a00 */
[----:B------:R-:W3:Y:S02]  /*15550*/  LDL.LU.64 R8, [R1+0x2018] ;  /* 0x0020180001087983 */ /* 0x000ee40000300a00 */
[----:B---3--:R-:W-:Y:S02]  /*15560*/  HMMA.16816.F32.BF16 R8, R12, R22, R8 ;  /* 0x000000160c08723c */ /* 0x008fe40000041808 */
[----:B------:R-:W0:Y:S11]  /*15570*/  LDSM.16.MT88.4 R12, [R28+0x6800] ;  /* 0x006800001c0c783b */ /* 0x000e360000004200 */
[----:B------:R-:W-:Y:S10]  /*15580*/  @!UPT UIADD3 URZ, URZ, URZ, URZ ;  /* 0x0000003f3f3ff290 */ /* 0x000ff4000fffe03f */
[----:B------:R1:W-:Y:S04]  /*15590*/  STL.64 [R1+0x1fd0], R10 ;  /* 0x001fd00a01007387 */ /* 0x0003e80000100a00 */
[----:B------:R3:W-:Y:S01]  /*155a0*/  STL.64 [R1+0x1fc8], R8 ;  /* 0x001fc80801007387 */ /* 0x0007e20000100a00 */
[----:B-1----:R-:W-:Y:S02]  /*155b0*/  MOV R11, R3 ;  /* 0x00000003000b7202 */ /* 0x002fe40000000f00 */
[----:B---3--:R-:W-:Y:S02]  /*155c0*/  MOV R8, R5 ;  /* 0x0000000500087202 */ /* 0x008fe40000000f00 */
[----:B------:R-:W2:Y:S01]  /*155d0*/  LDL.LU R5, [R1+0x2010] ;  /* 0x0020100001057983 */ /* 0x000ea20000300800 */
[----:B------:R-:W-:Y:S01]  /*155e0*/  IMAD.MOV.U32 R10, RZ, RZ, R7 ;  /* 0x000000ffff0a7224 */ /* 0x000fe200078e0007 */
[----:B0-----:R-:W-:-:S02]  /*155f0*/  MOV R3, R15 ;  /* 0x0000000f00037202 */ /* 0x001fc40000000f00 */
[----:B------:R-:W3:Y:S01]  /*15600*/  LDL.LU R9, [R1+0x44] ;  /* 0x0000440001097983 */ /* 0x000ee20000300800 */
[----:B------:R-:W-:-:S03]  /*15610*/  IMAD.MOV.U32 R7, RZ, RZ, R12 ;  /* 0x000000ffff077224 */ /* 0x000fc600078e000c */
[----:B------:R-:W-:Y:S04]  /*15620*/  STL [R1+0x14], R13 ;  /* 0x0000140d01007387 */ /* 0x000fe80000100800 */
        /* <DEDUP_REMOVED lines=21> */
[----:B-1----:R-:W4:Y:S04]  /*15780*/  LDL.LU R16, [R1+0x70] ;  /* 0x0000700001107983 */ /* 0x002f280000300800 */
[----:B------:R-:W4:Y:S04]  /*15790*/  LDL.LU R17, [R1+0x74] ;  /* 0x0000740001117983 */ /* 0x000f280000300800 */
[----:B------:R-:W4:Y:S04]  /*157a0*/  LDL.LU R18, [R1+0x78] ;  /* 0x0000780001127983 */ /* 0x000f280000300800 */
[----:B0-----:R-:W-:Y:S04]  /*157b0*/  STL.64 [R1+0x20], R24 ;  /* 0x0000201801007387 */ /* 0x001fe80000100a00 */
[----:B------:R0:W-:Y:S04]  /*157c0*/  STL.64 [R1+0x28], R26 ;  /* 0x0000281a01007387 */ /* 0x0001e80000100a00 */
[----:B0-----:R-:W3:Y:S04]  /*157d0*/  LDL.LU.64 R26, [R1+0x1fe8] ;  /* 0x001fe800011a7983 */ /* 0x001ee80000300a00 */
[----:B------:R-:W3:Y:S01]  /*157e0*/  LDL.LU.64 R24, [R1+0x1fe0] ;  /* 0x001fe00001187983 */ /* 0x000ee20000300a00 */
[----:B------:R-:W-:-:S03]  /*157f0*/  IMAD.MOV.U32 R19, RZ, RZ, R20 ;  /* 0x000000ffff137224 */ /* 0x000fc600078e0014 */
[----:B------:R-:W0:Y:S04]  /*15800*/  LDSM.16.M88.4 R20, [R21+0x10180] ;  /* 0x010180001514783b */ /* 0x000e280000000200 */
[----:B0-----:R-:W-:Y:S04]  /*15810*/  STL [R1+0x1f44], R22 ;  /* 0x001f441601007387 */ /* 0x001fe80000100800 */
[----:B------:R-:W-:Y:S01]  /*15820*/  STL [R1+0x1f40], R23 ;  /* 0x001f401701007387 */ /* 0x000fe20000100800 */
[----:B---3--:R-:W-:Y:S03]  /*15830*/  HMMA.16816.F32.BF16 R24, R8, R4, R24 ;  /* 0x000000040818723c */ /* 0x008fe60000041818 */
[----:B------:R-:W0:Y:S11]  /*15840*/  LDSM.16.MT88.4 R8, [R29+0x7000] ;  /* 0x007000001d08783b */ /* 0x000e360000004200 */
[----:B------:R-:W-:Y:S09]  /*15850*/  @!UPT UIADD3 URZ, URZ, URZ, URZ ;  /* 0x0000003f3f3ff290 */ /* 0x000ff2000fffe03f */
[----:B------:R1:W-:Y:S04]  /*15860*/  STL.64 [R1+0x1f98], R26 ;  /* 0x001f981a01007387 */ /* 0x0003e80000100a00 */
[----:B------:R3:W-:Y:S01]  /*15870*/  STL.64 [R1+0x1f90], R24 ;  /* 0x001f901801007387 */ /* 0x0007e20000100a00 */
[----:B-1----:R-:W-:-:S03]  /*15880*/  MOV R27, R6 ;  /* 0x00000006001b7202 */ /* 0x002fc60000000f00 */
[----:B---3--:R-:W3:Y:S04]  /*15890*/  LDL.LU R24, [R1+0x60] ;  /* 0x0000600001187983 */ /* 0x008ee80000300800 */
[----:B------:R-:W3:Y:S04]  /*158a0*/  LDL.LU R25, [R1+0x64] ;  /* 0x0000640001197983 */ /* 0x000ee80000300800 */
[----:B------:R-:W3:Y:S04]  /*158b0*/  LDL.LU R26, [R1+0x68] ;  /* 0x00006800011a7983 */ /* 0x000ee80000300800 */
        /* <DEDUP_REMOVED lines=9> */
[----:B------:R1:W-:Y:S02]  /*15950*/  STL.64 [R1+0x1f80], R8 ;  /* 0x001f800801007387 */ /* 0x0003e40000100a00 */
[----:B-1----:R-:W-:Y:S02]  /*15960*/  IMAD.MOV.U32 R8, RZ, RZ, R7 ;  /* 0x000000ffff087224 */ /* 0x002fe400078e0007 */
[----:B------:R-:W4:Y:S01]  /*15970*/  LDL.LU R7, [R1+0x1fc0] ;  /* 0x001fc00001077983 */ /* 0x000f220000300800 */
[----:B0-----:R-:W-:Y:S01]  /*15980*/  IMAD.MOV.U32 R23, RZ, RZ, R14 ;  /* 0x000000ffff177224 */ /* 0x001fe200078e000e */
[----:B------:R-:W-:-:S02]  /*15990*/  MOV R22, R15 ;  /* 0x0000000f00167202 */ /* 0x000fc40000000f00 */
[----:B------:R-:W2:Y:S04]  /*159a0*/  LDL.LU R9, [R1+0x14] ;  /* 0x0000140001097983 */ /* 0x000ea80000300800 */
[----:B------:R-:W2:Y:S04]  /*159b0*/  LDL.LU R10, [R1+0x18] ;  /* 0x00001800010a7983 */ /* 0x000ea80000300800 */
[----:B------:R0:W-:Y:S04]  /*159c0*/  STL.64 [R1+0x40], R12 ;  /* 0x0000400c01007387 */ /* 0x0001e80000100a00 */
[----:B------:R-:W4:Y:S04]  /*159d0*/  LDL.LU.64 R14, [R1+0x1fb8] ;  /* 0x001fb800010e7983 */ /* 0x000f280000300a00 */
[----:B0-----:R-:W4:Y:S01]  /*159e0*/  LDL.LU.64 R12, [R1+0x1fb0] ;  /* 0x001fb000010c7983 */ /* 0x001f220000300a00 */
[----:B------:R-:W-:Y:S01]  /*159f0*/  MOV R11, R3 ;  /* 0x00000003000b7202 */ /* 0x000fe20000000f00 */
[----:B----4-:R-:W-:Y:S02]  /*15a00*/  HMMA.16816.F32.BF16 R12, R16, R6, R12 ;  /* 0x00000006100c723c */ /* 0x010fe4000004180c */
[----:B------:R-:W0:Y:S04]  /*15a10*/  LDSM.16.MT88.4 R16, [R2+0x7000] ;  /* 0x007000000210783b */ /* 0x000e280000004200 */
[----:B0-----:R-:W-:Y:S01]  /*15a20*/  STL.64 [R1+0x50], R16 ;  /* 0x0000501001007387 */ /* 0x001fe20000100a00 */
[----:B------:R-:W-:-:S03]  /*15a30*/  IMAD.MOV.U32 R3, RZ, RZ, R19 ;  /* 0x000000ffff037224 */ /* 0x000fc600078e0013 */
[----:B------:R0:W-:Y:S04]  /*15a40*/  STL [R1+0x58], R18 ;  /* 0x0000581201007387 */ /* 0x0001e80000100800 */
[----:B0-----:R-:W3:Y:S04]  /*15a50*/  LDL.LU.64 R18, [R1+0x1fa8] ;  /* 0x001fa80001127983 */ /* 0x001ee80000300a00 */
[----:B------:R-:W3:Y:S02]  /*15a60*/  LDL.LU.64 R16, [R1+0x1fa0] ;  /* 0x001fa00001107983 */ /* 0x000ee40000300a00 */
[----:B---3--:R-:W-:Y:S02]  /*15a70*/  HMMA.16816.F32.BF16 R16, R24, R6, R16 ;  /* 0x000000061810723c */ /* 0x008fe40000041810 */
        /* <DEDUP_REMOVED lines=39> */
[----:B------:R-:W2:Y:S04]  /*15cf0*/  LDL.LU R9, [R1+0x44] ;  /* 0x0000440001097983 */ /* 0x000ea80000300800 */
[----:B0-----:R-:W-:Y:S04]  /*15d00*/  STL.64 [R1+0x18], R26 ;  /* 0x0000181a01007387 */ /* 0x001fe80000100a00 */
[----:B------:R0:W-:Y:S04]  /*15d10*/  STL.64 [R1+0x1f38], R14 ;  /* 0x001f380e01007387 */ /* 0x0001e80000100a00 */
[----:B------:R1:W-:Y:S01]  /*15d20*/  STL.64 [R1+0x1f30], R12 ;  /* 0x001f300c01007387 */ /* 0x0003e20000100a00 */
[----:B0-----:R-:W-:-:S03]  /*15d30*/  IMAD.MOV.U32 R15, RZ, RZ, R3 ;  /* 0x000000ffff0f7224 */ /* 0x001fc600078e0003 */
[----:B-1----:R-:W4:Y:S01]  /*15d40*/  LDL.LU R12, [R1+0x50] ;  /* 0x00005000010c7983 */ /* 0x002f220000300800 */
[----:B------:R-:W-:-:S03]  /*15d50*/  MOV R3, R19 ;  /* 0x0000001300037202 */ /* 0x000fc60000000f00 */
[----:B------:R-:W4:Y:S04]  /*15d60*/  LDL.LU R13, [R1+0x54] ;  /* 0x00005400010d7983 */ /* 0x000f280000300800 */
[----:B------:R-:W4:Y:S04]  /*15d70*/  LDL.LU R14, [R1+0x58] ;  /* 0x00005800010e7983 */ /* 0x000f280000300800 */
[----:B------:R-:W-:Y:S04]  /*15d80*/  STL.64 [R1], R16 ;  /* 0x0000001001007387 */ /* 0x000fe80000100a00 */
[----:B------:R0:W-:Y:S04]  /*15d90*/  STL [R1+0x8], R18 ;  /* 0x0000081201007387 */ /* 0x0001e80000100800 */
[----:B0-----:R-:W3:Y:S04]  /*15da0*/  LDL.LU.64 R18, [R1+0x1f78] ;  /* 0x001f780001127983 */ /* 0x001ee80000300a00 */
[----:B------:R-:W3:Y:S04]  /*15db0*/  LDL.LU.64 R16, [R1+0x1f70] ;  /* 0x001f700001107983 */ /* 0x000ee80000300a00 */
[----:B------:R-:W0:Y:S01]  /*15dc0*/  S2R R26, SR_TID.X ;  /* 0x00000000001a7919 */ /* 0x000e220000002100 */
        /* <DEDUP_REMOVED lines=45> */
[----:B------:R1:W-:Y:S02]  /*160a0*/  STL.64 [R1+0x1f00], R8 ;  /* 0x001f000801007387 */ /* 0x0003e40000100a00 */
[----:B-1----:R-:W-:Y:S01]  /*160b0*/  MOV R8, R22 ;  /* 0x0000001600087202 */ /* 0x002fe20000000f00 */
[----:B------:R-:W-:Y:S01]  /*160c0*/  IMAD.MOV.U32 R9, RZ, RZ, R23 ;  /* 0x000000ffff097224 */ /* 0x000fe200078e0017 */
[----:B------:R-:W3:Y:S01]  /*160d0*/  LDL.LU R22, [R1+0x1f44] ;  /* 0x001f440001167983 */ /* 0x000ee20000300800 */
[----:B0-----:R-:W-:-:S03]  /*160e0*/  IMAD.MOV.U32 R7, RZ, RZ, R14 ;  /* 0x000000ffff077224 */ /* 0x001fc600078e000e */
[----:B------:R-:W3:Y:S01]  /*160f0*/  LDL.LU R23, [R1+0x1f40] ;  /* 0x001f400001177983 */ /* 0x000ee20000300800 */
[----:B------:R-:W-:-:S03]  /*16100*/  MOV R6, R15 ;  /* 0x0000000f00067202 */ /* 0x000fc60000000f00 */
[----:B------:R-:W4:Y:S01]  /*16110*/  LDL.LU R10, [R1+0x18] ;  /* 0x00001800010a7983 */ /* 0x000f220000300800 */
[----:B------:R-:W-:-:S03]  /*16120*/  MOV R5, R12 ;  /* 0x0000000c00057202 */ /* 0x000fc60000000f00 */
[----:B------:R-:W4:Y:S04]  /*16130*/  LDL.LU R11, [R1+0x1c] ;  /* 0x00001c00010b7983 */ /* 0x000f280000300800 */
[----:B------:R0:W-:Y:S04]  /*16140*/  STL [R1+0x44], R13 ;  /* 0x0000440d01007387 */ /* 0x0001e80000100800 */
[----:B------:R-:W3:Y:S04]  /*16150*/  LDL.LU.64 R14, [R1+0x1f38] ;  /* 0x001f3800010e7983 */ /* 0x000ee80000300a00 */
[----:B0-----:R-:W3:Y:S02]  /*16160*/  LDL.LU.64 R12, [R1+0x1f30] ;  /* 0x001f3000010c7983 */ /* 0x001ee40000300a00 */
[----:B---3--:R-:W-:Y:S02]  /*16170*/  HMMA.16816.F32.BF16 R12, R16, R22, R12 ;  /* 0x00000016100c723c */ /* 0x008fe4000004180c */
[----:B------:R-:W0:Y:S11]  /*16180*/  LDSM.16.MT88.4 R16, [R2+0x8000] ;  /* 0x008000000210783b */ /* 0x000e360000004200 */
[----:B------:R-:W-:Y:S10]  /*16190*/  @!UPT UIADD3 URZ, URZ, URZ, URZ ;  /* 0x0000003f3f3ff290 */ /* 0x000ff4000fffe03f */
[----:B------:R1:W-:Y:S04]  /*161a0*/  STL.64 [R1+0x1ef0], R14 ;  /* 0x001ef00e01007387 */ /* 0x0003e80000100a00 */
[----:B------:R3:W-:Y:S01]  /*161b0*/  STL.64 [R1+0x1ee8], R12 ;  /* 0x001ee80c01007387 */ /* 0x0007e20000100a00 */
[----:B-1----:R-:W-:-:S03]  /*161c0*/  IMAD.MOV.U32 R15, RZ, RZ, R3 ;  /* 0x000000ffff0f7224 */ /* 0x002fc600078e0003 */
[----:B---3--:R-:W3:Y:S04]  /*161d0*/  LDL.LU R12, [R1] ;  /* 0x00000000010c7983 */ /* 0x008ee80000300800 */
[----:B------:R-:W3:Y:S01]  /*161e0*/  LDL.LU R13, [R1+0x4] ;  /* 0x00000400010d7983 */ /* 0x000ee20000300800 */
[----:B0-----:R-:W-:-:S03]  /*161f0*/  MOV R3, R19 ;  /* 0x0000001300037202 */ /* 0x001fc60000000f00 */
        /* <DEDUP_REMOVED lines=40> */
[----:B---3--:R-:W-:Y:S02]  /*16480*/  MOV R8, R5 ;  /* 0x0000000500087202 */ /* 0x008fe40000000f00 */
[----:B------:R-:W2:Y:S01]  /*16490*/  LDL.LU R5, [R1+0x1ef8] ;  /* 0x001ef80001057983 */ /* 0x000ea20000300800 */
[----:B0-----:R-:W-:Y:S01]  /*164a0*/  IMAD.MOV.U32 R6, RZ, RZ, R12 ;  /* 0x000000ffff067224 */ /* 0x001fe200078e000c */
[----:B------:R-:W-:-:S02]  /*164b0*/  MOV R7, R13 ;  /* 0x0000000d00077202 */ /* 0x000fc40000000f00 */
[----:B------:R-:W3:Y:S04]  /*164c0*/  LDL.LU R9, [R1+0x44] ;  /* 0x0000440001097983 */ /* 0x000ee80000300800 */
        /* <DEDUP_REMOVED lines=8> */
[----:B-1----:R-:W-:-:S03]  /*16550*/  IMAD.MOV.U32 R15, RZ, RZ, R3 ;  /* 0x000000ffff0f7224 */ /* 0x002fc600078e0003 */
[----:B--2---:R-:W2:Y:S04]  /*16560*/  LDL.LU R12, [R1+0x50] ;  /* 0x00005000010c7983 */ /* 0x004ea80000300800 */
[----:B------:R-:W2:Y:S01]  /*16570*/  LDL.LU R13, [R1+0x54] ;  /* 0x00005400010d7983 */ /* 0x000ea20000300800 */
[----:B0-----:R-:W-:-:S03]  /*16580*/  MOV R3, R19 ;  /* 0x0000001300037202 */ /* 0x001fc60000000f00 */
[----:B------:R-:W2:Y:S04]  /*16590*/  LDL.LU R14, [R1+0x58] ;  /* 0x00005800010e7983 */ /* 0x000ea80000300800 */
[----:B------:R-:W-:Y:S04]  /*165a0*/  STL.64 [R1], R16 ;  /* 0x0000001001007387 */ /* 0x000fe80000100a00 */
        /* <DEDUP_REMOVED lines=38> */
[----:B-1----:R-:W-:Y:S01]  /*16810*/  MOV R8, R6 ;  /* 0x0000000600087202 */ /* 0x002fe20000000f00 */
[----:B------:R-:W-:Y:S01]  /*16820*/  IMAD.MOV.U32 R9, RZ, RZ, R7 ;  /* 0x000000ffff097224 */ /* 0x000fe200078e0007 */
[----:B------:R-:W4:Y:S01]  /*16830*/  LDL.LU R6, [R1+0x1eb4] ;  /* 0x001eb40001067983 */ /* 0x000f220000300800 */
[----:B0-----:R-:W-:-:S03]  /*16840*/  IMAD.MOV.U32 R23, RZ, RZ, R14 ;  /* 0x000000ffff177224 */ /* 0x001fc600078e000e */
[----:B------:R-:W4:Y:S01]  /*16850*/  LDL.LU R7, [R1+0x1eb0] ;  /* 0x001eb00001077983 */ /* 0x000f220000300800 */
[----:B------:R-:W-:-:S03]  /*16860*/  MOV R22, R15 ;  /* 0x0000000f00167202 */ /* 0x000fc60000000f00 */
[----:B------:R-:W2:Y:S01]  /*16870*/  LDL.LU R10, [R1+0x18] ;  /* 0x00001800010a7983 */ /* 0x000ea20000300800 */
[----:B------:R-:W-:-:S03]  /*16880*/  MOV R21, R12 ;  /* 0x0000000c00157202 */ /* 0x000fc60000000f00 */
[----:B------:R-:W2:Y:S04]  /*16890*/  LDL.LU R11, [R1+0x1c] ;  /* 0x00001c00010b7983 */ /* 0x000ea80000300800 */
[----:B------:R0:W-:Y:S04]  /*168a0*/  STL [R1+0x44], R13 ;  /* 0x0000440d01007387 */ /* 0x0001e80000100800 */
[----:B------:R-:W4:Y:S04]  /*168b0*/  LDL.LU.64 R14, [R1+0x1ea8] ;  /* 0x001ea800010e7983 */ /* 0x000f280000300a00 */
[----:B0-----:R-:W4:Y:S02]  /*168c0*/  LDL.LU.64 R12, [R1+0x1ea0] ;  /* 0x001ea000010c7983 */ /* 0x001f240000300a00 */
[-C--:B----4-:R-:W-:Y:S02]  /*168d0*/  HMMA.16816.F32.BF16 R12, R16, R6.reuse, R12 ;  /* 0x00000006100c723c */ /* 0x090fe4000004180c */
[----:B------:R-:W0:Y:S11]  /*168e0*/  LDSM.16.MT88.4 R16, [R2+0x9000] ;  /* 0x009000000210783b */ /* 0x000e360000004200 */
[----:B------:R-:W-:Y:S10]  /*168f0*/  @!UPT UIADD3 URZ, URZ, URZ, URZ ;  /* 0x0000003f3f3ff290 */ /* 0x000ff4000fffe03f */
[----:B------:R-:W-:Y:S04]  /*16900*/  STL.64 [R1+0x1e60], R14 ;  /* 0x001e600e01007387 */ /* 0x000fe80000100a00 */
[----:B------:R1:W-:Y:S04]  /*16910*/  STL.64 [R1+0x1e58], R12 ;  /* 0x001e580c01007387 */ /* 0x0003e80000100a00 */
[----:B-1----:R-:W4:Y:S04]  /*16920*/  LDL.LU R12, [R1] ;  /* 0x00000000010c7983 */ /* 0x002f280000300800 */
[----:B------:R-:W4:Y:S04]  /*16930*/  LDL.LU R13, [R1+0x4] ;  /* 0x00000400010d7983 */ /* 0x000f280000300800 */
[----:B------:R-:W4:Y:S04]  /*16940*/  LDL.LU R14, [R1+0x8] ;  /* 0x00000800010e7983 */ /* 0x000f280000300800 */
[----:B0-----:R-:W-:Y:S04]  /*16950*/  STL.64 [R1+0x50], R16 ;  /* 0x0000501001007387 */ /* 0x001fe80000100a00 */
[----:B------:R0:W-:Y:S04]  /*16960*/  STL.64 [R1+0x58], R18 ;  /* 0x0000581201007387 */ /* 0x0001e80000100a00 */
[----:B0-----:R-:W3:Y:S04]  /*16970*/  LDL.LU.64 R18, [R1+0x1e98] ;  /* 0x001e980001127983 */ /* 0x001ee80000300a00 */
[----:B------:R-:W3:Y:S01]  /*16980*/  LDL.LU.64 R16, [R1+0x1e90] ;  /* 0x001e900001107983 */ /* 0x000ee20000300a00 */
[----:B------:R-:W-:Y:S01]  /*16990*/  IMAD.MOV.U32 R15, RZ, RZ, R3 ;  /* 0x000000ffff0f7224 */ /* 0x000fe200078e0003 */
[----:B---3--:R-:W-:Y:S02]  /*169a0*/  HMMA.16816.F32.BF16 R16, R24, R6, R16 ;  /* 0x000000061810723c */ /* 0x008fe40000041810 */
[----:B------:R-:W0:Y:S04]  /*169b0*/  LDSM.16.MT88.4 R24, [R0+0x9800] ;  /* 0x009800000018783b */ /* 0x000e280000004200 */
[----:B0-----:R-:W-:Y:S01]  /*169c0*/  STL [R1+0x64], R25 ;  /* 0x0000641901007387 */ /* 0x001fe20000100800 */
[----:B------:R-:W-:Y:S01]  /*169d0*/  IMAD.MOV.U32 R3, RZ, RZ, R27 ;  /* 0x000000ffff037224 */ /* 0x000fe200078e001b */
[----:B------:R-:W-:-:S02]  /*169e0*/  MOV R5, R24 ;  /* 0x0000001800057202 */ /* 0x000fc40000000f00 */
        /* <DEDUP_REMOVED lines=15> */
[----:B------:R-:W4:Y:S04]  /*16ae0*/  LDL.LU.64 R8, [R1+0x1e70] ;  /* 0x001e700001087983 */ /* 0x000f280000300a00 */
[----:B------:R0:W-:Y:S04]  /*16af0*/  STL [R1+0x1e50], R5 ;  /* 0x001e500501007387 */ /* 0x0001e80000100800 */
[----:B------:R-:W3:Y:S04]  /*16b00*/  LDL.LU R4, [R1+0x30] ;  /* 0x0000300001047983 */ /* 0x000ee80000300800 */
[----:B0-----:R-:W3:Y:S01]  /*16b10*/  LDL.LU R5, [R1+0x34] ;  /* 0x0000340001057983 */ /* 0x001ee20000300800 */
[----:B----4-:R-:W-:Y:S03]  /*16b20*/  HMMA.16816.F32.BF16 R8, R12, R6, R8 ;  /* 0x000000060c08723c */ /* 0x010fe60000041808 */
[----:B------:R-:W0:Y:S04]  /*16b30*/  LDSM.16.MT88.4 R12, [R28+0x9800] ;  /* 0x009800001c0c783b */ /* 0x000e280000004200 */
[----:B------:R-:W3:Y:S04]  /*16b40*/  LDL.LU R6, [R1+0x38] ;  /* 0x0000380001067983 */ /* 0x000ee80000300800 */
[----:B------:R-:W3:Y:S11]  /*16b50*/  LDL.LU R7, [R1+0x3c] ;  /* 0x00003c0001077983 */ /* 0x000ef60000300800 */
[----:B------:R-:W-:Y:S01]  /*16b60*/  @!UPT UIADD3 URZ, URZ, URZ, URZ ;  /* 0x0000003f3f3ff290 */ /* 0x000fe2000fffe03f */
[----:B------:R1:W-:Y:S04]  /*16b70*/  STL.64 [R1+0x1e38], R10 ;  /* 0x001e380a01007387 */ /* 0x0003e80000100a00 */
[----:B------:R4:W-:Y:S01]  /*16b80*/  STL.64 [R1+0x1e30], R8 ;  /* 0x001e300801007387 */ /* 0x0009e20000100a00 */
[----:B-1----:R-:W-:Y:S01]  /*16b90*/  IMAD.MOV.U32 R10, RZ, RZ, R23 ;  /* 0x000000ffff0a7224 */ /* 0x002fe200078e0017 */
[----:B------:R-:W-:Y:S02]  /*16ba0*/  MOV R11, R22 ;  /* 0x00000016000b7202 */ /* 0x000fe40000000f00 */
[----:B----4-:R-:W-:Y:S02]  /*16bb0*/  MOV R8, R21 ;  /* 0x0000001500087202 */ /* 0x010fe40000000f00 */
[----:B------:R-:W2:Y:S01]  /*16bc0*/  LDL.LU R21, [R1+0x1e68] ;  /* 0x001e680001157983 */ /* 0x000ea20000300800 */
[----:B0-----:R-:W-:Y:S01]  /*16bd0*/  IMAD.MOV.U32 R22, RZ, RZ, R12 ;  /* 0x000000ffff167224 */ /* 0x001fe200078e000c */
[----:B------:R-:W-:-:S02]  /*16be0*/  MOV R23, R13 ;  /* 0x0000000d00177202 */ /* 0x000fc40000000f00 */
[----:B------:R-:W4:Y:S04]  /*16bf0*/  LDL.LU R9, [R1+0x44] ;  /* 0x0000440001097983 */ /* 0x000f280000300800 */
[----:B------:R0:W-:Y:S04]  /*16c00*/  STL.64 [R1+0x18], R14 ;  /* 0x0000180e01007387 */ /* 0x0001e80000100a00 */
[----:B0-----:R-:W2:Y:S04]  /*16c10*/  LDL.LU.64 R14, [R1+0x1e60] ;  /* 0x001e6000010e7983 */ /* 0x001ea80000300a00 */
[----:B------:R-:W2:Y:S02]  /*16c20*/  LDL.LU.64 R12, [R1+0x1e58] ;  /* 0x001e5800010c7983 */ /* 0x000ea40000300a00 */
[-C--:B--2---:R-:W-:Y:S02]  /*16c30*/  HMMA.16816.F32.BF16 R12, R24, R20.reuse, R12 ;  /* 0x00000014180c723c */ /* 0x084fe4000004180c */
[----:B------:R-:W0:Y:S06]  /*16c40*/  LDSM.16.MT88.4 R24, [R2+0x9800] ;  /* 0x009800000218783b */ /* 0x000e2c0000004200 */
[----:B---3--:R-:W-:Y:S11]  /*16c50*/  HMMA.16816.F32.BF16 R16, R4, R20, R16 ;  /* 0x000000140410723c */ /* 0x008ff60000041810 */
[----:B------:R-:W-:Y:S04]  /*16c60*/  @!UPT UIADD3 URZ, URZ, URZ, URZ ;  /* 0x0000003f3f3ff290 */ /* 0x000fe8000fffe03f */
        /* <DEDUP_REMOVED lines=8> */
[----:B------:R-:W3:Y:S04]  /*16cf0*/  LDL.LU R5, [R1+0x1e50] ;  /* 0x001e500001057983 */ /* 0x000ee80000300800 */
[----:B0-----:R-:W0:Y:S04]  /*16d00*/  S2R R27, SR_TID.X ;  /* 0x00000000001b7919 */ /* 0x001e280000002100 */
[----:B------:R-:W-:Y:S04]  /*16d10*/  STL.64 [R1+0x1e10], R18 ;  /* 0x001e101201007387 */ /* 0x000fe80000100a00 */
[----:B------:R1:W-:Y:S01]  /*16d20*/  STL.64 [R1+0x1e08], R16 ;  /* 0x001e081001007387 */ /* 0x0003e20000100a00 */
[----:B0-----:R-:W-:-:S03]  /*16d30*/  LOP3.LUT R4, R27, 0x7, RZ, 0xc0, !PT ;  /* 0x000000071b047812 */ /* 0x001fc600078ec0ff */
[----:B-1----:R-:W2:Y:S01]  /*16d40*/  LDL.LU R17, [R1+0x64] ;  /* 0x0000640001117983 */ /* 0x002ea20000300800 */
[----:B------:R-:W-:-:S03]  /*16d50*/  MOV R19, R3 ;  /* 0x0000000300137202 */ /* 0x000fc60000000f00 */
[----:B------:R-:W2:Y:S01]  /*16d60*/  LDL.LU R18, [R1+0x68] ;  /* 0x0000680001127983 */ /* 0x000ea20000300800 */
[----:B---3--:R-:W-:Y:S01]  /*16d70*/  IMAD.MOV.U32 R16, RZ, RZ, R5 ;  /* 0x000000ffff107224 */ /* 0x008fe200078e0005 */
[----:B------:R-:W-:-:S05]  /*16d80*/  LOP3.LUT R5, R27, 0x60, RZ, 0xc0, !PT ;  /* 0x000000601b057812 */ /* 0x000fca00078ec0ff */
[----:B------:R-:W-:Y:S01]  /*16d90*/  IMAD R5, R5, 0x10, R4 ;  /* 0x0000001005057824 */ /* 0x000fe200078e0204 */
[----:B------:R-:W-:-:S04]  /*16da0*/  SHF.L.U32 R27, R27, 0x1, RZ ;  /* 0x000000011b1b7819 */ /* 0x000fc800000006ff */
[----:B------:R-:W-:-:S04]  /*16db0*/  SHF.L.U32 R5, R5, 0x4, RZ ;  /* 0x0000000405057819 */ /* 0x000fc800000006ff */
[----:B------:R-:W-:Y:S02]  /*16dc0*/  LOP3.LUT R5, R5, 0x30, R27, 0x78, !PT ;  /* 0x0000003005057812 */ /* 0x000fe400078e781b */
[----:B------:R-:W0:Y:S04]  /*16dd0*/  LDSM.16.MT88.4 R24, [R0+0xa000] ;  /* 0x00a000000018783b */ /* 0x000e280000004200 */
[----:B0-----:R-:W-:Y:S01]  /*16de0*/  STL.64 [R1+0x20], R24 ;  /* 0x0000201801007387 */ /* 0x001fe20000100a00 */
[----:B------:R-:W-:-:S03]  /*16df0*/  IMAD.MOV.U32 R3, RZ, RZ, R27 ;  /* 0x000000ffff037224 */ /* 0x000fc600078e001b */
[----:B------:R0:W-:Y:S04]  /*16e00*/  STL [R1+0x28], R26 ;  /* 0x0000281a01007387 */ /* 0x0001e80000100800 */
[----:B0-----:R-:W4:Y:S04]  /*16e10*/  LDL.LU.64 R26, [R1+0x1e48] ;  /* 0x001e4800011a7983 */ /* 0x001f280000300a00 */
[----:B------:R-:W4:Y:S01]  /*16e20*/  LDL.LU.64 R24, [R1+0x1e40] ;  /* 0x001e400001187983 */ /* 0x000f220000300a00 */
[----:B------:R-:W-:-:S06]  /*16e30*/  IMAD R5, R4, 0x400, R5 ;  /* 0x0000040004057824 */ /* 0x000fcc00078e0205 */
[----:B------:R-:W0:Y:S04]  /*16e40*/  LDSM.16.M88.4 R4, [R5+0x10280] ;  /* 0x010280000504783b */ /* 0x000e280000000200 */
[----:B0-----:R-:W-:Y:S04]  /*16e50*/  STL [R1+0x1de0], R5 ;  /* 0x001de00501007387 */ /* 0x001fe80000100800 */
[----:B------:R-:W-:Y:S04]  /*16e60*/  STL [R1+0x1d9c], R6 ;  /* 0x001d9c0601007387 */ /* 0x000fe80000100800 */
[----:B------:R-:W-:Y:S01]  /*16e70*/  STL [R1+0x1d98], R7 ;  /* 0x001d980701007387 */ /* 0x000fe20000100800 */
[-C--:B----4-:R-:W-:Y:S03]  /*16e80*/  HMMA.16816.F32.BF16 R24, R8, R20.reuse, R24 ;  /* 0x000000140818723c */ /* 0x090fe60000041818 */
        /* <DEDUP_REMOVED lines=19> */
[----:B------:R-:W2:Y:S01]  /*16fc0*/  LDL.LU R22, [R1+0x1e2c] ;  /* 0x001e2c0001167983 */ /* 0x000ea20000300800 */
[----:B0-----:R-:W-:-:S03]  /*16fd0*/  IMAD.MOV.U32 R7, RZ, RZ, R14 ;  /* 0x000000ffff077224 */ /* 0x001fc600078e000e */
[----:B------:R-:W2:Y:S01]  /*16fe0*/  LDL.LU R23, [R1+0x1e28] ;  /* 0x001e280001177983 */ /* 0x000ea20000300800 */
[----:B------:R-:W-:-:S03]  /*16ff0*/  MOV R6, R15 ;  /* 0x0000000f00067202 */ /* 0x000fc60000000f00 */
[----:B------:R-:W4:Y:S01]  /*17000*/  LDL.LU R10, [R1+0x18] ;  /* 0x00001800010a7983 */ /* 0x000f220000300800 */
[----:B------:R-:W-:-:S03]  /*17010*/  MOV R5, R12 ;  /* 0x0000000c00057202 */ /* 0x000fc60000000f00 */
[----:B------:R-:W4:Y:S04]  /*17020*/  LDL.LU R11, [R1+0x1c] ;  /* 0x00001c00010b7983 */ /* 0x000f280000300800 */
[----:B------:R0:W-:Y:S04]  /*17030*/  STL [R1+0x54], R13 ;  /* 0x0000540d01007387 */ /* 0x0001e80000100800 */
[----:B------:R-:W2:Y:S04]  /*17040*/  LDL.LU.64 R14, [R1+0x1e20] ;  /* 0x001e2000010e7983 */ /* 0x000ea80000300a00 */
[----:B0-----:R-:W2:Y:S02]  /*17050*/  LDL.LU.64 R12, [R1+0x1e18] ;  /* 0x001e1800010c7983 */ /* 0x001ea40000300a00 */
[-C--:B--2---:R-:W-:Y:S02]  /*17060*/  HMMA.16816.F32.BF16 R12, R16, R22.reuse, R12 ;  /* 0x00000016100c723c */ /* 0x084fe4000004180c */
        /* <DEDUP_REMOVED lines=17> */
[----:B-1----:R-:W-:-:S03]  /*17180*/  IMAD.MOV.U32 R19, RZ, RZ, R3 ;  /* 0x000000ffff137224 */ /* 0x002fc600078e0003 */
[----:B---3--:R-:W3:Y:S04]  /*17190*/  LDL.LU R16, [R1+0x20] ;  /* 0x0000200001107983 */ /* 0x008ee80000300800 */
[----:B------:R-:W3:Y:S01]  /*171a0*/  LDL.LU R17, [R1+0x24] ;  /* 0x0000240001117983 */ /* 0x000ee20000300800 */
[----:B0-----:R-:W-:Y:S01]  /*171b0*/  MOV R20, R26 ;  /* 0x0000001a00147202 */ /* 0x001fe20000000f00 */
[----:B------:R-:W-:Y:S02]  /*171c0*/  IMAD.MOV.U32 R3, RZ, RZ, R27 ;  /* 0x000000ffff037224 */ /* 0x000fe400078e001b */
[----:B------:R-:W3:Y:S04]  /*171d0*/  LDL.LU R18, [R1+0x28] ;  /* 0x0000280001127983 */ /* 0x000ee80000300800 */
[----:B------:R-:W2:Y:S04]  /*171e0*/  LDL R21, [R1+0xca8] ;  /* 0x000ca80001157983 */ /* 0x000ea80000100800 */
[----:B------:R0:W-:Y:S04]  /*171f0*/  STL.64 [R1+0x80], R24 ;  /* 0x0000801801007387 */ /* 0x0001e80000100a00 */
[----:B------:R-:W4:Y:S04]  /*17200*/  LDL.LU.64 R26, [R1+0x1e00] ;  /* 0x001e0000011a7983 */ /* 0x000f280000300a00 */
[----:B0-----:R-:W4:Y:S02]  /*17210*/  LDL.LU.64 R24, [R1+0x1df8] ;  /* 0x001df80001187983 */ /* 0x001f240000300a00 */
        /* <DEDUP_REMOVED lines=18> */
[----:B-1----:R-:W-:Y:S01]  /*17340*/  IMAD.MOV.U32 R10, RZ, RZ, R7 ;  /* 0x000000ffff0a7224 */ /* 0x002fe200078e0007 */
[----:B------:R-:W-:Y:S02]  /*17350*/  MOV R11, R6 ;  /* 0x00000006000b7202 */ /* 0x000fe40000000f00 */
[----:B--2---:R-:W-:Y:S02]  /*17360*/  MOV R8, R5 ;  /* 0x0000000500087202 */ /* 0x004fe40000000f00 */
[----:B------:R-:W3:Y:S01]  /*17370*/  LDL.LU R5, [R1+0x1de0] ;  /* 0x001de00001057983 */ /* 0x000ee20000300800 */
[----:B0-----:R-:W-:Y:S01]  /*17380*/  IMAD.MOV.U32 R6, RZ, RZ, R12 ;  /* 0x000000ffff067224 */ /* 0x001fe200078e000c */
[----:B------:R-:W-:-:S02]  /*17390*/  MOV R7, R13 ;  /* 0x0000000d00077202 */ /* 0x000fc40000000f00 */
[----:B------:R-:W2:Y:S04]  /*173a0*/  LDL.LU R9, [R1+0x54] ;  /* 0x0000540001097983 */ /* 0x000ea80000300800 */
[----:B------:R0:W-:Y:S04]  /*173b0*/  STL.64 [R1+0x48], R14 ;  /* 0x0000480e01007387 */ /* 0x0001e80000100a00 */
[----:B0-----:R-:W3:Y:S04]  /*173c0*/  LDL.LU.64 R14, [R1+0x1dd8] ;  /* 0x001dd800010e7983 */ /* 0x001ee80000300a00 */
[----:B------:R-:W3:Y:S02]  /*173d0*/  LDL.LU.64 R12, [R1+0x1dd0] ;  /* 0x001dd000010c7983 */ /* 0x000ee40000300a00 */
[-C--:B---3--:R-:W-:Y:S02]  /*173e0*/  HMMA.16816.F32.BF16 R12, R16, R4.reuse, R12 ;  /* 0x00000004100c723c */ /* 0x088fe4000004180c */
        /* <DEDUP_REMOVED lines=8> */
[----:B0-----:R-:W-:Y:S04]  /*17470*/  STL.64 [R1], R16 ;  /* 0x0000001001007387 */ /* 0x001fe80000100a00 */
        /* <DEDUP_REMOVED lines=9> */
[----:B----4-:R-:W4:Y:S01]  /*17510*/  LDL.LU R16, [R1+0x80] ;  /* 0x0000800001107983 */ /* 0x010f220000300800 */
[----:B0-----:R-:W-:-:S03]  /*17520*/  IMAD.MOV.U32 R3, RZ, RZ, R27 ;  /* 0x000000ffff037224 */ /* 0x001fc600078e001b */
[----:B------:R-:W4:Y:S04]  /*17530*/  LDL.LU R17, [R1+0x84] ;  /* 0x0000840001117983 */ /* 0x000f280000300800 */
[----:B------:R-:W-:Y:S04]  /*17540*/  STL.64 [R1+0x10], R24 ;  /* 0x0000101801007387 */ /* 0x000fe80000100a00 */
[----:B------:R0:W-:Y:S04]  /*17550*/  STL [R1+0x18], R26 ;  /* 0x0000181a01007387 */ /* 0x0001e80000100800 */
[----:B0-----:R-:W2:Y:S04]  /*17560*/  LDL.LU.64 R26, [R1+0x1db8] ;  /* 0x001db800011a7983 */ /* 0x001ea80000300a00 */
[----:B------:R-:W2:Y:S01]  /*17570*/  LDL.LU.64 R24, [R1+0x1db0] ;  /* 0x001db00001187983 */ /* 0x000ea20000300a00 */
[----:B------:R-:W-:-:S03]  /*17580*/  IMAD.MOV.U32 R18, RZ, RZ, R20 ;  /* 0x000000ffff127224 */ /* 0x000fc600078e0014 */
        /* <DEDUP_REMOVED lines=28> */
[----:B------:R-:W3:Y:S01]  /*17750*/  LDL.LU R10, [R1+0x48] ;  /* 0x00004800010a7983 */ /* 0x000ee20000300800 */
[----:B------:R-:W-:-:S03]  /*17760*/  MOV R21, R12 ;  /* 0x0000000c00157202 */ /* 0x000fc60000000f00 */
[----:B------:R-:W3:Y:S04]  /*17770*/  LDL.LU R11, [R1+0x4c] ;  /* 0x00004c00010b7983 */ /* 0x000ee80000300800 */
[----:B------:R0:W-:Y:S04]  /*17780*/  STL [R1+0x34], R13 ;  /* 0x0000340d01007387 */ /* 0x0001e80000100800 */
[----:B------:R-:W4:Y:S04]  /*17790*/  LDL.LU.64 R14, [R1+0x1d90] ;  /* 0x001d9000010e7983 */ /* 0x000f280000300a00 */
[----:B0-----:R-:W4:Y:S02]  /*177a0*/  LDL.LU.64 R12, [R1+0x1d88] ;  /* 0x001d8800010c7983 */ /* 0x001f240000300a00 */
[-C--:B----4-:R-:W-:Y:S02]  /*177b0*/  HMMA.16816.F32.BF16 R12, R16, R6.reuse, R12 ;  /* 0x00000006100c723c */ /* 0x090fe4000004180c */
[----:B------:R-:W2:Y:S04]  /*177c0*/  LDL.LU.64 R18, [R1+0x1d80] ;  /* 0x001d800001127983 */ /* 0x000ea80000300a00 */
[----:B------:R-:W2:Y:S11]  /*177d0*/  LDL.LU.64 R16, [R1+0x1d78] ;  /* 0x001d780001107983 */ /* 0x000eb60000300a00 */
[----:B------:R-:W-:Y:S06]  /*177e0*/  @!UPT UIADD3 URZ, URZ, URZ, URZ ;  /* 0x0000003f3f3ff290 */ /* 0x000fec000fffe03f */
[----:B------:R-:W-:Y:S04]  /*177f0*/  STL.64 [R1+0x1d48], R14 ;  /* 0x001d480e01007387 */ /* 0x000fe80000100a00 */
[----:B------:R0:W-:Y:S04]  /*17800*/  STL.64 [R1+0x1d40], R12 ;  /* 0x001d400c01007387 */ /* 0x0001e80000100a00 */
[----:B0-----:R-:W4:Y:S04]  /*17810*/  LDL.LU R12, [R1] ;  /* 0x00000000010c7983 */ /* 0x001f280000300800 */
[----:B------:R-:W4:Y:S04]  /*17820*/  LDL.LU R13, [R1+0x4] ;  /* 0x00000400010d7983 */ /* 0x000f280000300800 */
[----:B------:R-:W4:Y:S04]  /*17830*/  LDL.LU R14, [R1+0x8] ;  /* 0x00000800010e7983 */ /* 0x000f280000300800 */
[----:B------:R-:W4:Y:S01]  /*17840*/  LDL.LU R15, [R1+0xc] ;  /* 0x00000c00010f7983 */ /* 0x000f220000300800 */
        /* <DEDUP_REMOVED lines=9> */
[----:B------:R-:W-:Y:S04]  /*178e0*/  STL.64 [R1+0x60], R24 ;  /* 0x0000601801007387 */ /* 0x000fe80000100a00 */
[----:B------:R0:W-:Y:S04]  /*178f0*/  STL [R1+0x68], R26 ;  /* 0x0000681a01007387 */ /* 0x0001e80000100800 */
[----:B0-----:R-:W3:Y:S04]  /*17900*/  LDL.LU.64 R26, [R1+0x1d70] ;  /* 0x001d7000011a7983 */ /* 0x001ee80000300a00 */
[----:B------:R-:W3:Y:S01]  /*17910*/  LDL.LU.64 R24, [R1+0x1d68] ;  /* 0x001d680001187983 */ /* 0x000ee20000300a00 */
[----:B------:R-:W-:Y:S01]  /*17920*/  IMAD.MOV.U32 R19, RZ, RZ, R3 ;  /* 0x000000ffff137224 */ /* 0x000fe200078e0003 */
[-C--:B---3--:R-:W-:Y:S02]  /*17930*/  HMMA.16816.F32.BF16 R24, R8, R6.reuse, R24 ;  /* 0x000000060818723c */ /* 0x088fe40000041818 */
[----:B------:R-:W0:Y:S11]  /*17940*/  LDSM.16.MT88.4 R8, [R0+0xb800] ;  /* 0x00b800000008783b */ /* 0x000e360000004200 */
[----:B------:R-:W-:Y:S10]  /*17950*/  @!UPT UIADD3 URZ, URZ, URZ, URZ ;  /* 0x0000003f3f3ff290 */ /* 0x000ff4000fffe03f */
[----:B------:R-:W-:Y:S04]  /*17960*/  STL.64 [R1+0x1d18], R26 ;  /* 0x001d181a01007387 */ /* 0x000fe80000100a00 */
[----:B------:R1:W-:Y:S01]  /*17970*/  STL.64 [R1+0x1d10], R24 ;  /* 0x001d101801007387 */ /* 0x0003e20000100a00 */
[----:B0-----:R-:W-:Y:S01]  /*17980*/  IMAD.MOV.U32 R5, RZ, RZ, R10 ;  /* 0x000000ffff057224 */ /* 0x001fe200078e000a */
[----:B------:R-:W-:Y:S01]  /*17990*/  MOV R3, R11 ;  /* 0x0000000b00037202 */ /* 0x000fe20000000f00 */
[----:B-1----:R-:W-:Y:S01]  /*179a0*/  IMAD.MOV.U32 R25, RZ, RZ, R8 ;  /* 0x000000ffff197224 */ /* 0x002fe200078e0008 */
[----:B------:R-:W-:Y:S01]  /*179b0*/  MOV R24, R9 ;  /* 0x0000000900187202 */ /* 0x000fe20000000f00 */
[----:B------:R-:W4:Y:S04]  /*179c0*/  LDL.LU.64 R10, [R1+0x1d60] ;  /* 0x001d6000010a7983 */ /* 0x000f280000300a00 */
[----:B------:R-:W4:Y:S04]  /*179d0*/  LDL.LU.64 R8, [R1+0x1d58] ;  /* 0x001d580001087983 */ /* 0x000f280000300a00 */
[----:B------:R0:W-:Y:S04]  /*179e0*/  STL.64 [R1+0x1d20], R24 ;  /* 0x001d201801007387 */ /* 0x0001e80000100a00 */
[----:B0-----:R-:W3:Y:S04]  /*179f0*/  LDL.LU R24, [R1+0x20] ;  /* 0x0000200001187983 */ /* 0x001ee80000300800 */
[----:B------:R-:W3:Y:S04]  /*17a00*/  LDL.LU R25, [R1+0x24] ;  /* 0x0000240001197983 */ /* 0x000ee80000300800 */
[----:B------:R-:W3:Y:S04]  /*17a10*/  LDL.LU R26, [R1+0x28] ;  /* 0x00002800011a7983 */ /* 0x000ee80000300800 */
[----:B------:R-:W3:Y:S01]  /*17a20*/  LDL.LU R27, [R1+0x2c] ;  /* 0x00002c00011b7983 */ /* 0x000ee20000300800 */
[----:B----4-:R-:W-:Y:S03]  /*17a30*/  HMMA.16816.F32.BF16 R8, R12, R6, R8 ;  /* 0x000000060c08723c */ /* 0x010fe60000041808 */
[----:B------:R-:W0:Y:S11]  /*17a40*/  LDSM.16.MT88.4 R12, [R29+0xb800] ;  /* 0x00b800001d0c783b */ /* 0x000e360000004200 */
[----:B------:R-:W-:Y:S09]  /*17a50*/  @!UPT UIADD3 URZ, URZ, URZ, URZ ;  /* 0x0000003f3f3ff290 */ /* 0x000ff2000fffe03f */
[----:B------:R1:W-:Y:S04]  /*17a60*/  STL.64 [R1+0x1d08], R10 ;  /* 0x001d080a01007387 */ /* 0x0003e80000100a00 */
[----:B------:R4:W-:Y:S01]  /*17a70*/  STL.64 [R1+0x1d00], R8 ;  /* 0x001d000801007387 */ /* 0x0009e20000100a00 */
[----:B-1----:R-:W-:Y:S01]  /*17a80*/  IMAD.MOV.U32 R11, RZ, RZ, R4 ;  /* 0x000000ffff0b7224 */ /* 0x002fe200078e0004 */
[----:B------:R-:W-:Y:S01]  /*17a90*/  MOV R10, R23 ;  /* 0x00000017000a7202 */ /* 0x000fe20000000f00 */
[----:B----4-:R-:W-:Y:S02]  /*17aa0*/  IMAD.MOV.U32 R8, RZ, RZ, R21 ;  /* 0x000000ffff087224 */ /* 0x010fe400078e0015 */
[----:B------:R-:W2:Y:S01]  /*17ab0*/  LDL.LU R21, [R1+0x1d50] ;  /* 0x001d500001157983 */ /* 0x000ea20000300800 */
[----:B0-----:R-:W-:Y:S01]  /*17ac0*/  MOV R6, R14 ;  /* 0x0000000e00067202 */ /* 0x001fe20000000f00 */
[----:B------:R-:W-:Y:S01]  /*17ad0*/  IMAD.MOV.U32 R4, RZ, RZ, R15 ;  /* 0x000000ffff047224 */ /* 0x000fe200078e000f */
[----:B------:R-:W-:Y:S01]  /*17ae0*/  MOV R23, R12 ;  /* 0x0000000c00177202 */ /* 0x000fe20000000f00 */
[----:B------:R-:W4:Y:S01]  /*17af0*/  LDL.LU R9, [R1+0x34] ;  /* 0x0000340001097983 */ /* 0x000f220000300800 */
[----:B------:R-:W-:-:S03]  /*17b00*/  IMAD.MOV.U32 R7, RZ, RZ, R13 ;  /* 0x000000ffff077224 */ /* 0x000fc600078e000d */
[----:B------:R-:W2:Y:S04]  /*17b10*/  LDL.LU.64 R14, [R1+0x1d48] ;  /* 0x001d4800010e7983 */ /* 0x000ea80000300a00 */
[----:B------:R-:W2:Y:S02]  /*17b20*/  LDL.LU.64 R12, [R1+0x1d40] ;  /* 0x001d4000010c7983 */ /* 0x000ea40000300a00 */
[----:B--2---:R-:W-:Y:S02]  /*17b30*/  HMMA.16816.F32.BF16 R12, R16, R20, R12 ;  /* 0x00000014100c723c */ /* 0x004fe4000004180c */
[----:B------:R-:W0:Y:S11]  /*17b40*/  LDSM.16.MT88.4 R16, [R28+0xb800] ;  /* 0x00b800001c10783b */ /* 0x000e360000004200 */
[----:B------:R-:W-:Y:S10]  /*17b50*/  @!UPT UIADD3 URZ, URZ, URZ, URZ ;  /* 0x0000003f3f3ff290 */ /* 0x000ff4000fffe03f */
[----:B------:R-:W-:Y:S04]  /*17b60*/  STL.64 [R1+0x1ce0], R14 ;  /* 0x001ce00e01007387 */ /* 0x000fe80000100a00 */
[----:B------:R0:W-:Y:S02]  /*17b70*/  STL.64 [R1+0x1cd8], R12 ;  /* 0x001cd80c01007387 */ /* 0x0001e40000100a00 */
[----:B0-----:R-:W-:Y:S01]  /*17b80*/  MOV R13, R18 ;  /* 0x00000012000d7202 */ /* 0x001fe20000000f00 */
[----:B------:R-:W-:Y:S01]  /*17b90*/  IMAD.MOV.U32 R12, RZ, RZ, R19 ;  /* 0x000000ffff0c7224 */ /* 0x000fe200078e0013 */
[----:B------:R-:W-:Y:S01]  /*17ba0*/  MOV R15, R16 ;  /* 0x00000010000f7202 */ /* 0x000fe20000000f00 */
[----:B------:R-:W-:Y:S01]  /*17bb0*/  IMAD.MOV.U32 R14, RZ, RZ, R17 ;  /* 0x000000ffff0e7224 */ /* 0x000fe200078e0011 */
[----:B------:R-:W3:Y:S04]  /*17bc0*/  LDL.LU.64 R18, [R1+0x1d38] ;  /* 0x001d380001127983 */ /* 0x000ee80000300a00 */
[----:B------:R-:W3:Y:S04]  /*17bd0*/  LDL.LU.64 R16, [R1+0x1d30] ;  /* 0x001d300001107983 */ /* 0x000ee80000300a00 */
[----:B------:R0:W-:Y:S04]  /*17be0*/  STL.64 [R1+0x1cf0], R14 ;  /* 0x001cf00e01007387 */ /* 0x0001e80000100a00 */
[----:B------:R1:W-:Y:S01]  /*17bf0*/  STL.64 [R1+0x1ce8], R12 ;  /* 0x001ce80c01007387 */ /* 0x0003e20000100a00 */
[----:B0-----:R-:W-:-:S03]  /*17c00*/  MOV R15, R22 ;  /* 0x00000016000f7202 */ /* 0x001fc60000000f00 */
[----:B-1----:R-:W2:Y:S04]  /*17c10*/  LDL.LU R12, [R1+0x60] ;  /* 0x00006000010c7983 */ /* 0x002ea80000300800 */
[----:B------:R-:W2:Y:S04]  /*17c20*/  LDL.LU R13, [R1+0x64] ;  /* 0x00006400010d7983 */ /* 0x000ea80000300800 */
[----:B------:R-:W2:Y:S04]  /*17c30*/  LDL.LU R14, [R1+0x68] ;  /* 0x00006800010e7983 */ /* 0x000ea80000300800 */
[----:B------:R-:W2:Y:S01]  /*17c40*/  LDL.LU R22, [R1+0x1d28] ;  /* 0x001d280001167983 */ /* 0x000ea20000300800 */
[----:B---3--:R-:W-:Y:S03]  /*17c50*/  HMMA.16816.F32.BF16 R16, R24, R20, R16 ;  /* 0x000000141810723c */ /* 0x008fe60000041810 */
[----:B------:R-:W3:Y:S11]  /*17c60*/  LDL.LU.64 R24, [R1+0x1d20] ;  /* 0x001d200001187983 */ /* 0x000ef60000300a00 */
[----:B------:R-:W-:Y:S09]  /*17c70*/  @!UPT UIADD3 URZ, URZ, URZ, URZ ;  /* 0x0000003f3f3ff290 */ /* 0x000ff2000fffe03f */
[----:B------:R-:W-:Y:S04]  /*17c80*/  STL.64 [R1+0x1cd0], R18 ;  /* 0x001cd01201007387 */ /* 0x000fe80000100a00 */
[----:B------:R3:W-:Y:S02]  /*17c90*/  STL.64 [R1+0x1cc8], R16 ;  /* 0x001cc81001007387 */ /* 0x0007e40000100a00 */
[----:B---3--:R-:W-:Y:S01]  /*17ca0*/  IMAD.MOV.U32 R16, RZ, RZ, R25 ;  /* 0x000000ffff107224 */ /* 0x008fe200078e0019 */
[----:B------:R-:W-:Y:S02]  /*17cb0*/  MOV R17, R24 ;  /* 0x0000001800117202 */ /* 0x000fe40000000f00 */
[----:B------:R-:W0:Y:S04]  /*17cc0*/  LDSM.16.MT88.4 R24, [R2+0xb800] ;  /* 0x00b800000218783b */ /* 0x000e280000004200 */
[----:B0-----:R-:W-:Y:S04]  /*17cd0*/  STL.64 [R1], R24 ;  /* 0x0000001801007387 */ /* 0x001fe80000100a00 */
[----:B------:R0:W-:Y:S04]  /*17ce0*/  STL.64 [R1+0x8], R26 ;  /* 0x0000081a01007387 */ /* 0x0001e80000100a00 */
[----:B0-----:R-:W4:Y:S04]  /*17cf0*/  LDL.LU.64 R26, [R1+0x1d18] ;  /* 0x001d1800011a7983 */ /* 0x001f280000300a00 */
[----:B------:R-:W4:Y:S01]  /*17d00*/  LDL.LU.64 R24, [R1+0x1d10] ;  /* 0x001d100001187983 */ /* 0x000f220000300a00 */
[----:B------:R-:W-:Y:S01]  /*17d10*/  MOV R19, R3 ;  /* 0x0000000300137202 */ /* 0x000fe20000000f00 */
[----:B------:R-:W-:-:S02]  /*17d20*/  IMAD.MOV.U32 R18, RZ, RZ, R5 ;  /* 0x000000ffff127224 */ /* 0x000fc400078e0005 */
[----:B------:R-:W0:Y:S01]  /*17d30*/  S2R R5, SR_TID.X ;  /* 0x0000000000057919 */ /* 0x000e220000002100 */
[----:B----4-:R-:W-:Y:S03]  /*17d40*/  HMMA.16816.F32.BF16 R24, R8, R20, R24 ;  /* 0x000000140818723c */ /* 0x010fe60000041818 */
[----:B------:R-:W1:Y:S11]  /*17d50*/  LDSM.16.MT88.4 R8, [R0+0xc000] ;  /* 0x00c000000008783b */ /* 0x000e760000004200 */
[----:B------:R-:W-:Y:S09]  /*17d60*/  @!UPT UIADD3 URZ, URZ, URZ, URZ ;  /* 0x0000003f3f3ff290 */ /* 0x000ff2000fffe03f */
[----:B------:R-:W-:Y:S04]  /*17d70*/  STL.64 [R1+0x1cb0], R26 ;  /* 0x001cb01a01007387 */ /* 0x000fe80000100a00 */
[----:B------:R1:W-:Y:S02]  /*17d80*/  STL.64 [R1+0x1ca8], R24 ;  /* 0x001ca81801007387 */ /* 0x0003e40000100a00 */
[----:B-1----:R-:W-:Y:S01]  /*17d90*/  IMAD.MOV.U32 R24, RZ, RZ, R10 ;  /* 0x000000ffff187224 */ /* 0x002fe200078e000a */
[----:B------:R-:W-:Y:S01]  /*17da0*/  MOV R3, R11 ;  /* 0x0000000b00037202 */ /* 0x000fe20000000f00 */
[----:B------:R-:W-:Y:S01]  /*17db0*/  IMAD.MOV.U32 R26, RZ, RZ, R8 ;  /* 0x000000ffff1a7224 */ /* 0x000fe200078e0008 */
[----:B------:R-:W-:Y:S01]  /*17dc0*/  MOV R25, R9 ;  /* 0x0000000900197202 */ /* 0x000fe20000000f00 */
[----:B------:R-:W2:Y:S04]  /*17dd0*/  LDL.LU.64 R10, [R1+0x1d08] ;  /* 0x001d0800010a7983 */ /* 0x000ea80000300a00 */
[----:B------:R-:W2:Y:S04]  /*17de0*/  LDL.LU.64 R8, [R1+0x1d00] ;  /* 0x001d000001087983 */ /* 0x000ea80000300a00 */
[----:B------:R1:W-:Y:S04]  /*17df0*/  STL [R1+0x1cc0], R26 ;  /* 0x001cc01a01007387 */ /* 0x0003e80000100800 */
[----:B-1----:R-:W1:Y:S01]  /*17e00*/  S2R R26, SR_TID.X ;  /* 0x00000000001a7919 */ /* 0x002e620000002100 */
[----:B0-----:R-:W-:-:S02]  /*17e10*/  LOP3.LUT R27, R5, 0x7, RZ, 0xc0, !PT ;  /* 0x00000007051b7812 */ /* 0x001fc400078ec0ff */
[C---:B-1----:R-:W-:Y:S01]  /*17e20*/  LOP3.LUT R5, R26.reuse, 0x60, RZ, 0xc0, !PT ;  /* 0x000000601a057812 */ /* 0x042fe200078ec0ff */
[----:B------:R-:W-:-:S04]  /*17e30*/  IMAD.SHL.U32 R26, R26, 0x2, RZ ;  /* 0x000000021a1a7824 */ /* 0x000fc800078e00ff */
[----:B------:R-:W-:-:S05]  /*17e40*/  IMAD R5, R5, 0x10, R27 ;  /* 0x0000001005057824 */ /* 0x000fca00078e021b */
[----:B------:R-:W-:-:S04]  /*17e50*/  SHF.L.U32 R5, R5, 0x4, RZ ;  /* 0x0000000405057819 */ /* 0x000fc800000006ff */
[----:B------:R-:W-:Y:S01]  /*17e60*/  LOP3.LUT R5, R5, 0x30, R26, 0x78, !PT ;  /* 0x0000003005057812 */ /* 0x000fe200078e781a */
[----:B------:R0:W-:Y:S04]  /*17e70*/  STL.64 [R1+0x1cb8], R24 ;  /* 0x001cb81801007387 */ /* 0x0001e80000100a00 */
[----:B------:R-:W-:Y:S01]  /*17e80*/  IMAD R5, R27, 0x400, R5 ;  /* 0x000004001b057824 */ /* 0x000fe200078e0205 */
[----:B------:R-:W-:Y:S01]  /*17e90*/  MOV R27, R4 ;  /* 0x00000004001b7202 */ /* 0x000fe20000000f00 */
[----:B------:R-:W-:Y:S01]  /*17ea0*/  IMAD.MOV.U32 R26, RZ, RZ, R6 ;  /* 0x000000ffff1a7224 */ /* 0x000fe200078e0006 */
[----:B0-----:R-:W-:-:S03]  /*17eb0*/  MOV R25, R7 ;  /* 0x0000000700197202 */ /* 0x001fc60000000f00 */
[----:B------:R-:W0:Y:S01]  /*17ec0*/  LDSM.16.M88.4 R4, [R5+0x10300] ;  /* 0x010300000504783b */ /* 0x000e220000000200 */
[----:B------:R-:W-:-:S03]  /*17ed0*/  MOV R24, R23 ;  /* 0x0000001700187202 */ /* 0x000fc60000000f00 */
[----:B------:R-:W3:Y:S04]  /*17ee0*/  LDL.LU R23, [R1+0x1cf8] ;  /* 0x001cf80001177983 */ /* 0x000ee80000300800 */
[----:B0-----:R-:W-:Y:S04]  /*17ef0*/  STL [R1+0x1c64], R6 ;  /* 0x001c640601007387 */ /* 0x001fe80000100800 */
[----:B------:R-:W-:Y:S01]  /*17f00*/  STL [R1+0x1c30], R7 ;  /* 0x001c300701007387 */ /* 0x000fe20000100800 */
[----:B--2---:R-:W-:Y:S03]  /*17f10*/  HMMA.16816.F32.BF16 R8, R12, R20, R8 ;  /* 0x000000140c08723c */ /* 0x004fe60000041808 */
[----:B------:R-:W2:Y:S04]  /*17f20*/  LDL.LU.64 R14, [R1+0x1cf0] ;  /* 0x001cf000010e7983 */ /* 0x000ea80000300a00 */
[----:B------:R-:W4:Y:S11]  /*17f30*/  LDL.LU.64 R12, [R1+0x1ce8] ;  /* 0x001ce800010c7983 */ /* 0x000f360000300a00 */
[----:B------:R-:W-:Y:S05]  /*17f40*/  @!UPT UIADD3 URZ, URZ, URZ, URZ ;  /* 0x0000003f3f3ff290 */ /* 0x000fea000fffe03f */
[----:B------:R-:W-:Y:S04]  /*17f50*/  STL.64 [R1+0x1ca0], R10 ;  /* 0x001ca00a01007387 */ /* 0x000fe80000100a00 */
[----:B------:R2:W-:Y:S02]  /*17f60*/  STL.64 [R1+0x1c98], R8 ;  /* 0x001c980801007387 */ /* 0x0005e40000100a00 */
[----:B--2---:R-:W-:Y:S01]  /*17f70*/  IMAD.MOV.U32 R8, RZ, RZ, R15 ;  /* 0x000000ffff087224 */ /* 0x004fe200078e000f */
[----:B------:R-:W-:Y:S01]  /*17f80*/  MOV R9, R14 ;  /* 0x0000000e00097202 */ /* 0x000fe20000000f00 */
[----:B----4-:R-:W-:Y:S01]  /*17f90*/  IMAD.MOV.U32 R10, RZ, RZ, R13 ;  /* 0x000000ffff0a7224 */ /* 0x010fe200078e000d */
[----:B------:R-:W-:Y:S02]  /*17fa0*/  MOV R11, R12 ;  /* 0x0000000c000b7202 */ /* 0x000fe40000000f00 */
[----:B------:R-:W0:Y:S02]  /*17fb0*/  LDSM.16.MT88.4 R12, [R29+0xc000] ;  /* 0x00c000001d0c783b */ /* 0x000e240000004200 */
[----:B0-----:R-:W-:-:S02]  /*17fc0*/  IMAD.MOV.U32 R21, RZ, RZ, R14 ;  /* 0x000000ffff157224 */ /* 0x001fc400078e000e */
[----:B------:R0:W-:Y:S01]  /*17fd0*/  STL.64 [R1+0x30], R12 ;  /* 0x0000300c01007387 */ /* 0x0001e20000100a00 */
[----:B------:R-:W-:-:S03]  /*17fe0*/  MOV R20, R15 ;  /* 0x0000000f00147202 */ /* 0x000fc60000000f00 */
[----:B------:R-:W3:Y:S04]  /*17ff0*/  LDL.LU.64 R14, [R1+0x1ce0] ;  /* 0x001ce000010e7983 */ /* 0x000ee80000300a00 */
[----:B0-----:R-:W3:Y:S02]  /*18000*/  LDL.LU.64 R12, [R1+0x1cd8] ;  /* 0x001cd800010c7983 */ /* 0x001ee40000300a00 */
[-C--:B---3--:R-:W-:Y:S02]  /*18010*/  HMMA.16816.F32.BF16 R12, R16, R22.reuse, R12 ;  /* 0x00000016100c723c */ /* 0x088fe4000004180c */
[----:B------:R-:W0:Y:S11]  /*18020*/  LDSM.16.MT88.4 R16, [R28+0xc000] ;  /* 0x00c000001c10783b */ /* 0x000e360000004200 */
[----:B------:R-:W-:Y:S10]  /*18030*/  @!UPT UIADD3 URZ, URZ, URZ, URZ ;  /* 0x0000003f3f3ff290 */ /* 0x000ff4000fffe03f */
[----:B------:R-:W-:Y:S04]  /*18040*/  STL.64 [R1+0x1c80], R14 ;  /* 0x001c800e01007387 */ /* 0x000fe80000100a00 */
[----:B------:R0:W-:Y:S02]  /*18050*/  STL.64 [R1+0x1c78], R12 ;  /* 0x001c780c01007387 */ /* 0x0001e40000100a00 */
[----:B0-----:R-:W-:Y:S01]  /*18060*/  IMAD.MOV.U32 R12, RZ, RZ, R18 ;  /* 0x000000ffff0c7224 */ /* 0x001fe200078e0012 */
[----:B------:R-:W-:Y:S01]  /*18070*/  MOV R7, R19 ;  /* 0x0000001300077202 */ /* 0x000fe20000000f00 */
[----:B------:R-:W-:Y:S01]  /*18080*/  IMAD.MOV.U32 R14, RZ, RZ, R16 ;  /* 0x000000ffff0e7224 */ /* 0x000fe200078e0010 */
[----:B------:R-:W-:Y:S01]  /*18090*/  MOV R13, R17 ;  /* 0x00000011000d7202 */ /* 0x000fe20000000f00 */
[----:B------:R-:W2:Y:S04]  /*180a0*/  LDL.LU.64 R18, [R1+0x1cd0] ;  /* 0x001cd00001127983 */ /* 0x000ea80000300a00 */
[----:B------:R-:W2:Y:S04]  /*180b0*/  LDL.LU.64 R16, [R1+0x1cc8] ;  /* 0x001cc80001107983 */ /* 0x000ea80000300a00 */
[----:B------:R-:W-:Y:S04]  /*180c0*/  STL [R1+0x1c90], R14 ;  /* 0x001c900e01007387 */ /* 0x000fe80000100800 */
[----:B------:R0:W-:Y:S04]  /*180d0*/  STL.64 [R1+0x1c88], R12 ;  /* 0x001c880c01007387 */ /* 0x0001e80000100a00 */
[----:B0-----:R-:W3:Y:S04]  /*180e0*/  LDL.LU R12, [R1] ;  /* 0x00000000010c7983 */ /* 0x001ee80000300800 */
[----:B------:R-:W3:Y:S04]  /*180f0*/  LDL.LU R13, [R1+0x4] ;  /* 0x00000400010d7983 */ /* 0x000ee80000300800 */
[----:B------:R-:W3:Y:S04]  /*18100*/  LDL.LU R14, [R1+0x8] ;  /* 0x00000800010e7983 */ /* 0x000ee80000300800 */
[----:B------:R-:W3:Y:S01]  /*18110*/  LDL.LU R15, [R1+0xc] ;  /* 0x00000c00010f7983 */ /* 0x000ee20000300800 */
[----:B--2---:R-:W-:Y:S03]  /*18120*/  HMMA.16816.F32.BF16 R16, R24, R22, R16 ;  /* 0x000000161810723c */ /* 0x004fe60000041810 */
[----:B------:R-:W2:Y:S04]  /*18130*/  LDL.LU R26, [R1+0x1cc0] ;  /* 0x001cc000011a7983 */ /* 0x000ea80000300800 */
[----:B------:R-:W4:Y:S11]  /*18140*/  LDL.LU.64 R24, [R1+0x1cb8] ;  /* 0x001cb80001187983 */ /* 0x000f360000300a00 */
[----:B------:R-:W-:Y:S05]  /*18150*/  @!UPT UIADD3 URZ, URZ, URZ, URZ ;  /* 0x0000003f3f3ff290 */ /* 0x000fea000fffe03f */
[----:B------:R-:W-:Y:S04]  /*18160*/  STL.64 [R1+0x1c70], R18 ;  /* 0x001c701201007387 */ /* 0x000fe80000100a00 */
[----:B------:R2:W-:Y:S02]  /*18170*/  STL.64 [R1+0x1c68], R16 ;  /* 0x001c681001007387 */ /* 0x0005e40000100a00 */
[----:B--2---:R-:W-:Y:S01]  /*18180*/  IMAD.MOV.U32 R16, RZ, RZ, R26 ;  /* 0x000000ffff107224 */ /* 0x004fe200078e001a */
[----:B----4-:R-:W-:Y:S01]  /*18190*/  MOV R17, R25 ;  /* 0x0000001900117202 */ /* 0x010fe20000000f00 */
[----:B------:R-:W-:Y:S02]  /*181a0*/  IMAD.MOV.U32 R18, RZ, RZ, R24 ;  /* 0x000000ffff127224 */ /* 0x000fe400078e0018 */
[----:B------:R-:W0:Y:S04]  /*181b0*/  LDSM.16.MT88.4 R24, [R2+0xc000] ;  /* 0x00c000000218783b */ /* 0x000e280000004200 */
[----:B0-----:R-:W-:Y:S01]  /*181c0*/  STL.64 [R1+0x60], R24 ;  /* 0x0000601801007387 */ /* 0x001fe20000100a00 */
[----:B------:R-:W-:-:S03]  /*181d0*/  IMAD.MOV.U32 R6, RZ, RZ, R27 ;  /* 0x000000ffff067224 */ /* 0x000fc600078e001b */
[----:B------:R0:W-:Y:S04]  /*181e0*/  STL [R1+0x68], R26 ;  /* 0x0000681a01007387 */ /* 0x0001e80000100800 */
[----:B0-----:R-:W2:Y:S04]  /*181f0*/  LDL.LU.64 R26, [R1+0x1cb0] ;  /* 0x001cb000011a7983 */ /* 0x001ea80000300a00 */
[----:B------:R-:W2:Y:S01]  /*18200*/  LDL.LU.64 R24, [R1+0x1ca8] ;  /* 0x001ca80001187983 */ /* 0x000ea20000300a00 */
[----:B------:R-:W-:Y:S01]  /*18210*/  MOV R19, R3 ;  /* 0x0000000300137202 */ /* 0x000fe20000000f00 */
[-C--:B--2---:R-:W-:Y:S02]  /*18220*/  HMMA.16816.F32.BF16 R24, R8, R22.reuse, R24 ;  /* 0x000000160818723c */ /* 0x084fe40000041818 */
        /* <DEDUP_REMOVED lines=10> */
[----:B------:R-:W-:Y:S04]  /*182d0*/  STL [R1+0x1c60], R26 ;  /* 0x001c601a01007387 */ /* 0x000fe80000100800 */
[----:B------:R0:W-:Y:S04]  /*182e0*/  STL.64 [R1+0x1c58], R24 ;  /* 0x001c581801007387 */ /* 0x0001e80000100a00 */
[----:B0-----:R-:W2:Y:S04]  /*182f0*/  LDL.LU R24, [R1+0x30] ;  /* 0x0000300001187983 */ /* 0x001ea80000300800 */
[----:B------:R-:W2:Y:S01]  /*18300*/  LDL.LU R25, [R1+0x34] ;  /* 0x0000340001197983 */ /* 0x000ea20000300800 */
[----:B---3--:R-:W-:Y:S03]  /*18310*/  HMMA.16816.F32.BF16 R8, R12, R22, R8 ;  /* 0x000000160c08723c */ /* 0x008fe60000041808 */
[----:B------:R-:W3:Y:S04]  /*18320*/  LDL.LU R14, [R1+0x1c90] ;  /* 0x001c9000010e7983 */ /* 0x000ee80000300800 */
[----:B------:R-:W4:Y:S11]  /*18330*/  LDL.LU.64 R12, [R1+0x1c88] ;  /* 0x001c8800010c7983 */ /* 0x000f360000300a00 */
[----:B------:R-:W-:Y:S05]  /*18340*/  @!UPT UIADD3 URZ, URZ, URZ, URZ ;  /* 0x0000003f3f3ff290 */ /* 0x000fea000fffe03f */
[----:B------:R0:W-:Y:S04]  /*18350*/  STL.64 [R1+0x1c40], R10 ;  /* 0x001c400a01007387 */ /* 0x0001e80000100a00 */
[----:B------:R3:W-:Y:S01]  /*18360*/  STL.64 [R1+0x1c38], R8 ;  /* 0x001c380801007387 */ /* 0x0007e20000100a00 */
[----:B------:R-:W-:Y:S02]  /*18370*/  IMAD.MOV.U32 R27, RZ, RZ, R20 ;  /* 0x000000ffff1b7224 */ /* 0x000fe400078e0014 */
[----:B0-----:R-:W-:Y:S01]  /*18380*/  IMAD.MOV.U32 R11, RZ, RZ, R7 ;  /* 0x000000ffff0b7224 */ /* 0x001fe200078e0007 */
[----:B---3--:R-:W-:Y:S01]  /*18390*/  MOV R8, R14 ;  /* 0x0000000e00087202 */ /* 0x008fe20000000f00 */
[----:B----4-:R-:W-:Y:S01]  /*183a0*/  IMAD.MOV.U32 R9, RZ, RZ, R13 ;  /* 0x000000ffff097224 */ /* 0x010fe200078e000d */
[----:B------:R-:W-:-:S02]  /*183b0*/  MOV R10, R12 ;  /* 0x0000000c000a7202 */ /* 0x000fc40000000f00 */
[----:B------:R-:W0:Y:S02]  /*183c0*/  LDSM.16.MT88.4 R12, [R29+0xc800] ;  /* 0x00c800001d0c783b */ /* 0x000e240000004200 */
[----:B0-----:R-:W-:Y:S01]  /*183d0*/  MOV R22, R14 ;  /* 0x0000000e00167202 */ /* 0x001fe20000000f00 */
[----:B------:R-:W-:Y:S01]  /*183e0*/  IMAD.MOV.U32 R20, RZ, RZ, R15 ;  /* 0x000000ffff147224 */ /* 0x000fe200078e000f */
[----:B------:R-:W-:Y:S01]  /*183f0*/  MOV R7, R12 ;  /* 0x0000000c00077202 */ /* 0x000fe20000000f00 */
[----:B------:R-:W-:Y:S01]  /*18400*/  IMAD.MOV.U32 R23, RZ, RZ, R13 ;  /* 0x000000ffff177224 */ /* 0x000fe200078e000d */
[----:B------:R-:W3:Y:S04]  /*18410*/  LDL.LU.64 R14, [R1+0x1c80] ;  /* 0x001c8000010e7983 */ /* 0x000ee80000300a00 */
[----:B------:R-:W3:Y:S01]  /*18420*/  LDL.LU.64 R12, [R1+0x1c78] ;  /* 0x001c7800010c7983 */ /* 0x000ee20000300a00 */
[----:B------:R-:W-:-:S03]  /*18430*/  MOV R26, R21 ;  /* 0x00000015001a7202 */ /* 0x000fc60000000f00 */
[----:B------:R-:W4:Y:S01]  /*18440*/  LDL R21, [R1+0xca8] ;  /* 0x000ca80001157983 */ /* 0x000f220000100800 */
[----:B---3--:R-:W-:Y:S03]  /*18450*/  HMMA.16816.F32.BF16 R12, R16, R4, R12 ;  /* 0x00000004100c723c */ /* 0x008fe6000004180c */
[----:B------:R-:W0:Y:S11]  /*18460*/  LDSM.16.MT88.4 R16, [R28+0xc800] ;  /* 0x00c800001c10783b */ /* 0x000e360000004200 */
[----:B------:R-:W-:Y:S09]  /*18470*/  @!UPT UIADD3 URZ, URZ, URZ, URZ ;  /* 0x0000003f3f3ff290 */ /* 0x000ff2000fffe03f */
[----:B------:R-:W-:Y:S04]  /*18480*/  STL.64 [R1+0x1c18], R14 ;  /* 0x001c180e01007387 */ /* 0x000fe80000100a00 */
[----:B------:R0:W-:Y:S02]  /*18490*/  STL.64 [R1+0x1c10], R12 ;  /* 0x001c100c01007387 */ /* 0x0001e40000100a00 */
[----:B0-----:R-:W-:Y:S01]  /*184a0*/  MOV R13, R18 ;  /* 0x00000012000d7202 */ /* 0x001fe20000000f00 */
[----:B------:R-:W-:Y:S01]  /*184b0*/  IMAD.MOV.U32 R12, RZ, RZ, R19 ;  /* 0x000000ffff0c7224 */ /* 0x000fe200078e0013 */
[----:B------:R-:W-:Y:S01]  /*184c0*/  MOV R15, R16 ;  /* 0x00000010000f7202 */ /* 0x000fe20000000f00 */
[----:B------:R-:W-:Y:S01]  /*184d0*/  IMAD.MOV.U32 R14, RZ, RZ, R17 ;  /* 0x000000ffff0e7224 */ /* 0x000fe200078e0011 */
[----:B------:R-:W2:Y:S04]  /*184e0*/  LDL.LU.64 R18, [R1+0x1c70] ;  /* 0x001c700001127983 */ /* 0x000ea80000300a00 */
[----:B------:R-:W2:Y:S04]  /*184f0*/  LDL.LU.64 R16, [R1+0x1c68] ;  /* 0x001c680001107983 */ /* 0x000ea80000300a00 */
[----:B------:R0:W-:Y:S04]  /*18500*/  STL.64 [R1+0x1c28], R14 ;  /* 0x001c280e01007387 */ /* 0x0001e80000100a00 */
[----:B------:R1:W-:Y:S01]  /*18510*/  STL.64 [R1+0x1c20], R12 ;  /* 0x001c200c01007387 */ /* 0x0003e20000100a00 */
[----:B0-----:R-:W-:-:S03]  /*18520*/  MOV R15, R6 ;  /* 0x00000006000f7202 */ /* 0x001fc60000000f00 */
[----:B-1----:R-:W3:Y:S04]  /*18530*/  LDL.LU R12, [R1+0x60] ;  /* 0x00006000010c7983 */ /* 0x002ee80000300800 */
[----:B------:R-:W3:Y:S04]  /*18540*/  LDL.LU R13, [R1+0x64] ;  /* 0x00006400010d7983 */ /* 0x000ee80000300800 */
[----:B------:R-:W3:Y:S04]  /*18550*/  LDL.LU R14, [R1+0x68] ;  /* 0x00006800010e7983 */ /* 0x000ee80000300800 */
[----:B------:R-:W3:Y:S01]  /*18560*/  LDL.LU R6, [R1+0x1c64] ;  /* 0x001c640001067983 */ /* 0x000ee20000300800 */
[-C--:B--2---:R-:W-:Y:S03]  /*18570*/  HMMA.16816.F32.BF16 R16, R24, R4.reuse, R16 ;  /* 0x000000041810723c */ /* 0x084fe60000041810 */
[----:B------:R-:W2:Y:S04]  /*18580*/  LDL.LU R26, [R1+0x1c60] ;  /* 0x001c6000011a7983 */ /* 0x000ea80000300800 */
[----:B------:R-:W3:Y:S11]  /*18590*/  LDL.LU.64 R24, [R1+0x1c58] ;  /* 0x001c580001187983 */ /* 0x000ef60000300a00 */
[----:B------:R-:W-:Y:S05]  /*185a0*/  @!UPT UIADD3 URZ, URZ, URZ, URZ ;  /* 0x0000003f3f3ff290 */ /* 0x000fea000fffe03f */
[----:B------:R-:W-:Y:S04]  /*185b0*/  STL.64 [R1+0x1c08], R18 ;  /* 0x001c081201007387 */ /* 0x000fe80000100a00 */
[----:B------:R2:W-:Y:S02]  /*185c0*/  STL.64 [R1+0x1c00], R16 ;  /* 0x001c001001007387 */ /* 0x0005e40000100a00 */
[----:B--2---:R-:W-:Y:S01]  /*185d0*/  IMAD.MOV.U32 R16, RZ, RZ, R26 ;  /* 0x000000ffff107224 */ /* 0x004fe200078e001a */
[----:B---3--:R-:W-:Y:S01]  /*185e0*/  MOV R17, R25 ;  /* 0x0000001900117202 */ /* 0x008fe20000000f00 */
[----:B------:R-:W-:Y:S02]  /*185f0*/  IMAD.MOV.U32 R18, RZ, RZ, R24 ;  /* 0x000000ffff127224 */ /* 0x000fe400078e0018 */
[----:B------:R-:W0:Y:S04]  /*18600*/  LDSM.16.MT88.4 R24, [R2+0xc800] ;  /* 0x00c800000218783b */ /* 0x000e280000004200 */
[----:B0-----:R-:W-:Y:S04]  /*18610*/  STL.64 [R1], R24 ;  /* 0x0000001801007387 */ /* 0x001fe80000100a00 */
[----:B------:R0:W-:Y:S04]  /*18620*/  STL.64 [R1+0x8], R26 ;  /* 0x0000081a01007387 */ /* 0x0001e80000100a00 */
[----:B0-----:R-:W2:Y:S04]  /*18630*/  LDL.LU.64 R26, [R1+0x1c50] ;  /* 0x001c5000011a7983 */ /* 0x001ea80000300a00 */
[----:B------:R-:W2:Y:S01]  /*18640*/  LDL.LU.64 R24, [R1+0x1c48] ;  /* 0x001c480001187983 */ /* 0x000ea20000300a00 */
[----:B------:R-:W-:Y:S01]  /*18650*/  MOV R19, R3 ;  /* 0x0000000300137202 */ /* 0x000fe20000000f00 */
[----:B--2---:R-:W-:Y:S02]  /*18660*/  HMMA.16816.F32.BF16 R24, R8, R4, R24 ;  /* 0x000000040818723c */ /* 0x004fe40000041818 */
        /* <DEDUP_REMOVED lines=9> */
[----:B------:R-:W2:Y:S01]  /*18700*/  LDL.LU.64 R8, [R1+0x1c38] ;  /* 0x001c380001087983 */ /* 0x000ea20000300a00 */
[----:B------:R-:W-:-:S03]  /*18710*/  MOV R27, R20 ;  /* 0x00000014001b7202 */ /* 0x000fc60000000f00 */
[----:B------:R0:W-:Y:S04]  /*18720*/  STL [R1+0x1bf8], R26 ;  /* 0x001bf81a01007387 */ /* 0x0001e80000100800 */
[----:B------:R1:W-:Y:S01]  /*18730*/  STL.64 [R1+0x1bf0], R24 ;  /* 0x001bf01801007387 */ /* 0x0003e20000100a00 */
[----:B0-----:R-:W-:Y:S01]  /*18740*/  IMAD.MOV.U32 R26, RZ, RZ, R22 ;  /* 0x000000ffff1a7224 */ /* 0x001fe200078e0016 */
[----:B-1----:R-:W-:Y:S02]  /*18750*/  MOV R25, R23 ;  /* 0x0000001700197202 */ /* 0x002fe40000000f00 */
[----:B----4-:R-:W0:Y:S01]  /*18760*/  LDSM.16.M88.4 R20, [R21+0x10300] ;  /* 0x010300001514783b */ /* 0x010e220000000200 */
[----:B------:R-:W-:-:S03]  /*18770*/  IMAD.MOV.U32 R24, RZ, RZ, R7 ;  /* 0x000000ffff187224 */ /* 0x000fc600078e0007 */
        /* <DEDUP_REMOVED lines=13> */
[----:B------:R-:W0:Y:S04]  /*18850*/  LDSM.16.MT88.4 R12, [R29+0xd000] ;  /* 0x00d000001d0c783b */ /* 0x000e280000004200 */
[----:B0-----:R-:W-:Y:S01]  /*18860*/  STL.64 [R1+0x30], R12 ;  /* 0x0000300c01007387 */ /* 0x001fe20000100a00 */
[----:B------:R-:W-:-:S03]  /*18870*/  IMAD.MOV.U32 R23, RZ, RZ, R15 ;  /* 0x000000ffff177224 */ /* 0x000fc600078e000f */
[----:B------:R0:W-:Y:S04]  /*18880*/  STL [R1+0x38], R14 ;  /* 0x0000380e01007387 */ /* 0x0001e80000100800 */
[----:B0-----:R-:W3:Y:S04]  /*18890*/  LDL.LU.64 R14, [R1+0x1c18] ;  /* 0x001c1800010e7983 */ /* 0x001ee80000300a00 */
[----:B------:R-:W3:Y:S02]  /*188a0*/  LDL.LU.64 R12, [R1+0x1c10] ;  /* 0x001c1000010c7983 */ /* 0x000ee40000300a00 */
[-C--:B---3--:R-:W-:Y:S02]  /*188b0*/  HMMA.16816.F32.BF16 R12, R16, R6.reuse, R12 ;  /* 0x00000006100c723c */ /* 0x088fe4000004180c */
        /* <DEDUP_REMOVED lines=22> */
[----:B--2---:R-:W-:Y:S01]  /*18a20*/  MOV R16, R26 ;  /* 0x0000001a00107202 */ /* 0x004fe20000000f00 */
[----:B----4-:R-:W-:Y:S01]  /*18a30*/  IMAD.MOV.U32 R17, RZ, RZ, R25 ;  /* 0x000000ffff117224 */ /* 0x010fe200078e0019 */
[----:B------:R-:W-:Y:S02]  /*18a40*/  MOV R18, R24 ;  /* 0x0000001800127202 */ /* 0x000fe40000000f00 */
[----:B------:R-:W0:Y:S04]  /*18a50*/  LDSM.16.MT88.4 R24, [R2+0xd000] ;  /* 0x00d000000218783b */ /* 0x000e280000004200 */
[----:B0-----:R-:W-:Y:S01]  /*18a60*/  STL.64 [R1+0x50], R24 ;  /* 0x0000501801007387 */ /* 0x001fe20000100a00 */
[----:B------:R-:W-:-:S03]  /*18a70*/  MOV R22, R27 ;  /* 0x0000001b00167202 */ /* 0x000fc60000000f00 */
[----:B------:R0:W-:Y:S04]  /*18a80*/  STL [R1+0x58], R26 ;  /* 0x0000581a01007387 */ /* 0x0001e80000100800 */
[----:B0-----:R-:W2:Y:S04]  /*18a90*/  LDL.LU.64 R26, [R1+0x1be8] ;  /* 0x001be800011a7983 */ /* 0x001ea80000300a00 */
[----:B------:R-:W2:Y:S01]  /*18aa0*/  LDL.LU.64 R24, [R1+0x1be0] ;  /* 0x001be00001187983 */ /* 0x000ea20000300a00 */
[----:B------:R-:W-:Y:S01]  /*18ab0*/  IMAD.MOV.U32 R19, RZ, RZ, R3 ;  /* 0x000000ffff137224 */ /* 0x000fe200078e0003 */
[-C--:B--2---:R-:W-:Y:S02]  /*18ac0*/  HMMA.16816.F32.BF16 R24, R8, R6.reuse, R24 ;  /* 0x000000060818723c */ /* 0x084fe40000041818 */
        /* <DEDUP_REMOVED lines=8> */
[----:B------:R-:W3:Y:S04]  /*18b50*/  LDL.LU.64 R10, [R1+0x1bd8] ;  /* 0x001bd800010a7983 */ /* 0x000ee80000300a00 */
[----:B------:R-:W3:Y:S04]  /*18b60*/  LDL.LU.64 R8, [R1+0x1bd0] ;  /* 0x001bd00001087983 */ /* 0x000ee80000300a00 */
[----:B------:R0:W-:Y:S04]  /*18b70*/  STL.64 [R1+0x1b90], R24 ;  /* 0x001b901801007387 */ /* 0x0001e80000100a00 */
[----:B0-----:R-:W2:Y:S04]  /*18b80*/  LDL.LU R24, [R1+0x30] ;  /* 0x0000300001187983 */ /* 0x001ea80000300800 */
[----:B------:R-:W2:Y:S04]  /*18b90*/  LDL.LU R25, [R1+0x34] ;  /* 0x0000340001197983 */ /* 0x000ea80000300800 */
        /* <DEDUP_REMOVED lines=18> */
[----:B------:R-:W3:Y:S02]  /*18cc0*/  LDL.LU.64 R12, [R1+0x1bb0] ;  /* 0x001bb000010c7983 */ /* 0x000ee40000300a00 */
[----:B---3--:R-:W-:Y:S02]  /*18cd0*/  HMMA.16816.F32.BF16 R12, R16, R20, R12 ;  /* 0x00000014100c723c */ /* 0x008fe4000004180c */
        /* <DEDUP_REMOVED lines=16> */
[----:B------:R-:W4:Y:S01]  /*18de0*/  LDL.LU R22, [R1+0x1b98] ;  /* 0x001b980001167983 */ /* 0x000f220000300800 */
[----:B--2---:R-:W-:Y:S03]  /*18df0*/  HMMA.16816.F32.BF16 R16, R24, R20, R16 ;  /* 0x000000141810723c */ /* 0x004fe60000041810 */
[----:B------:R-:W2:Y:S11]  /*18e00*/  LDL.LU.64 R24, [R1+0x1b90] ;  /* 0x001b900001187983 */ /* 0x000eb60000300a00 */
[----:B------:R-:W-:Y:S09]  /*18e10*/  @!UPT UIADD3 URZ, URZ, URZ, URZ ;  /* 0x0000003f3f3ff290 */ /* 0x000ff2000fffe03f */
[----:B------:R-:W-:Y:S04]  /*18e20*/  STL.64 [R1+0x1b40], R18 ;  /* 0x001b401201007387 */ /* 0x000fe80000100a00 */
[----:B------:R2:W-:Y:S02]  /*18e30*/  STL.64 [R1+0x1b38], R16 ;  /* 0x001b381001007387 */ /* 0x0005e40000100a00 */
[----:B--2---:R-:W-:Y:S01]  /*18e40*/  IMAD.MOV.U32 R16, RZ, RZ, R25 ;  /* 0x000000ffff107224 */ /* 0x004fe200078e0019 */
[----:B------:R-:W-:Y:S02]  /*18e50*/  MOV R17, R24 ;  /* 0x0000001800117202 */ /* 0x000fe40000000f00 */
[----:B------:R-:W0:Y:S04]  /*18e60*/  LDSM.16.MT88.4 R24, [R2+0xd800] ;  /* 0x00d800000218783b */ /* 0x000e280000004200 */
[----:B0-----:R-:W-:Y:S04]  /*18e70*/  STL.64 [R1], R24 ;  /* 0x0000001801007387 */ /* 0x001fe80000100a00 */
[----:B------:R0:W-:Y:S04]  /*18e80*/  STL.64 [R1+0x8], R26 ;  /* 0x0000081a01007387 */ /* 0x0001e80000100a00 */
[----:B0-----:R-:W2:Y:S04]  /*18e90*/  LDL.LU.64 R26, [R1+0x1b88] ;  /* 0x001b8800011a7983 */ /* 0x001ea80000300a00 */
[----:B------:R-:W2:Y:S01]  /*18ea0*/  LDL.LU.64 R24, [R1+0x1b80] ;  /* 0x001b800001187983 */ /* 0x000ea20000300a00 */
[----:B------:R-:W-:Y:S01]  /*18eb0*/  MOV R19, R3 ;  /* 0x0000000300137202 */ /* 0x000fe20000000f00 */
[----:B------:R-:W-:-:S02]  /*18ec0*/  IMAD.MOV.U32 R18, RZ, RZ, R5 ;  /* 0x000000ffff127224 */ /* 0x000fc400078e0005 */
[----:B------:R-:W0:Y:S01]  /*18ed0*/  S2R R5, SR_TID.X ;  /* 0x0000000000057919 */ /* 0x000e220000002100 */
[----:B--2---:R-:W-:Y:S03]  /*18ee0*/  HMMA.16816.F32.BF16 R24, R8, R20, R24 ;  /* 0x000000140818723c */ /* 0x004fe60000041818 */
        /* <DEDUP_REMOVED lines=8> */
[----:B------:R-:W3:Y:S04]  /*18f70*/  LDL.LU.64 R10, [R1+0x1b78] ;  /* 0x001b7800010a7983 */ /* 0x000ee80000300a00 */
[----:B------:R-:W3:Y:S04]  /*18f80*/  LDL.LU.64 R8, [R1+0x1b70] ;  /* 0x001b700001087983 */ /* 0x000ee80000300a00 */
        /* <DEDUP_REMOVED lines=15> */
[----:B------:R-:W4:Y:S04]  /*19080*/  LDL.LU R23, [R1+0x1b68] ;  /* 0x001b680001177983 */ /* 0x000f280000300800 */
[----:B0-----:R-:W-:Y:S04]  /*19090*/  STL [R1+0x1aac], R6 ;  /* 0x001aac0601007387 */ /* 0x001fe80000100800 */
[----:B------:R-:W-:Y:S01]  /*190a0*/  STL [R1+0x1aa8], R7 ;  /* 0x001aa80701007387 */ /* 0x000fe20000100800 */
[----:B---3--:R-:W-:Y:S03]  /*190b0*/  HMMA.16816.F32.BF16 R8, R12, R20, R8 ;  /* 0x000000140c08723c */ /* 0x008fe60000041808 */
[----:B------:R-:W2:Y:S04]  /*190c0*/  LDL.LU.64 R14, [R1+0x1b60] ;  /* 0x001b6000010e7983 */ /* 0x000ea80000300a00 */
[----:B------:R-:W3:Y:S11]  /*190d0*/  LDL.LU.64 R12, [R1+0x1b58] ;  /* 0x001b5800010c7983 */ /* 0x000ef60000300a00 */
[----:B------:R-:W-:Y:S05]  /*190e0*/  @!UPT UIADD3 URZ, URZ, URZ, URZ ;  /* 0x0000003f3f3ff290 */ /* 0x000fea000fffe03f */
[----:B------:R-:W-:Y:S04]  /*190f0*/  STL.64 [R1+0x1b10], R10 ;  /* 0x001b100a01007387 */ /* 0x000fe80000100a00 */
[----:B------:R2:W-:Y:S02]  /*19100*/  STL.64 [R1+0x1b08], R8 ;  /* 0x001b080801007387 */ /* 0x0005e40000100a00 */
[----:B--2---:R-:W-:Y:S01]  /*19110*/  IMAD.MOV.U32 R8, RZ, RZ, R15 ;  /* 0x000000ffff087224 */ /* 0x004fe200078e000f */
[----:B------:R-:W-:Y:S01]  /*19120*/  MOV R9, R14 ;  /* 0x0000000e00097202 */ /* 0x000fe20000000f00 */
[----:B---3--:R-:W-:Y:S01]  /*19130*/  IMAD.MOV.U32 R10, RZ, RZ, R13 ;  /* 0x000000ffff0a7224 */ /* 0x008fe200078e000d */
[----:B------:R-:W-:Y:S02]  /*19140*/  MOV R11, R12 ;  /* 0x0000000c000b7202 */ /* 0x000fe40000000f00 */
[----:B------:R-:W0:Y:S04]  /*19150*/  LDSM.16.MT88.4 R12, [R29+0xe000] ;  /* 0x00e000001d0c783b */ /* 0x000e280000004200 */
[----:B0-----:R-:W-:Y:S01]  /*19160*/  STL.64 [R1+0x40], R12 ;  /* 0x0000400c01007387 */ /* 0x001fe20000100a00 */
[----:B------:R-:W-:-:S03]  /*19170*/  IMAD.MOV.U32 R21, RZ, RZ, R15 ;  /* 0x000000ffff157224 */ /* 0x000fc600078e000f */
[----:B------:R0:W-:Y:S04]  /*19180*/  STL [R1+0x48], R14 ;  /* 0x0000480e01007387 */ /* 0x0001e80000100800 */
[----:B0-----:R-:W4:Y:S04]  /*19190*/  LDL.LU.64 R14, [R1+0x1b50] ;  /* 0x001b5000010e7983 */ /* 0x001f280000300a00 */
[----:B------:R-:W4:Y:S02]  /*191a0*/  LDL.LU.64 R12, [R1+0x1b48] ;  /* 0x001b4800010c7983 */ /* 0x000f240000300a00 */
[-C--:B----4-:R-:W-:Y:S02]  /*191b0*/  HMMA.16816.F32.BF16 R12, R16, R22.reuse, R12 ;  /* 0x00000016100c723c */ /* 0x090fe4000004180c */
[----:B------:R-:W0:Y:S11]  /*191c0*/  LDSM.16.MT88.4 R16, [R28+0xe000] ;  /* 0x00e000001c10783b */ /* 0x000e360000004200 */
[----:B------:R-:W-:Y:S10]  /*191d0*/  @!UPT UIADD3 URZ, URZ, URZ, URZ ;  /* 0x0000003f3f3ff290 */ /* 0x000ff4000fffe03f */
[----:B------:R-:W-:Y:S04]  /*191e0*/  STL.64 [R1+0x1af8], R14 ;  /* 0x001af80e01007387 */ /* 0x000fe80000100a00 */
[----:B------:R1:W-:Y:S01]  /*191f0*/  STL.64 [R1+0x1af0], R12 ;  /* 0x001af00c01007387 */ /* 0x0003e20000100a00 */
[----:B0-----:R-:W-:Y:S01]  /*19200*/  MOV R7, R18 ;  /* 0x0000001200077202 */ /* 0x001fe20000000f00 */
[----:B------:R-:W-:Y:S01]  /*19210*/  IMAD.MOV.U32 R6, RZ, RZ, R19 ;  /* 0x000000ffff067224 */ /* 0x000fe200078e0013 */
[----:B-1----:R-:W-:Y:S01]  /*19220*/  MOV R13, R16 ;  /* 0x00000010000d7202 */ /* 0x002fe20000000f00 */
[----:B------:R-:W-:Y:S01]  /*19230*/  IMAD.MOV.U32 R12, RZ, RZ, R17 ;  /* 0x000000ffff0c7224 */ /* 0x000fe200078e0011 */
[----:B------:R-:W2:Y:S04]  /*19240*/  LDL.LU.64 R18, [R1+0x1b40] ;  /* 0x001b400001127983 */ /* 0x000ea80000300a00 */
[----:B------:R-:W2:Y:S04]  /*19250*/  LDL.LU.64 R16, [R1+0x1b38] ;  /* 0x001b380001107983 */ /* 0x000ea80000300a00 */
        /* <DEDUP_REMOVED lines=30> */
[----:B------:R-:W3:Y:S04]  /*19440*/  LDL.LU.64 R10, [R1+0x1b10] ;  /* 0x001b1000010a7983 */ /* 0x000ee80000300a00 */
[----:B------:R-:W3:Y:S04]  /*19450*/  LDL.LU.64 R8, [R1+0x1b08] ;  /* 0x001b080001087983 */ /* 0x000ee80000300a00 */
[----:B------:R-:W-:Y:S04]  /*19460*/  STL [R1+0x1ad8], R26 ;  /* 0x001ad81a01007387 */ /* 0x000fe80000100800 */
[----:B------:R0:W-:Y:S04]  /*19470*/  STL.64 [R1+0x1ad0], R24 ;  /* 0x001ad01801007387 */ /* 0x0001e80000100a00 */
[----:B0-----:R-:W2:Y:S04]  /*19480*/  LDL.LU R24, [R1+0x40] ;  /* 0x0000400001187983 */ /* 0x001ea80000300800 */
[----:B------:R-:W2:Y:S04]  /*19490*/  LDL.LU R25, [R1+0x44] ;  /* 0x0000440001197983 */ /* 0x000ea80000300800 */
[----:B------:R-:W2:Y:S01]  /*194a0*/  LDL.LU R26, [R1+0x48] ;  /* 0x00004800011a7983 */ /* 0x000ea20000300800 */
[----:B---3--:R-:W-:Y:S03]  /*194b0*/  HMMA.16816.F32.BF16 R8, R12, R22, R8 ;  /* 0x000000160c08723c */ /* 0x008fe60000041808 */
[----:B------:R-:W3:Y:S11]  /*194c0*/  LDL.LU.64 R12, [R1+0x1b00] ;  /* 0x001b0000010c7983 */ /* 0x000ef60000300a00 */
[----:B------:R-:W-:Y:S09]  /*194d0*/  @!UPT UIADD3 URZ, URZ, URZ, URZ ;  /* 0x0000003f3f3ff290 */ /* 0x000ff2000fffe03f */
[----:B------:R0:W-:Y:S04]  /*194e0*/  STL.64 [R1+0x1ab8], R10 ;  /* 0x001ab80a01007387 */ /* 0x0001e80000100a00 */
[----:B------:R3:W-:Y:S01]  /*194f0*/  STL.64 [R1+0x1ab0], R8 ;  /* 0x001ab00801007387 */ /* 0x0007e20000100a00 */
[----:B------:R-:W-:-:S03]  /*19500*/  IMAD.MOV.U32 R27, RZ, RZ, R21 ;  /* 0x000000ffff1b7224 */ /* 0x000fc600078e0015 */
[----:B------:R-:W4:Y:S01]  /*19510*/  LDL R21, [R1+0xca8] ;  /* 0x000ca80001157983 */ /* 0x000f220000100800 */
[----:B0-----:R-:W-:Y:S01]  /*19520*/  MOV R10, R7 ;  /* 0x00000007000a7202 */ /* 0x001fe20000000f00 */
[----:B------:R-:W-:Y:S01]  /*19530*/  IMAD.MOV.U32 R11, RZ, RZ, R6 ;  /* 0x000000ffff0b7224 */ /* 0x000fe200078e0006 */
[----:B---3--:R-:W-:Y:S01]  /*19540*/  MOV R8, R13 ;  /* 0x0000000d00087202 */ /* 0x008fe20000000f00 */
[----:B------:R-:W-:Y:S02]  /*19550*/  IMAD.MOV.U32 R9, RZ, RZ, R12 ;  /* 0x000000ffff097224 */ /* 0x000fe400078e000c */
[----:B------:R-:W0:Y:S02]  /*19560*/  LDSM.16.MT88.4 R12, [R29+0xe800] ;  /* 0x00e800001d0c783b */ /* 0x000e240000004200 */
[----:B0-----:R-:W-:Y:S02]  /*19570*/  MOV R6, R14 ;  /* 0x0000000e00067202 */ /* 0x001fe40000000f00 */
[----:B------:R0:W-:Y:S01]  /*19580*/  STL.64 [R1+0x20], R12 ;  /* 0x0000200c01007387 */ /* 0x0001e20000100a00 */
[----:B------:R-:W-:-:S03]  /*19590*/  IMAD.MOV.U32 R7, RZ, RZ, R15 ;  /* 0x000000ffff077224 */ /* 0x000fc600078e000f */
[----:B------:R-:W3:Y:S04]  /*195a0*/  LDL.LU.64 R14, [R1+0x1af8] ;  /* 0x001af800010e7983 */ /* 0x000ee80000300a00 */
[----:B0-----:R-:W3:Y:S02]  /*195b0*/  LDL.LU.64 R12, [R1+0x1af0] ;  /* 0x001af000010c7983 */ /* 0x001ee40000300a00 */
        /* <DEDUP_REMOVED lines=10> */
[----:B------:R-:W2:Y:S02]  /*19660*/  LDL.LU.64 R16, [R1+0x1ae0] ;  /* 0x001ae00001107983 */ /* 0x000ea40000300a00 */
[----:B--2---:R-:W-:Y:S02]  /*19670*/  HMMA.16816.F32.BF16 R16, R24, R4, R16 ;  /* 0x000000041810723c */ /* 0x004fe40000041810 */
[----:B------:R-:W2:Y:S04]  /*19680*/  LDL.LU R26, [R1+0x1ad8] ;  /* 0x001ad800011a7983 */ /* 0x000ea80000300800 */
[----:B------:R-:W3:Y:S11]  /*19690*/  LDL.LU.64 R24, [R1+0x1ad0] ;  /* 0x001ad00001187983 */ /* 0x000ef60000300a00 */
[----:B------:R-:W-:Y:S06]  /*196a0*/  @!UPT UIADD3 URZ, URZ, URZ, URZ ;  /* 0x0000003f3f3ff290 */ /* 0x000fec000fffe03f */
[----:B------:R0:W-:Y:S04]  /*196b0*/  STL.64 [R1+0x1a90], R18 ;  /* 0x001a901201007387 */ /* 0x0001e80000100a00 */
[----:B------:R2:W-:Y:S01]  /*196c0*/  STL.64 [R1+0x1a88], R16 ;  /* 0x001a881001007387 */ /* 0x0005e20000100a00 */
[----:B0-----:R-:W-:Y:S01]  /*196d0*/  IMAD.MOV.U32 R19, RZ, RZ, R3 ;  /* 0x000000ffff137224 */ /* 0x001fe200078e0003 */
[----:B--2---:R-:W-:Y:S01]  /*196e0*/  MOV R16, R26 ;  /* 0x0000001a00107202 */ /* 0x004fe20000000f00 */
[----:B---3--:R-:W-:Y:S01]  /*196f0*/  IMAD.MOV.U32 R17, RZ, RZ, R25 ;  /* 0x000000ffff117224 */ /* 0x008fe200078e0019 */
[----:B------:R-:W-:Y:S02]  /*19700*/  MOV R18, R24 ;  /* 0x0000001800127202 */ /* 0x000fe40000000f00 */
[----:B------:R-:W0:Y:S02]  /*19710*/  LDSM.16.MT88.4 R24, [R2+0xe800] ;  /* 0x00e800000218783b */ /* 0x000e240000004200 */
[----:B0-----:R-:W-:-:S02]  /*19720*/  IMAD.MOV.U32 R3, RZ, RZ, R26 ;  /* 0x000000ffff037224 */ /* 0x001fc400078e001a */
[----:B------:R0:W-:Y:S01]  /*19730*/  STL [R1], R24 ;  /* 0x0000001801007387 */ /* 0x0001e20000100800 */
[----:B------:R-:W-:Y:S02]  /*19740*/  MOV R2, R27 ;  /* 0x0000001b00027202 */ /* 0x000fe40000000f00 */
[----:B------:R-:W-:Y:S01]  /*19750*/  MOV R28, R25 ;  /* 0x00000019001c7202 */ /* 0x000fe20000000f00 */
[----:B------:R-:W2:Y:S04]  /*19760*/  LDL.LU.64 R26, [R1+0x1ac8] ;  /* 0x001ac800011a7983 */ /* 0x000ea80000300a00 */
[----:B0-----:R-:W2:Y:S02]  /*19770*/  LDL.LU.64 R24, [R1+0x1ac0] ;  /* 0x001ac00001187983 */ /* 0x001ea40000300a00 */
[----:B--2---:R-:W-:Y:S02]  /*19780*/  HMMA.16816.F32.BF16 R24, R8, R4, R24 ;  /* 0x000000040818723c */ /* 0x004fe40000041818 */
[----:B------:R-:W0:Y:S11]  /*19790*/  LDSM.16.MT88.4 R8, [R0+0xf000] ;  /* 0x00f000000008783b */ /* 0x000e360000004200 */
[----:B------:R-:W-:Y:S10]  /*197a0*/  @!UPT UIADD3 URZ, URZ, URZ, URZ ;  /* 0x0000003f3f3ff290 */ /* 0x000ff4000fffe03f */
        /* <DEDUP_REMOVED lines=9> */
[----:B------:R-:W-:-:S03]  /*19840*/  IMAD.MOV.U32 R27, RZ, RZ, R20 ;  /* 0x000000ffff1b7224 */ /* 0x000fc600078e0014 */
[----:B----4-:R-:W0:Y:S04]  /*19850*/  LDSM.16.M88.4 R20, [R21+0x10380] ;  /* 0x010380001514783b */ /* 0x010e280000000200 */
[----:B0-----:R0:W-:Y:S04]  /*19860*/  STL [R1+0x1a64], R20 ;  /* 0x001a641401007387 */ /* 0x0011e80000100800 */
[----:B------:R-:W-:Y:S04]  /*19870*/  STL [R1+0x1a60], R21 ;  /* 0x001a601501007387 */ /* 0x000fe80000100800 */
[----:B------:R1:W-:Y:S04]  /*19880*/  STL [R1+0x1a24], R22 ;  /* 0x001a241601007387 */ /* 0x0003e80000100800 */
[----:B------:R3:W-:Y:S04]  /*19890*/  STL [R1+0x1a20], R23 ;  /* 0x001a201701007387 */ /* 0x0007e80000100800 */
[----:B0-----:R-:W4:Y:S01]  /*198a0*/  LDL.LU R20, [R1+0x20] ;  /* 0x0000200001147983 */ /* 0x001f220000300800 */
[----:B-1----:R-:W-:-:S03]  /*198b0*/  MOV R22, R6 ;  /* 0x0000000600167202 */ /* 0x002fc60000000f00 */
[----:B------:R-:W4:Y:S01]  /*198c0*/  LDL.LU R21, [R1+0x24] ;  /* 0x0000240001157983 */ /* 0x000f220000300800 */
[----:B---3--:R-:W-:-:S03]  /*198d0*/  IMAD.MOV.U32 R23, RZ, RZ, R7 ;  /* 0x000000ffff177224 */ /* 0x008fc600078e0007 */
[----:B------:R-:W3:Y:S04]  /*198e0*/  LDL.LU R6, [R1+0x1aac] ;  /* 0x001aac0001067983 */ /* 0x000ee80000300800 */
[----:B------:R-:W3:Y:S01]  /*198f0*/  LDL.LU R7, [R1+0x1aa8] ;  /* 0x001aa80001077983 */ /* 0x000ee20000300800 */
[----:B--2---:R-:W-:Y:S11]  /*19900*/  HMMA.16816.F32.BF16 R8, R24, R4, R8 ;  /* 0x000000041808723c */ /* 0x004ff60000041808 */
[----:B------:R-:W-:Y:S11]  /*19910*/  @!UPT UIADD3 URZ, URZ, URZ, URZ ;  /* 0x0000003f3f3ff290 */ /* 0x000ff6000fffe03f */
[----:B------:R-:W-:Y:S01]  /*19920*/  @!UPT UIADD3 URZ, URZ, URZ, URZ ;  /* 0x0000003f3f3ff290 */ /* 0x000fe2000fffe03f */
[----:B------:R-:W-:Y:S04]  /*19930*/  STL.64 [R1+0x1a70], R10 ;  /* 0x001a700a01007387 */ /* 0x000fe80000100a00 */
[----:B------:R0:W-:Y:S02]  /*19940*/  STL.64 [R1+0x1a68], R8 ;  /* 0x001a680801007387 */ /* 0x0001e40000100a00 */
[----:B0-----:R-:W-:Y:S02]  /*19950*/  MOV R8, R15 ;  /* 0x0000000f00087202 */ /* 0x001fe40000000f00 */
[----:B------:R-:W0:Y:S01]  /*19960*/  S2R R15, SR_TID.X ;  /* 0x00000000000f7919 */ /* 0x000e220000002100 */
[----:B------:R-:W-:Y:S01]  /*19970*/  IMAD.MOV.U32 R9, RZ, RZ, R14 ;  /* 0x000000ffff097224 */ /* 0x000fe200078e000e */
[----:B------:R-:W-:Y:S01]  /*19980*/  MOV R10, R13 ;  /* 0x0000000d000a7202 */ /* 0x000fe20000000f00 */
[----:B------:R-:W-:Y:S01]  /*19990*/  IMAD.MOV.U32 R11, RZ, RZ, R12 ;  /* 0x000000ffff0b7224 */ /* 0x000fe200078e000c */
[C---:B0-----:R-:W-:Y:S01]  /*199a0*/  LOP3.LUT R26, R15.reuse, 0x10, RZ, 0xc0, !PT ;  /* 0x000000100f1a7812 */ /* 0x041fe200078ec0ff */
[C---:B------:R-:W-:Y:S01]  /*199b0*/  IMAD.SHL.U32 R25, R15.reuse, 0x2, RZ ;  /* 0x000000020f197824 */ /* 0x040fe200078e00ff */
[----:B------:R-:W-:-:S02]  /*199c0*/  LOP3.LUT R27, R15, 0x7, RZ, 0xc0, !PT ;  /* 0x000000070f1b7812 */ /* 0x000fc400078ec0ff */
[----:B------:R-:W0:Y:S04]  /*199d0*/  LDSM.16.MT88.4 R12, [R29+0xf000] ;  /* 0x00f000001d0c783b */ /* 0x000e280000004200 */
[----:B0-----:R0:W-:Y:S01]  /*199e0*/  STL.64 [R1+0x78], R14 ;  /* 0x0000780e01007387 */ /* 0x0011e20000100a00 */
[----:B------:R-:W-:Y:S01]  /*199f0*/  MOV R4, R12 ;  /* 0x0000000c00047202 */ /* 0x000fe20000000f00 */
[----:B------:R-:W-:Y:S02]  /*19a00*/  IMAD.MOV.U32 R5, RZ, RZ, R13 ;  /* 0x000000ffff057224 */ /* 0x000fe400078e000d */
[----:B0-----:R-:W3:Y:S04]  /*19a10*/  LDL.LU.64 R14, [R1+0x1aa0] ;  /* 0x001aa000010e7983 */ /* 0x001ee80000300a00 */
[----:B------:R-:W3:Y:S01]  /*19a20*/  LDL.LU.64 R12, [R1+0x1a98] ;  /* 0x001a9800010c7983 */ /* 0x000ee20000300a00 */
[----:B------:R-:W-:Y:S01]  /*19a30*/  IMAD R27, R27, 0x90, RZ ;  /* 0x000000901b1b7824 */ /* 0x000fe200078e02ff */
[----:B------:R-:W-:-:S04]  /*19a40*/  SHF.L.U32 R26, R26, 0x6, RZ ;  /* 0x000000061a1a7819 */ /* 0x000fc800000006ff */
[----:B------:R-:W-:-:S04]  /*19a50*/  LOP3.LUT R27, R27, 0x10, R25, 0x78, !PT ;  /* 0x000000101b1b7812 */ /* 0x000fc800078e7819 */
[----:B------:R-:W-:-:S04]  /*19a60*/  LOP3.LUT R27, R27, R26, RZ, 0xfc, !PT ;  /* 0x0000001a1b1b7212 */ /* 0x000fc800078efcff */
[----:B------:R-:W-:-:S06]  /*19a70*/  LOP3.LUT R27, R27, 0x40, RZ, 0x3c, !PT ;  /* 0x000000401b1b7812 */ /* 0x000fcc00078e3cff */
[----:B------:R-:W0:Y:S01]  /*19a80*/  LDSM.16.MT88.4 R24, [R27+0xf000] ;  /* 0x00f000001b18783b */ /* 0x000e220000004200 */
[----:B---3--:R-:W-:Y:S03]  /*19a90*/  HMMA.16816.F32.BF16 R12, R16, R6, R12 ;  /* 0x00000006100c723c */ /* 0x008fe6000004180c */
[----:B------:R-:W4:Y:S04]  /*19aa0*/  LDL.LU.64 R18, [R1+0x1a90] ;  /* 0x001a900001127983 */ /* 0x000f280000300a00 */
[----:B------:R-:W4:Y:S11]  /*19ab0*/  LDL.LU.64 R16, [R1+0x1a88] ;  /* 0x001a880001107983 */ /* 0x000f360000300a00 */
[----:B------:R-:W-:Y:S05]  /*19ac0*/  @!UPT UIADD3 URZ, URZ, URZ, URZ ;  /* 0x0000003f3f3ff290 */ /* 0x000fea000fffe03f */
[----:B------:R0:W-:Y:S02]  /*19ad0*/  STL.64 [R1+0x1a58], R14 ;  /* 0x001a580e01007387 */ /* 0x0001e40000100a00 */
[----:B0-----:R-:W-:Y:S02]  /*19ae0*/  IMAD.MOV.U32 R14, RZ, RZ, R25 ;  /* 0x000000ffff0e7224 */ /* 0x001fe400078e0019 */
[----:B------:R-:W0:Y:S04]  /*19af0*/  S2R R25, SR_TID.X ;  /* 0x0000000000197919 */ /* 0x000e280000002100 */
[----:B------:R1:W-:Y:S02]  /*19b00*/  STL.64 [R1+0x1a50], R12 ;  /* 0x001a500c01007387 */ /* 0x0003e40000100a00 */
[----:B-1----:R-:W-:Y:S01]  /*19b10*/  IMAD.MOV.U32 R12, RZ, RZ, R27 ;  /* 0x000000ffff0c7224 */ /* 0x002fe200078e001b */
[----:B------:R-:W-:-:S02]  /*19b20*/  MOV R13, R26 ;  /* 0x0000001a000d7202 */ /* 0x000fc40000000f00 */
[C---:B0-----:R-:W-:Y:S02]  /*19b30*/  LOP3.LUT R27, R25.reuse, 0x10, RZ, 0xc0, !PT ;  /* 0x00000010191b7812 */ /* 0x041fe400078ec0ff */
[----:B------:R-:W-:-:S03]  /*19b40*/  SHF.L.U32 R26, R25, 0x1, RZ ;  /* 0x00000001191a7819 */ /* 0x000fc600000006ff */
[----:B------:R-:W-:Y:S01]  /*19b50*/  IMAD.SHL.U32 R27, R27, 0x40, RZ ;  /* 0x000000401b1b7824 */ /* 0x000fe200078e00ff */
[----:B------:R-:W-:Y:S01]  /*19b60*/  MOV R15, R24 ;  /* 0x00000018000f7202 */ /* 0x000fe20000000f00 */
[----:B----4-:R-:W-:Y:S11]  /*19b70*/  HMMA.16816.F32.BF16 R16, R20, R6, R16 ;  /* 0x000000061410723c */ /* 0x010ff60000041810 */
[----:B------:R-:W-:Y:S11]  /*19b80*/  @!UPT UIADD3 URZ, URZ, URZ, URZ ;  /* 0x0000003f3f3ff290 */ /* 0x000ff6000fffe03f */
[----:B------:R-:W-:Y:S02]  /*19b90*/  @!UPT UIADD3 URZ, URZ, URZ, URZ ;  /* 0x0000003f3f3ff290 */ /* 0x000fe4000fffe03f */
[----:B------:R-:W-:Y:S02]  /*19ba0*/  MOV R23, R18 ;  /* 0x0000001200177202 */ /* 0x000fe40000000f00 */
[----:B------:R-:W-:Y:S01]  /*19bb0*/  LOP3.LUT R18, R25, 0x7, RZ, 0xc0, !PT ;  /* 0x0000000719127812 */ /* 0x000fe200078ec0ff */
[----:B------:R-:W-:-:S04]  /*19bc0*/  IMAD.MOV.U32 R22, RZ, RZ, R19 ;  /* 0x000000ffff167224 */ /* 0x000fc800078e0013 */
[----:B------:R-:W-:-:S05]  /*19bd0*/  IMAD R19, R18, 0x90, RZ ;  /* 0x0000009012137824 */ /* 0x000fca00078e02ff */
[----:B------:R-:W-:-:S04]  /*19be0*/  LOP3.LUT R19, R19, 0x10, R26, 0x78, !PT ;  /* 0x0000001013137812 */ /* 0x000fc800078e781a */
[----:B------:R-:W-:-:S04]  /*19bf0*/  LOP3.LUT R19, R19, R27, RZ, 0xfc, !PT ;  /* 0x0000001b13137212 */ /* 0x000fc800078efcff */
[----:B------:R-:W-:-:S05]  /*19c00*/  LOP3.LUT R19, R19, 0x60, RZ, 0x3c, !PT ;  /* 0x0000006013137812 */ /* 0x000fca00078e3cff */
[----:B------:R-:W0:Y:S01]  /*19c10*/  LDSM.16.MT88.4 R24, [R19+0xf000] ;  /* 0x00f000001318783b */ /* 0x000e220000004200 */
[----:B------:R-:W-:Y:S01]  /*19c20*/  MOV R20, R16 ;  /* 0x0000001000147202 */ /* 0x000fe20000000f00 */
[----:B------:R-:W-:Y:S01]  /*19c30*/  IMAD.MOV.U32 R21, RZ, RZ, R17 ;  /* 0x000000ffff157224 */ /* 0x000fe200078e0011 */
[----:B0-----:R-:W-:Y:S01]  /*19c40*/  MOV R17, R26 ;  /* 0x0000001a00117202 */ /* 0x001fe20000000f00 */
[----:B------:R0:W-:Y:S01]  /*19c50*/  STL.64 [R1+0x50], R24 ;  /* 0x0000501801007387 */ /* 0x0001e20000100a00 */
[----:B------:R-:W-:-:S03]  /*19c60*/  IMAD.MOV.U32 R16, RZ, RZ, R27 ;  /* 0x000000ffff107224 */ /* 0x000fc600078e001b */
[----:B------:R-:W2:Y:S04]  /*19c70*/  LDL.LU.64 R26, [R1+0x1a80] ;  /* 0x001a8000011a7983 */ /* 0x000ea80000300a00 */
[----:B0-----:R-:W2:Y:S04]  /*19c80*/  LDL.LU.64 R24, [R1+0x1a78] ;  /* 0x001a780001187983 */ /* 0x001ea80000300a00 */
[----:B------:R-:W-:Y:S04]  /*19c90*/  STL [R1+0x1a38], R19 ;  /* 0x001a381301007387 */ /* 0x000fe80000100800 */
[----:B------:R-:W-:Y:S04]  /*19ca0*/  STL [R1+0x1a48], R18 ;  /* 0x001a481201007387 */ /* 0x000fe80000100800 */
[----:B------:R0:W-:Y:S04]  /*19cb0*/  STL.64 [R1+0x1a40], R16 ;  /* 0x001a401001007387 */ /* 0x0001e80000100a00 */
[----:B0-----:R-:W3:Y:S04]  /*19cc0*/  LDL.LU R16, [R1+0x40] ;  /* 0x0000400001107983 */ /* 0x001ee80000300800 */
[----:B------:R-:W3:Y:S04]  /*19cd0*/  LDL.LU R17, [R1+0x44] ;  /* 0x0000440001117983 */ /* 0x000ee80000300800 */
[----:B------:R-:W3:Y:S04]  /*19ce0*/  LDL.LU R18, [R1+0x48] ;  /* 0x0000480001127983 */ /* 0x000ee80000300800 */
[----:B------:R-:W3:Y:S01]  /*19cf0*/  LDL.LU R19, [R1+0x4c] ;  /* 0x00004c0001137983 */ /* 0x000ee20000300800 */
[-C--:B--2---:R-:W-:Y:S03]  /*19d00*/  HMMA.16816.F32.BF16 R24, R8, R6.reuse, R24 ;  /* 0x000000060818723c */ /* 0x084fe60000041818 */
[----:B------:R-:W0:Y:S11]  /*19d10*/  LDSM.16.MT88.4 R8, [R0+0xf800] ;  /* 0x00f800000008783b */ /* 0x000e360000004200 */
[----:B------:R-:W-:Y:S09]  /*19d20*/  @!UPT UIADD3 URZ, URZ, URZ, URZ ;  /* 0x0000003f3f3ff290 */ /* 0x000ff2000fffe03f */
[----:B------:R1:W-:Y:S04]  /*19d30*/  STL.64 [R1+0x1a18], R26 ;  /* 0x001a181a01007387 */ /* 0x0003e80000100a00 */
[----:B------:R2:W-:Y:S01]  /*19d40*/  STL.64 [R1+0x1a10], R24 ;  /* 0x001a101801007387 */ /* 0x0005e20000100a00 */
[----:B-1----:R-:W-:Y:S01]  /*19d50*/  MOV R27, R2 ;  /* 0x00000002001b7202 */ /* 0x002fe20000000f00 */
[----:B------:R-:W-:Y:S02]  /*19d60*/  IMAD.MOV.U32 R26, RZ, RZ, R3 ;  /* 0x000000ffff1a7224 */ /* 0x000fe400078e0003 */
[----:B--2---:R-:W2:Y:S01]  /*19d70*/  LDL.LU R24, [R1] ;  /* 0x0000000001187983 */ /* 0x004ea20000300800 */
[----:B------:R-:W-:Y:S01]  /*19d80*/  MOV R25, R28 ;  /* 0x0000001c00197202 */ /* 0x000fe20000000f00 */
[----:B0-----:R-:W-:Y:S01]  /*19d90*/  IMAD.MOV.U32 R2, RZ, RZ, R10 ;  /* 0x000000ffff027224 */ /* 0x001fe200078e000a */
[----:B------:R-:W-:Y:S01]  /*19da0*/  MOV R0, R11 ;  /* 0x0000000b00007202 */ /* 0x000fe20000000f00 */
[----:B------:R-:W-:Y:S01]  /*19db0*/  IMAD.MOV.U32 R28, RZ, RZ, R8 ;  /* 0x000000ffff1c7224 */ /* 0x000fe200078e0008 */
[----:B------:R-:W-:Y:S01]  /*19dc0*/  MOV R3, R9 ;  /* 0x0000000900037202 */ /* 0x000fe20000000f00 */
[----:B------:R-:W2:Y:S04]  /*19dd0*/  LDL.LU.64 R10, [R1+0x1a70] ;  /* 0x001a7000010a7983 */ /* 0x000ea80000300a00 */
[----:B------:R-:W2:Y:S04]  /*19de0*/  LDL.LU.64 R8, [R1+0x1a68] ;  /* 0x001a680001087983 */ /* 0x000ea80000300a00 */
[----:B------:R-:W-:Y:S04]  /*19df0*/  STL [R1+0x1a34], R0 ;  /* 0x001a340001007387 */ /* 0x000fe80000100800 */
[----:B------:R-:W-:Y:S04]  /*19e00*/  STL [R1+0x1a30], R2 ;  /* 0x001a300201007387 */ /* 0x000fe80000100800 */
[----:B------:R-:W-:Y:S04]  /*19e10*/  STL [R1+0x1a2c], R3 ;  /* 0x001a2c0301007387 */ /* 0x000fe80000100800 */
[----:B------:R-:W-:Y:S01]  /*19e20*/  STL [R1+0x1a28], R28 ;  /* 0x001a281c01007387 */ /* 0x000fe20000100800 */
[----:B--2---:R-:W-:Y:S03]  /*19e30*/  HMMA.16816.F32.BF16 R8, R24, R6, R8 ;  /* 0x000000061808723c */ /* 0x004fe60000041808 */
[----:B------:R-:W2:Y:S04]  /*19e40*/  LDL.LU R6, [R1+0x78] ;  /* 0x0000780001067983 */ /* 0x000ea80000300800 */
[----:B------:R-:W2:Y:S01]  /*19e50*/  LDL.LU R7, [R1+0x7c] ;  /* 0x00007c0001077983 */ /* 0x000ea20000300800 */
[----:B------:R-:W-:Y:S01]  /*19e60*/  IMAD.MOV.U32 R24, RZ, RZ, R20 ;  /* 0x000000ffff187224 */ /* 0x000fe200078e0014 */
[----:B------:R-:W-:-:S02]  /*19e70*/  MOV R25, R21 ;  /* 0x0000001500197202 */ /* 0x000fc40000000f00 */
[----:B------:R-:W3:Y:S04]  /*19e80*/  LDL.LU R20, [R1+0x1a64] ;  /* 0x001a640001147983 */ /* 0x000ee80000300800 */
[----:B------:R-:W3:Y:S08]  /*19e90*/  LDL.LU R21, [R1+0x1a60] ;  /* 0x001a600001157983 */ /* 0x000ef00000300800 */
[----:B------:R0:W-:Y:S04]  /*19ea0*/  STL.64 [R1+0x1a08], R10 ;  /* 0x001a080a01007387 */ /* 0x0001e80000100a00 */
[----:B------:R1:W-:Y:S01]  /*19eb0*/  STL.64 [R1+0x1a00], R8 ;  /* 0x001a000801007387 */ /* 0x0003e20000100a00 */
[----:B0-----:R-:W-:Y:S01]  /*19ec0*/  IMAD.MOV.U32 R10, RZ, RZ, R13 ;  /* 0x000000ffff0a7224 */ /* 0x001fe200078e000d */
[----:B------:R-:W-:Y:S01]  /*19ed0*/  MOV R11, R12 ;  /* 0x0000000c000b7202 */ /* 0x000fe20000000f00 */
[----:B-1----:R-:W-:Y:S01]  /*19ee0*/  IMAD.MOV.U32 R8, RZ, RZ, R15 ;  /* 0x000000ffff087224 */ /* 0x002fe200078e000f */
[----:B------:R-:W-:-:S02]  /*19ef0*/  MOV R9, R14 ;  /* 0x0000000e00097202 */ /* 0x000fc40000000f00 */
[----:B------:R-:W0:Y:S01]  /*19f00*/  LDSM.16.MT88.4 R12, [R29+0xf800] ;  /* 0x00f800001d0c783b */ /* 0x000e220000004200 */
[----:B------:R-:W-:Y:S01]  /*19f10*/  IMAD.MOV.U32 R26, RZ, RZ, R23 ;  /* 0x000000ffff1a7224 */ /* 0x000fe200078e0017 */
[----:B------:R-:W-:Y:S02]  /*19f20*/  MOV R27, R22 ;  /* 0x00000016001b7202 */ /* 0x000fe40000000f00 */
[----:B0-----:R-:W-:Y:S01]  /*19f30*/  MOV R23, R14 ;  /* 0x0000000e00177202 */ /* 0x001fe20000000f00 */
[----:B------:R0:W-:Y:S01]  /*19f40*/  STL [R1+0x10], R12 ;  /* 0x0000100c01007387 */ /* 0x0001e20000100800 */
[----:B------:R-:W-:Y:S02]  /*19f50*/  IMAD.MOV.U32 R29, RZ, RZ, R15 ;  /* 0x000000ffff1d7224 */ /* 0x000fe400078e000f */
[----:B------:R-:W-:Y:S01]  /*19f60*/  IMAD.MOV.U32 R22, RZ, RZ, R13 ;  /* 0x000000ffff167224 */ /* 0x000fe200078e000d */
[----:B------:R-:W3:Y:S04]  /*19f70*/  LDL.LU.64 R14, [R1+0x1a58] ;  /* 0x001a5800010e7983 */ /* 0x000ee80000300a00 */
[----:B0-----:R-:W3:Y:S04]  /*19f80*/  LDL.LU.64 R12, [R1+0x1a50] ;  /* 0x001a5000010c7983 */ /* 0x001ee80000300a00 */
[----:B------:R-:W0:Y:S01]  /*19f90*/  S2R R0, SR_TID.X ;  /* 0x0000000000007919 */ /* 0x000e220000002100 */
[----:B---3--:R-:W-:Y:S03]  /*19fa0*/  HMMA.16816.F32.BF16 R12, R16, R20, R12 ;  /* 0x00000014100c723c */ /* 0x008fe6000004180c */
[----:B------:R-:W3:Y:S04]  /*19fb0*/  LDL.LU R18, [R1+0x1a48] ;  /* 0x001a480001127983 */ /* 0x000ee80000300800 */
[----:B------:R-:W4:Y:S01]  /*19fc0*/  LDL.LU.64 R16, [R1+0x1a40] ;  /* 0x001a400001107983 */ /* 0x000f220000300a00 */
[----:B0-----:R-:W-:-:S02]  /*19fd0*/  LOP3.LUT R19, R0, 0x10, RZ, 0xc0, !PT ;  /* 0x0000001000137812 */ /* 0x001fc400078ec0ff */
[----:B------:R-:W-:-:S03]  /*19fe0*/  SHF.L.U32 R0, R0, 0x1, RZ ;  /* 0x0000000100007819 */ /* 0x000fc600000006ff */
[----:B------:R-:W-:-:S10]  /*19ff0*/  IMAD.SHL.U32 R19, R19, 0x40, RZ ;  /* 0x0000004013137824 */ /* 0x000fd400078e00ff */
[----:B------:R-:W-:Y:S04]  /*1a000*/  STL.64 [R1+0x19f8], R14 ;  /* 0x0019f80e01007387 */ /* 0x000fe80000100a00 */
[----:B------:R0:W-:Y:S04]  /*1a010*/  STL.64 [R1+0x19f0], R12 ;  /* 0x0019f00c01007387 */ /* 0x0001e80000100a00 */
[----:B0-----:R-:W2:Y:S04]  /*1a020*/  LDL.LU R12, [R1+0x50] ;  /* 0x00005000010c7983 */ /* 0x001ea80000300800 */
[----:B------:R-:W2:Y:S01]  /*1a030*/  LDL.LU R13, [R1+0x54] ;  /* 0x00005400010d7983 */ /* 0x000ea20000300800 */
[----:B---3--:R-:W-:-:S05]  /*1a040*/  IMAD R18, R18, 0x90, RZ ;  /* 0x0000009012127824 */ /* 0x008fca00078e02ff */
[----:B------:R-:W-:-:S04]  /*1a050*/  LOP3.LUT R18, R18, 0x10, R0, 0x78, !PT ;  /* 0x0000001012127812 */ /* 0x000fc800078e7800 */
[----:B------:R-:W-:-:S04]  /*1a060*/  LOP3.LUT R18, R18, R19, RZ, 0xfc, !PT ;  /* 0x0000001312127212 */ /* 0x000fc800078efcff */
[----:B------:R-:W-:Y:S01]  /*1a070*/  LOP3.LUT R18, R18, 0x40, RZ, 0x3c, !PT ;  /* 0x0000004012127812 */ /* 0x000fe200078e3cff */
[----:B----4-:R-:W-:Y:S01]  /*1a080*/  IMAD.MOV.U32 R15, RZ, RZ, R16 ;  /* 0x000000ffff0f7224 */ /* 0x010fe200078e0010 */
[----:B------:R-:W-:-:S04]  /*1a090*/  MOV R14, R17 ;  /* 0x00000011000e7202 */ /* 0x000fc80000000f00 */
[----:B------:R-:W0:Y:S02]  /*1a0a0*/  LDSM.16.MT88.4 R16, [R18+0xf800] ;  /* 0x00f800001210783b */ /* 0x000e240000004200 */
[----:B0-----:R-:W-:Y:S02]  /*1a0b0*/  IMAD.MOV.U32 R28, RZ, RZ, R19 ;  /* 0x000000ffff1c7224 */ /* 0x001fe400078e0013 */
[----:B------:R-:W3:Y:S01]  /*1a0c0*/  LDL.LU R19, [R1+0x1a38] ;  /* 0x001a380001137983 */ /* 0x000ee20000300800 */
[----:B------:R-:W-:Y:S01]  /*1a0d0*/  MOV R0, R16 ;  /* 0x0000001000007202 */ /* 0x000fe20000000f00 */
[----:B------:R-:W-:Y:S01]  /*1a0e0*/  IMAD.MOV.U32 R2, RZ, RZ, R17 ;  /* 0x000000ffff027224 */ /* 0x000fe200078e0011 */
[----:B------:R-:W-:Y:S02]  /*1a0f0*/  MOV R3, R18 ;  /* 0x0000001200037202 */ /* 0x000fe40000000f00 */
[----:B---3--:R-:W0:Y:S04]  /*1a100*/  LDSM.16.MT88.4 R16, [R19+0xf800] ;  /* 0x00f800001310783b */ /* 0x008e280000004200 */
[----:B0-----:R0:W-:Y:S04]  /*1a110*/  STL.64 [R1+0x19c8], R18 ;  /* 0x0019c81201007387 */ /* 0x0011e80000100a00 */
[----:B------:R1:W-:Y:S01]  /*1a120*/  STL.64 [R1+0x19c0], R16 ;  /* 0x0019c01001007387 */ /* 0x0003e20000100a00 */
[----:B0-----:R-:W-:Y:S01]  /*1a130*/  MOV R18, R3 ;  /* 0x0000000300127202 */ /* 0x001fe20000000f00 */
[----:B------:R-:W-:Y:S01]  /*1a140*/  IMAD.MOV.U32 R19, RZ, RZ, R28 ;  /* 0x000000ffff137224 */ /* 0x000fe200078e001c */
[----:B-1----:R-:W-:Y:S01]  /*1a150*/  MOV R16, R0 ;  /* 0x0000000000107202 */ /* 0x002fe20000000f00 */
[----:B------:R-:W-:Y:S01]  /*1a160*/  IMAD.MOV.U32 R17, RZ, RZ, R2 ;  /* 0x000000ffff117224 */ /* 0x000fe200078e0002 */
[----:B------:R-:W3:Y:S04]  /*1a170*/  LDL.LU R0, [R1+0x1a34] ;  /* 0x001a340001007983 */ /* 0x000ee80000300800 */
[----:B------:R-:W4:Y:S04]  /*1a180*/  LDL.LU R2, [R1+0x1a30] ;  /* 0x001a300001027983 */ /* 0x000f280000300800 */
[----:B------:R-:W3:Y:S04]  /*1a190*/  LDL.LU R3, [R1+0x1a2c] ;  /* 0x001a2c0001037983 */ /* 0x000ee80000300800 */
[----:B------:R-:W3:Y:S04]  /*1a1a0*/  LDL.LU R28, [R1+0x1a28] ;  /* 0x001a2800011c7983 */ /* 0x000ee80000300800 */
[----:B------:R-:W-:Y:S04]  /*1a1b0*/  STL.64 [R1+0x19d8], R18 ;  /* 0x0019d81201007387 */ /* 0x000fe80000100a00 */
[----:B------:R0:W-:Y:S04]  /*1a1c0*/  STL.64 [R1+0x19d0], R16 ;  /* 0x0019d01001007387 */ /* 0x0001e80000100a00 */
[----:B0-----:R-:W3:Y:S01]  /*1a1d0*/  LDL.LU R16, [R1+0x10] ;  /* 0x0000100001107983 */ /* 0x001ee20000300800 */
[----:B------:R-:W-:Y:S01]  /*1a1e0*/  IMAD.MOV.U32 R18, RZ, RZ, R23 ;  /* 0x000000ffff127224 */ /* 0x000fe200078e0017 */
[----:B------:R-:W-:-:S02]  /*1a1f0*/  MOV R19, R29 ;  /* 0x0000001d00137202 */ /* 0x000fc40000000f00 */
[----:B------:R-:W-:Y:S02]  /*1a200*/  MOV R17, R22 ;  /* 0x0000001600117202 */ /* 0x000fe40000000f00 */
[----:B------:R-:W4:Y:S01]  /*1a210*/  LDL.LU R22, [R1+0x1a24] ;  /* 0x001a240001167983 */ /* 0x000f220000300800 */
[-C--:B--2---:R-:W-:Y:S03]  /*1a220*/  HMMA.16816.F32.BF16 R4, R4, R20.reuse, R24 ;  /* 0x000000140404723c */ /* 0x084fe60000041818 */
[----:B------:R-:W2:Y:S04]  /*1a230*/  LDL.LU R23, [R1+0x1a20] ;  /* 0x001a200001177983 */ /* 0x000ea80000300800 */
[----:B------:R-:W-:Y:S04]  /*1a240*/  STL.64 [R1+0x19e8], R18 ;  /* 0x0019e81201007387 */ /* 0x000fe80000100a00 */
[----:B------:R-:W-:Y:S06]  /*1a250*/  BAR.SYNC.DEFER_BLOCKING 0x0 ;  /* 0x0000000000007b1d */ /* 0x000fec0000010000 */
[----:B---3--:R0:W-:Y:S04]  /*1a260*/  STL.64 [R1+0x19e0], R16 ;  /* 0x0019e01001007387 */ /* 0x0081e80000100a00 */
[----:B------:R-:W3:Y:S04]  /*1a270*/  LDL.LU.64 R26, [R1+0x1a18] ;  /* 0x001a1800011a7983 */ /* 0x000ee80000300a00 */
[----:B------:R-:W3:Y:S02]  /*1a280*/  LDL.LU.64 R24, [R1+0x1a10] ;  /* 0x001a100001187983 */ /* 0x000ee40000300a00 */
[-C--:B---3--:R-:W-:Y:S02]  /*1a290*/  HMMA.16816.F32.BF16 R24, R8, R20.reuse, R24 ;  /* 0x000000140818723c */ /* 0x088fe40000041818 */
[----:B------:R-:W3:Y:S04]  /*1a2a0*/  LDL.LU.64 R10, [R1+0x1a08] ;  /* 0x001a0800010a7983 */ /* 0x000ee80000300a00 */
[----:B------:R-:W3:Y:S01]  /*1a2b0*/  LDL.LU.64 R8, [R1+0x1a00] ;  /* 0x001a000001087983 */ /* 0x000ee20000300a00 */
[----:B0-----:R-:W-:Y:S01]  /*1a2c0*/  IMAD.MOV.U32 R16, RZ, RZ, R28 ;  /* 0x000000ffff107224 */ /* 0x001fe200078e001c */
[----:B------:R-:W-:Y:S01]  /*1a2d0*/  MOV R17, R3 ;  /* 0x0000000300117202 */ /* 0x000fe20000000f00 */
[----:B----4-:R-:W-:Y:S01]  /*1a2e0*/  IMAD.MOV.U32 R18, RZ, RZ, R2 ;  /* 0x000000ffff127224 */ /* 0x010fe200078e0002 */
[----:B------:R-:W-:Y:S01]  /*1a2f0*/  MOV R19, R0 ;  /* 0x0000000000137202 */ /* 0x000fe20000000f00 */
[----:B---3--:R-:W-:Y:S01]  /*1a300*/  HMMA.16816.F32.BF16 R8, R12, R20, R8 ;  /* 0x000000140c08723c */ /* 0x008fe20000041808 */
[----:B------:R-:W2:Y:S04]  /*1a310*/  LDL.LU.64 R14, [R1+0x19f8] ;  /* 0x0019f800010e7983 */ /* 0x000ea80000300a00 */
[----:B------:R-:W2:Y:S03]  /*1a320*/  LDL.LU.64 R12, [R1+0x19f0] ;  /* 0x0019f000010c7983 */ /* 0x000ea60000300a00 */
[-C--:B--2---:R-:W-:Y:S01]  /*1a330*/  HMMA.16816.F32.BF16 R12, R16, R22.reuse, R12 ;  /* 0x00000016100c723c */ /* 0x084fe2000004180c */
[----:B------:R-:W2:Y:S04]  /*1a340*/  LDL.LU.64 R18, [R1+0x19e8] ;  /* 0x0019e80001127983 */ /* 0x000ea80000300a00 */
[----:B------:R-:W2:Y:S03]  /*1a350*/  LDL.LU.64 R16, [R1+0x19e0] ;  /* 0x0019e00001107983 */ /* 0x000ea60000300a00 */
[-C--:B--2---:R-:W-:Y:S01]  /*1a360*/  HMMA.16816.F32.BF16 R4, R16, R22.reuse, R4 ;  /* 0x000000161004723c */ /* 0x084fe20000041804 */
[----:B------:R-:W2:Y:S04]  /*1a370*/  LDL.LU.64 R18, [R1+0x19d8] ;  /* 0x0019d80001127983 */ /* 0x000ea80000300a00 */
[----:B------:R-:W2:Y:S03]  /*1a380*/  LDL.LU.64 R16, [R1+0x19d0] ;  /* 0x0019d00001107983 */ /* 0x000ea60000300a00 */
[----:B--2---:R-:W-:Y:S01]  /*1a390*/  HMMA.16816.F32.BF16 R24, R16, R22, R24 ;  /* 0x000000161018723c */ /* 0x004fe20000041818 */
[----:B------:R-:W2:Y:S04]  /*1a3a0*/  LDL.LU.64 R18, [R1+0x19c8] ;  /* 0x0019c80001127983 */ /* 0x000ea80000300a00 */
[----:B------:R-:W2:Y:S03]  /*1a3b0*/  LDL.LU.64 R16, [R1+0x19c0] ;  /* 0x0019c00001107983 */ /* 0x000ea60000300a00 */
[----:B------:R-:W-:-:S08]  /*1a3c0*/  FMUL R0, R13, c[0x0][0x188] ;  /* 0x000062000d007a20 */ /* 0x000fd00000400000 */
[----:B------:R-:W-:Y:S01]  /*1a3d0*/  FMUL R20, R4, c[0x0][0x188] ;  /* 0x0000620004147a20 */ /* 0x000fe20000400000 */
[----:B------:R0:W-:Y:S04]  /*1a3e0*/  STL [R1+0x19b4], R12 ;  /* 0x0019b40c01007387 */ /* 0x0001e80000100800 */
[----:B------:R1:W-:Y:S04]  /*1a3f0*/  STL [R1+0x19b8], R13 ;  /* 0x0019b80d01007387 */ /* 0x0003e80000100800 */
[----:B------:R3:W-:Y:S01]  /*1a400*/  STL [R1+0x19bc], R14 ;  /* 0x0019bc0e01007387 */ /* 0x0007e20000100800 */
[----:B------:R-:W-:Y:S01]  /*1a410*/  FMUL R21, R26, c[0x0][0x188] ;  /* 0x000062001a157a20 */ /* 0x000fe20000400000 */
[----:B--2---:R-:W-:Y:S07]  /*1a420*/  HMMA.16816.F32.BF16 R8, R16, R22, R8 ;  /* 0x000000161008723c */ /* 0x004fee0000041808 */
[----:B------:R-:W-:-:S02]  /*1a430*/  FMUL R18, R14, c[0x0][0x188] ;  /* 0x000062000e127a20 */ /* 0x000fc40000400000 */
[----:B------:R-:W-:Y:S02]  /*1a440*/  FMUL R17, R15, c[0x0][0x188] ;  /* 0x000062000f117a20 */ /* 0x000fe40000400000 */
[----:B------:R-:W-:Y:S02]  /*1a450*/  FMUL R16, R12, c[0x0][0x188] ;  /* 0x000062000c107a20 */ /* 0x000fe40000400000 */
[----:B------:R-:W-:Y:S01]  /*1a460*/  FMUL R19, R5, c[0x0][0x188] ;  /* 0x0000620005137a20 */ /* 0x000fe20000400000 */
[----:B------:R-:W-:Y:S02]  /*1a470*/  FMNMX R2, R18, R17, !PT ;  /* 0x0000001112027209 */ /* 0x000fe40007800000 */
[----:B------:R-:W-:Y:S01]  /*1a480*/  FMNMX R3, R16, R0, !PT ;  /* 0x0000000010037209 */ /* 0x000fe20007800000 */
[----:B------:R-:W-:Y:S01]  /*1a490*/  FMUL R0, R6, c[0x0][0x188] ;  /* 0x0000620006007a20 */ /* 0x000fe20000400000 */
[----:B------:R-:W-:Y:S01]  /*1a4a0*/  FMNMX R18, R20, R19, !PT ;  /* 0x0000001314127209 */ /* 0x000fe20007800000 */
[----:B------:R-:W-:-:S02]  /*1a4b0*/  FMUL R19, R7, c[0x0][0x188] ;  /* 0x0000620007137a20 */ /* 0x000fc40000400000 */
[----:B------:R-:W-:-:S03]  /*1a4c0*/  FMUL R17, R27, c[0x0][0x188] ;  /* 0x000062001b117a20 */ /* 0x000fc60000400000 */
[----:B------:R-:W-:Y:S02]  /*1a4d0*/  FMUL R23, R8, c[0x0][0x188] ;  /* 0x0000620008177a20 */ /* 0x000fe40000400000 */
[----:B------:R-:W-:Y:S01]  /*1a4e0*/  FMUL R22, R9, c[0x0][0x188] ;  /* 0x0000620009167a20 */ /* 0x000fe20000400000 */
[----:B------:R-:W-:Y:S01]  /*1a4f0*/  FMNMX R19, R0, R19, !PT ;  /* 0x0000001300137209 */ /* 0x000fe20007800000 */
[----:B------:R-:W-:Y:S02]  /*1a500*/  FMUL R29, R10, c[0x0][0x188] ;  /* 0x000062000a1d7a20 */ /* 0x000fe40000400000 */
[----:B------:R-:W-:Y:S01]  /*1a510*/  FMUL R28, R11, c[0x0][0x188] ;  /* 0x000062000b1c7a20 */ /* 0x000fe20000400000 */
[----:B0-----:R-:W-:Y:S02]  /*1a520*/  FMNMX R12, R21, R17, !PT ;  /* 0x00000011150c7209 */ /* 0x001fe40007800000 */
[----:B-1----:R-:W-:Y:S01]  /*1a530*/  FMNMX R13, R23, R22, !PT ;  /* 0x00000016170d7209 */ /* 0x002fe20007800000 */
[----:B------:R-:W0:Y:S01]  /*1a540*/  SHFL.BFLY PT, R21, R3, 0x2, 0x1f ;  /* 0x0c401f0003157f89 */ /* 0x000e2200000e0000 */
[----:B---3--:R-:W-:-:S03]  /*1a550*/  FMNMX R14, R29, R28, !PT ;  /* 0x0000001c1d0e7209 */ /* 0x008fc60007800000 */
[----:B------:R-:W1:Y:S04]  /*1a560*/  SHFL.BFLY PT, R22, R2, 0x2, 0x1f ;  /* 0x0c401f0002167f89 */ /* 0x000e6800000e0000 */
[----:B------:R-:W2:Y:S04]  /*1a570*/  SHFL.BFLY PT, R28, R19, 0x2, 0x1f ;  /* 0x0c401f00131c7f89 */ /* 0x000ea800000e0000 */
[----:B------:R-:W3:Y:S01]  /*1a580*/  SHFL.BFLY PT, R17, R14, 0x2, 0x1f ;  /* 0x0c401f000e117f89 */ /* 0x000ee200000e0000 */
[----:B------:R-:W-:Y:S02]  /*1a590*/  FMUL R16, R24, c[0x0][0x188] ;  /* 0x0000620018107a20 */ /* 0x000fe40000400000 */
[----:B------:R-:W-:Y:S01]  /*1a5a0*/  FMUL R20, R25, c[0x0][0x188] ;  /* 0x0000620019147a20 */ /* 0x000fe20000400000 */
[----:B------:R-:W4:Y:S04]  /*1a5b0*/  SHFL.BFLY PT, R23, R18, 0x2, 0x1f ;  /* 0x0c401f0012177f89 */ /* 0x000f2800000e0000 */
[----:B------:R-:W-:-:S02]  /*1a5c0*/  FMNMX R20, R16, R20, !PT ;  /* 0x0000001410147209 */ /* 0x000fc40007800000 */
[----:B------:R2:W4:Y:S01]  /*1a5d0*/  SHFL.BFLY PT, R16, R13, 0x2, 0x1f ;  /* 0x0c401f000d107f89 */ /* 0x00052200000e0000 */
[----:B0-----:R-:W-:Y:S01]  /*1a5e0*/  FMNMX R3, R3, R21, !PT ;  /* 0x0000001503037209 */ /* 0x001fe20007800000 */
[----:B------:R-:W-:Y:S01]  /*1a5f0*/  IMAD.MOV.U32 R21, RZ, RZ, R14 ;  /* 0x000000ffff157224 */ /* 0x000fe200078e000e */
[----:B-1----:R-:W-:Y:S02]  /*1a600*/  FMNMX R2, R2, R22, !PT ;  /* 0x0000001602027209 */ /* 0x002fe40007800000 */
[----:B------:R-:W-:Y:S02]  /*1a610*/  MOV R22, R13 ;  /* 0x0000000d00167202 */ /* 0x000fe40000000f00 */
[----:B--2---:R-:W-:Y:S01]  /*1a620*/  FMNMX R13, R19, R28, !PT ;  /* 0x0000001c130d7209 */ /* 0x004fe20007800000 */
[----:B------:R-:W0:Y:S01]  /*1a630*/  SHFL.BFLY PT, R29, R20, 0x2, 0x1f ;  /* 0x0c401f00141d7f89 */ /* 0x000e2200000e0000 */
[----:B---3--:R-:W-:-:S03]  /*1a640*/  FMNMX R17, R21, R17, !PT ;  /* 0x0000001115117209 */ /* 0x008fc60007800000 */
[----:B------:R-:W1:Y:S04]  /*1a650*/  SHFL.BFLY PT, R19, R2, 0x1, 0x1f ;  /* 0x0c201f0002137f89 */ /* 0x000e6800000e0000 */
[----:B------:R-:W2:Y:S01]  /*1a660*/  SHFL.BFLY PT, R21, R13, 0x1, 0x1f ;  /* 0x0c201f000d157f89 */ /* 0x000ea200000e0000 */
[----:B----4-:R-:W-:Y:S01]  /*1a670*/  FMNMX R14, R18, R23, !PT ;  /* 0x00000017120e7209 */ /* 0x010fe20007800000 */
[----:B------:R-:W-:Y:S02]  /*1a680*/  IMAD.MOV.U32 R23, RZ, RZ, R12 ;  /* 0x000000ffff177224 */ /* 0x000fe400078e000c */
[----:B------:R0:W-:Y:S01]  /*1a690*/  SHFL.BFLY PT, R0, R12, 0x2, 0x1f ;  /* 0x0c401f000c007f89 */ /* 0x0001e200000e0000 */
[----:B------:R-:W-:-:S03]  /*1a6a0*/  FMNMX R16, R22, R16, !PT ;  /* 0x0000001016107209 */ /* 0x000fc60007800000 */
[----:B------:R-:W3:Y:S01]  /*1a6b0*/  SHFL.BFLY PT, R18, R3, 0x1, 0x1f ;  /* 0x0c201f0003127f89 */ /* 0x000ee200000e0000 */
[----:B0-----:R-:W-:-:S03]  /*1a6c0*/  FMNMX R12, R20, R29, !PT ;  /* 0x0000001d140c7209 */ /* 0x001fc60007800000 */
[----:B------:R-:W0:Y:S01]  /*1a6d0*/  SHFL.BFLY PT, R20, R14, 0x1, 0x1f ;  /* 0x0c201f000e147f89 */ /* 0x000e2200000e0000 */
[----:B-1----:R-:W-:Y:S02]  /*1a6e0*/  FMNMX R2, R2, R19, !PT ;  /* 0x0000001302027209 */ /* 0x002fe40007800000 */
[----:B--2---:R-:W-:Y:S02]  /*1a6f0*/  FMNMX R19, R13, R21, !PT ;  /* 0x000000150d137209 */ /* 0x004fe40007800000 */
[----:B------:R-:W1:Y:S04]  /*1a700*/  S2R R21, SR_TID.X ;  /* 0x0000000000157919 */ /* 0x000e680000002100 */
[----:B------:R-:W2:Y:S04]  /*1a710*/  SHFL.BFLY PT, R28, R16, 0x1, 0x1f ;  /* 0x0c201f00101c7f89 */ /* 0x000ea800000e0000 */
[----:B------:R-:W4:Y:S01]  /*1a720*/  SHFL.BFLY PT, R22, R12, 0x1, 0x1f ;  /* 0x0c201f000c167f89 */ /* 0x000f2200000e0000 */
[----:B---3--:R-:W-:-:S02]  /*1a730*/  FMNMX R3, R3, R18, !PT ;  /* 0x0000001203037209 */ /* 0x008fc40007800000 */
[----:B0-----:R-:W-:Y:S02]  /*1a740*/  FMNMX R18, R14, R20, !PT ;  /* 0x000000140e127209 */ /* 0x001fe40007800000 */
[----:B------:R-:W2:Y:S04]  /*1a750*/  LDL.LU R14, [R1+0x19bc] ;  /* 0x0019bc00010e7983 */ /* 0x000ea80000300800 */
[----:B------:R-:W2:Y:S01]  /*1a760*/  LDL.LU R13, [R1+0x19b8] ;  /* 0x0019b800010d7983 */ /* 0x000ea20000300800 */
[C---:B-1----:R-:W-:Y:S02]  /*1a770*/  LOP3.LUT R20, R21.reuse, 0x1c, RZ, 0xc0, !PT ;  /* 0x0000001c15147812 */ /* 0x042fe400078ec0ff */
[----:B------:R-:W-:Y:S02]  /*1a780*/  LOP3.LUT R21, R21, 0x7f, RZ, 0xc0, !PT ;  /* 0x0000007f15157812 */ /* 0x000fe400078ec0ff */
[----:B--2---:R-:W-:-:S02]  /*1a790*/  FMNMX R16, R16, R28, !PT ;  /* 0x0000001c10107209 */ /* 0x004fc40007800000 */
[----:B------:R-:W-:Y:S02]  /*1a7a0*/  SHF.R.U32.HI R28, RZ, 0x3, R21 ;  /* 0x00000003ff1c7819 */ /* 0x000fe40000011615 */
[----:B------:R-:W-:Y:S02]  /*1a7b0*/  SHF.L.U32 R20, R20, 0x2, RZ ;  /* 0x0000000214147819 */ /* 0x000fe400000006ff */
[----:B------:R-:W-:-:S05]  /*1a7c0*/  LOP3.LUT R28, R28, 0xc, RZ, 0xc0, !PT ;  /* 0x0000000c1c1c7812 */ /* 0x000fca00078ec0ff */
[----:B------:R-:W-:Y:S01]  /*1a7d0*/  IMAD.IADD R28, R20, 0x1, R28 ;  /* 0x00000001141c7824 */ /* 0x000fe200078e021c */
[----:B----4-:R-:W-:Y:S02]  /*1a7e0*/  FMNMX R22, R12, R22, !PT ;  /* 0x000000160c167209 */ /* 0x010fe40007800000 */
[----:B------:R-:W2:Y:S04]  /*1a7f0*/  LDL.LU R12, [R1+0x19b4] ;  /* 0x0019b400010c7983 */ /* 0x000ea80000300800 */
[----:B------:R0:W-:Y:S04]  /*1a800*/  @!P0 STS [R28+0x10000], R3 ;  /* 0x010000031c008388 */ /* 0x0001e80000000800 */
[----:B0-----:R-:W4:Y:S04]  /*1a810*/  LDL R3, [R1+0x19c] ;  /* 0x00019c0001037983 */ /* 0x001f280000100800 */
[----:B------:R-:W2:Y:S01]  /*1a820*/  LDL.LU R21, [R1+0x198] ;  /* 0x0001980001157983 */ /* 0x000ea20000300800 */
[----:B------:R-:W-:-:S03]  /*1a830*/  FMNMX R0, R23, R0, !PT ;  /* 0x0000000017007209 */ /* 0x000fc60007800000 */
[----:B------:R-:W0:Y:S04]  /*1a840*/  SHFL.BFLY PT, R29, R17, 0x1, 0x1f ;  /* 0x0c201f00111d7f89 */ /* 0x000e2800000e0000 */
[----:B------:R-:W1:Y:S04]  /*1a850*/  SHFL.BFLY PT, R23, R0, 0x1, 0x1f ;  /* 0x0c201f0000177f89 */ /* 0x000e6800000e0000 */
[----:B------:R0:W-:Y:S04]  /*1a860*/  @!P0 STS [R28+0x10080], R2 ;  /* 0x010080021c008388 */ /* 0x0001e80000000800 */
[----:B------:R-:W-:Y:S04]  /*1a870*/  @!P0 STS [R28+0x10100], R18 ;  /* 0x010100121c008388 */ /* 0x000fe80000000800 */
[----:B------:R-:W-:Y:S04]  /*1a880*/  @!P0 STS [R28+0x10180], R19 ;  /* 0x010180131c008388 */ /* 0x000fe80000000800 */
[----:B0-----:R-:W0:Y:S01]  /*1a890*/  S2R R2, SR_TID.X ;  /* 0x0000000000027919 */ /* 0x001e220000002100 */
[----:B------:R-:W-:-:S02]  /*1a8a0*/  FMNMX R17, R17, R29, !PT ;  /* 0x0000001d11117209 */ /* 0x000fc40007800000 */
[----:B-1----:R-:W-:Y:S01]  /*1a8b0*/  FMNMX R0, R0, R23, !PT ;  /* 0x0000001700007209 */ /* 0x002fe20007800000 */
[----:B------:R-:W-:Y:S04]  /*1a8c0*/  @!P0 STS [R28+0x10200], R22 ;  /* 0x010200161c008388 */ /* 0x000fe80000000800 */
[----:B------:R-:W-:Y:S04]  /*1a8d0*/  @!P0 STS [R28+0x10280], R0 ;  /* 0x010280001c008388 */ /* 0x000fe80000000800 */
[----:B------:R-:W-:Y:S04]  /*1a8e0*/  @!P0 STS [R28+0x10300], R16 ;  /* 0x010300101c008388 */ /* 0x000fe80000000800 */
[----:B------:R-:W-:Y:S01]  /*1a8f0*/  @!P0 STS [R28+0x10380], R17 ;  /* 0x010380111c008388 */ /* 0x000fe20000000800 */
[----:B0-----:R-:W-:-:S03]  /*1a900*/  LOP3.LUT R23, R2, 0x7f, RZ, 0xc0, !PT ;  /* 0x0000007f02177812 */ /* 0x001fc600078ec0ff */
[----:B------:R-:W-:Y:S06]  /*1a910*/  BAR.SYNC.DEFER_BLOCKING 0x0 ;  /* 0x0000000000007b1d */ /* 0x000fec0000010000 */
[----:B------:R-:W0:Y:S04]  /*1a920*/  LDS R17, [R23.X4+0x10000] ;  /* 0x0100000017117984 */ /* 0x000e280000004800 */
[----:B------:R-:W1:Y:S04]  /*1a930*/  LDS R0, [R23.X4+0x10200] ;  /* 0x0102000017007984 */ /* 0x000e680000004800 */
[----:B0-----:R-:W0:Y:S04]  /*1a940*/  SHFL.BFLY PT, R18, R17, 0x2, 0x1f ;  /* 0x0c401f0011127f89 */ /* 0x001e2800000e0000 */
[----:B-1----:R-:W1:Y:S01]  /*1a950*/  SHFL.BFLY PT, R16, R0, 0x2, 0x1f ;  /* 0x0c401f0000107f89 */ /* 0x002e6200000e0000 */
[----:B0-----:R-:W-:-:S02]  /*1a960*/  FMNMX R18, R17, R18, !PT ;  /* 0x0000001211127209 */ /* 0x001fc40007800000 */
[----:B-1----:R-:W-:-:S03]  /*1a970*/  FMNMX R0, R0, R16, !PT ;  /* 0x0000001000007209 */ /* 0x002fc60007800000 */
[----:B------:R-:W0:Y:S04]  /*1a980*/  SHFL.BFLY PT, R17, R18, 0x1, 0x1f ;  /* 0x0c201f0012117f89 */ /* 0x000e2800000e0000 */
[----:B------:R-:W1:Y:S01]  /*1a990*/  SHFL.BFLY PT, R16, R0, 0x1, 0x1f ;  /* 0x0c201f0000107f89 */ /* 0x000e6200000e0000 */
[----:B0-----:R-:W-:Y:S02]  /*1a9a0*/  FMNMX R17, R18, R17, !PT ;  /* 0x0000001112117209 */ /* 0x001fe40007800000 */
[----:B-1----:R-:W-:-:S03]  /*1a9b0*/  FMNMX R0, R0, R16, !PT ;  /* 0x0000001000007209 */ /* 0x002fc60007800000 */
[----:B------:R-:W-:Y:S04]  /*1a9c0*/  @!P0 STS [R23.X4+0x10000], R17 ;  /* 0x0100001117008388 */ /* 0x000fe80000004800 */
[----:B------:R-:W-:Y:S01]  /*1a9d0*/  @!P0 STS [R23.X4+0x10200], R0 ;  /* 0x0102000017008388 */ /* 0x000fe20000004800 */
[----:B------:R-:W-:-:S03]  /*1a9e0*/  LOP3.LUT R19, R2, 0x1c, RZ, 0xc0, !PT ;  /* 0x0000001c02137812 */ /* 0x000fc600078ec0ff */
[----:B------:R-:W-:Y:S06]  /*1a9f0*/  BAR.SYNC.DEFER_BLOCKING 0x0 ;  /* 0x0000000000007b1d */ /* 0x000fec0000010000 */
[----:B------:R-:W2:Y:S04]  /*1aa00*/  LDS R18, [R19.X4+0x10000] ;  /* 0x0100000013127984 */ /* 0x000ea80000004800 */
[----:B------:R-:W4:Y:S04]  /*1aa10*/  LDS R17, [R19.X4+0x10080] ;  /* 0x0100800013117984 */ /* 0x000f280000004800 */
[----:B------:R0:W-:Y:S04]  /*1aa20*/  STL [R1+0x19b0], R28 ;  /* 0x0019b01c01007387 */ /* 0x0001e80000100800 */
[----:B------:R-:W3:Y:S04]  /*1aa30*/  LDL R2, [R1+0x1a0] ;  /* 0x0001a00001027983 */ /* 0x000ee80000100800 */
[----:B------:R-:W3:Y:S04]  /*1aa40*/  LDS R0, [R19.X4+0x10100] ;  /* 0x0101000013007984 */ /* 0x000ee80000004800 */
[----:B------:R-:W1:Y:S01]  /*1aa50*/  LDS R16, [R19.X4+0x10180] ;  /* 0x0101800013107984 */ /* 0x000e620000004800 */
[----:B--2---:R-:W-:-:S05]  /*1aa60*/  FMNMX R20, R18, R21, !PT ;  /* 0x0000001512147209 */ /* 0x004fca0007800000 */
[----:B------:R-:W-:-:S04]  /*1aa70*/  FFMA R12, R12, c[0x0][0x188], -R20 ;  /* 0x000062000c0c7a23 */ /* 0x000fc80000000814 */
[----:B------:R-:W-:-:S04]  /*1aa80*/  FMUL R12, R12, 1.4426950216293334961 ;  /* 0x3fb8aa3b0c0c7820 */ /* 0x000fc80000400000 */
[----:B0-----:R0:W2:Y:S01]  /*1aa90*/  MUFU.EX2 R28, R12 ;  /* 0x0000000c001c7308 */ /* 0x0010a20000000800 */
[----:B----4-:R-:W-:Y:S01]  /*1aaa0*/  FMNMX R3, R17, R3, !PT ;  /* 0x0000000311037209 */ /* 0x010fe20007800000 */
[----:B------:R-:W-:Y:S01]  /*1aab0*/  STL [R1+0x788], R20 ;  /* 0x0007881401007387 */ /* 0x000fe20000100800 */
[----:B------:R-:W-:-:S04]  /*1aac0*/  FFMA R13, R13, c[0x0][0x188], -R20 ;  /* 0x000062000d0d7a23 */ /* 0x000fc80000000814 */
[----:B------:R-:W-:Y:S01]  /*1aad0*/  FMUL R13, R13, 1.4426950216293334961 ;  /* 0x3fb8aa3b0d0d7820 */ /* 0x000fe20000400000 */
[----:B0-----:R-:W0:Y:S04]  /*1aae0*/  LDS R12, [R19.X4+0x10200] ;  /* 0x01020000130c7984 */ /* 0x001e280000004800 */
[----:B--2---:R-:W-:Y:S04]  /*1aaf0*/  STL [R1+0x10], R28 ;  /* 0x0000101c01007387 */ /* 0x004fe80000100800 */
[----:B------:R2:W-:Y:S04]  /*1ab00*/  STL [R1+0x764], R3 ;  /* 0x0007640301007387 */ /* 0x0005e80000100800 */
[----:B------:R-:W1:Y:S01]  /*1ab10*/  LDL R22, [R1+0x1a4] ;  /* 0x0001a40001167983 */ /* 0x000e620000100800 */
[----:B------:R4:W2:Y:S01]  /*1ab20*/  MUFU.EX2 R17, R13 ;  /* 0x0000000d00117308 */ /* 0x0008a20000000800 */
[----:B------:R-:W-:-:S02]  /*1ab30*/  FFMA R14, R14, c[0x0][0x188], -R3 ;  /* 0x000062000e0e7a23 */ /* 0x000fc40000000803 */
[----:B------:R-:W-:Y:S01]  /*1ab40*/  FFMA R15, R15, c[0x0][0x188], -R3 ;  /* 0x000062000f0f7a23 */ /* 0x000fe20000000803 */
[----:B----4-:R-:W4:Y:S04]  /*1ab50*/  LDS R13, [R19.X4+0x10280] ;  /* 0x01028000130d7984 */ /* 0x010f280000004800 */
[----:B--2---:R-:W-:Y:S04]  /*1ab60*/  STL [R1+0xc], R17 ;  /* 0x00000c1101007387 */ /* 0x004fe80000100800 */
[----:B------:R-:W0:Y:S01]  /*1ab70*/  LDL R3, [R1+0x1a8] ;  /* 0x0001a80001037983 */ /* 0x000e220000100800 */
[----:B------:R-:W-:-:S02]  /*1ab80*/  FMUL R15, R15, 1.4426950216293334961 ;  /* 0x3fb8aa3b0f0f7820 */ /* 0x000fc40000400000 */
[----:B------:R-:W-:-:S04]  /*1ab90*/  FMUL R14, R14, 1.4426950216293334961 ;  /* 0x3fb8aa3b0e0e7820 */ /* 0x000fc80000400000 */
[----:B------:R-:W-:Y:S01]  /*1aba0*/  MUFU.EX2 R15, R15 ;  /* 0x0000000f000f7308 */ /* 0x000fe20000000800 */
[----:B---3--:R-:W-:-:S07]  /*1abb0*/  FMNMX R18, R0, R2, !PT ;  /* 0x0000000200127209 */ /* 0x008fce0007800000 */
[----:B------:R-:W2:Y:S01]  /*1abc0*/  MUFU.EX2 R2, R14 ;  /* 0x0000000e00027308 */ /* 0x000ea20000000800 */
[----:B------:R-:W-:-:S04]  /*1abd0*/  FFMA R0, R4, c[0x0][0x188], -R18 ;  /* 0x0000620004007a23 */ /* 0x000fc80000000812 */
[----:B------:R-:W-:Y:S02]  /*1abe0*/  FMUL R4, R0, 1.4426950216293334961 ;  /* 0x3fb8aa3b00047820 */ /* 0x000fe40000400000 */
[----:B------:R-:W-:Y:S01]  /*1abf0*/  FFMA R0, R5, c[0x0][0x188], -R18 ;  /* 0x0000620005007a23 */ /* 0x000fe20000000812 */
[----:B------:R3:W-:Y:S01]  /*1ac00*/  STL [R1+0x75c], R18 ;  /* 0x00075c1201007387 */ /* 0x0007e20000100800 */
[----:B------:R-:W4:Y:S03]  /*1ac10*/  MUFU.EX2 R5, R4 ;  /* 0x0000000400057308 */ /* 0x000f260000000800 */
[----:B--2---:R-:W-:Y:S04]  /*1ac20*/  STL [R1+0x8], R2 ;  /* 0x0000080201007387 */ /* 0x004fe80000100800 */
[----:B------:R-:W-:Y:S04]  /*1ac30*/  STL [R1+0x4], R15 ;  /* 0x0000040f01007387 */ /* 0x000fe80000100800 */
[----:B---3--:R-:W2:Y:S04]  /*1ac40*/  LDL R18, [R1+0x844] ;  /* 0x0008440001127983 */ /* 0x008ea80000100800 */
[----:B----4-:R1:W-:Y:S01]  /*1ac50*/  STL [R1], R5 ;  /* 0x0000000501007387 */ /* 0x0103e20000100800 */
[----:B------:R-:W-:-:S03]  /*1ac60*/  FMUL R0, R0, 1.4426950216293334961 ;  /* 0x3fb8aa3b00007820 */ /* 0x000fc60000400000 */
[----:B------:R-:W3:Y:S01]  /*1ac70*/  LDS R4, [R19.X4+0x10300] ;  /* 0x0103000013047984 */ /* 0x000ee20000004800 */
[----:B------:R4:W-:Y:S03]  /*1ac80*/  MUFU.EX2 R29, R0 ;  /* 0x00000000001d7308 */ /* 0x0009e60000000800 */
[----:B----4-:R4:W0:Y:S01]  /*1ac90*/  LDS R0, [R19.X4+0x10380] ;  /* 0x0103800013007984 */ /* 0x0108220000004800 */
[----:B-1----:R-:W-:-:S05]  /*1aca0*/  FMNMX R5, R16, R22, !PT ;  /* 0x0000001610057209 */ /* 0x002fca0007800000 */
[----:B------:R-:W-:-:S04]  /*1acb0*/  FFMA R6, R6, c[0x0][0x188], -R5 ;  /* 0x0000620006067a23 */ /* 0x000fc80000000805 */
[----:B------:R-:W-:-:S04]  /*1acc0*/  FMUL R6, R6, 1.4426950216293334961 ;  /* 0x3fb8aa3b06067820 */ /* 0x000fc80000400000 */
[----:B----4-:R-:W1:Y:S01]  /*1acd0*/  MUFU.EX2 R19, R6 ;  /* 0x0000000600137308 */ /* 0x010e620000000800 */
[----:B------:R4:W-:Y:S04]  /*1ace0*/  STL [R1+0x750], R5 ;  /* 0x0007500501007387 */ /* 0x0009e80000100800 */
[----:B------:R-:W3:Y:S01]  /*1acf0*/  LDL R14, [R1+0x848] ;  /* 0x00084800010e7983 */ /* 0x000ee20000100800 */
[----:B0-----:R-:W-:Y:S01]  /*1ad00*/  FMNMX R3, R12, R3, !PT ;  /* 0x000000030c037209 */ /* 0x001fe20007800000 */
[----:B------:R-:W-:-:S04]  /*1ad10*/  FFMA R7, R7, c[0x0][0x188], -R5 ;  /* 0x0000620007077a23 */ /* 0x000fc80000000805 */
[----:B------:R-:W-:Y:S01]  /*1ad20*/  STL [R1+0x748], R3 ;  /* 0x0007480301007387 */ /* 0x000fe20000100800 */
[----:B----4-:R-:W-:-:S03]  /*1ad30*/  FFMA R5, R24, c[0x0][0x188], -R3 ;  /* 0x0000620018057a23 */ /* 0x010fc60000000803 */
[----:B-1----:R-:W-:Y:S04]  /*1ad40*/  STL [R1+0x840], R19 ;  /* 0x0008401301007387 */ /* 0x002fe80000100800 */
[----:B------:R-:W4:Y:S01]  /*1ad50*/  LDL R24, [R1+0x84c] ;  /* 0x00084c0001187983 */ /* 0x000f220000100800 */
[----:B------:R-:W-:-:S04]  /*1ad60*/  FMUL R7, R7, 1.4426950216293334961 ;  /* 0x3fb8aa3b07077820 */ /* 0x000fc80000400000 */
[----:B------:R-:W0:Y:S01]  /*1ad70*/  MUFU.EX2 R22, R7 ;  /* 0x0000000700167308 */ /* 0x000e220000000800 */
[----:B------:R-:W-:Y:S02]  /*1ad80*/  FMUL R6, R5, 1.4426950216293334961 ;  /* 0x3fb8aa3b05067820 */ /* 0x000fe40000400000 */
[----:B------:R-:W-:-:S05]  /*1ad90*/  FFMA R5, R25, c[0x0][0x188], -R3 ;  /* 0x0000620019057a23 */ /* 0x000fca0000000803 */
[----:B------:R1:W0:Y:S02]  /*1ada0*/  MUFU.EX2 R16, R6 ;  /* 0x0000000600107308 */ /* 0x0002240000000800 */
[----:B-1----:R-:W-:Y:S02]  /*1adb0*/  FMUL R6, R5, 1.4426950216293334961 ;  /* 0x3fb8aa3b05067820 */ /* 0x002fe40000400000 */
[----:B------:R-:W-:Y:S01]  /*1adc0*/  FADD R17, R28, R17 ;  /* 0x000000111c117221 */ /* 0x000fe20000000000 */
[----:B--2---:R-:W-:-:S05]  /*1add0*/  FMNMX R13, R13, R18, !PT ;  /* 0x000000120d0d7209 */ /* 0x004fca0007800000 */
[----:B------:R-:W-:Y:S04]  /*1ade0*/  STL [R1+0x740], R13 ;  /* 0x0007400d01007387 */ /* 0x000fe80000100800 */
[----:B0-----:R-:W-:Y:S04]  /*1adf0*/  STL [R1+0x83c], R22 ;  /* 0x00083c1601007387 */ /* 0x001fe80000100800 */
[----:B------:R0:W-:Y:S04]  /*1ae00*/  STL [R1+0x19a8], R3 ;  /* 0x0019a80301007387 */ /* 0x0001e80000100800 */
[----:B0-----:R-:W2:Y:S01]  /*1ae10*/  LDL.LU R3, [R1] ;  /* 0x0000000001037983 */ /* 0x001ea20000300800 */
[----:B------:R0:W1:Y:S01]  /*1ae20*/  MUFU.EX2 R18, R6 ;  /* 0x0000000600127308 */ /* 0x0000620000000800 */
[----:B------:R-:W-:-:S04]  /*1ae30*/  FFMA R5, R26, c[0x0][0x188], -R13 ;  /* 0x000062001a057a23 */ /* 0x000fc8000000080d */
[----:B0-----:R-:W-:Y:S02]  /*1ae40*/  FMUL R6, R5, 1.4426950216293334961 ;  /* 0x3fb8aa3b05067820 */ /* 0x001fe40000400000 */
[----:B------:R-:W-:Y:S02]  /*1ae50*/  FFMA R5, R27, c[0x0][0x188], -R13 ;  /* 0x000062001b057a23 */ /* 0x000fe4000000080d */
[----:B------:R-:W0:Y:S02]  /*1ae60*/  MUFU.EX2 R12, R6 ;  /* 0x00000006000c7308 */ /* 0x000e240000000800 */
[----:B------:R-:W-:Y:S01]  /*1ae70*/  FMUL R5, R5, 1.4426950216293334961 ;  /* 0x3fb8aa3b05057820 */ /* 0x000fe20000400000 */
[----:B------:R-:W-:Y:S04]  /*1ae80*/  STL [R1+0x838], R16 ;  /* 0x0008381001007387 */ /* 0x000fe80000100800 */
[----:B-1----:R-:W-:Y:S01]  /*1ae90*/  STL [R1+0x834], R18 ;  /* 0x0008341201007387 */ /* 0x002fe20000100800 */
[----:B---3--:R-:W-:-:S05]  /*1aea0*/  FMNMX R7, R4, R14, !PT ;  /* 0x0000000e04077209 */ /* 0x008fca0007800000 */
[----:B------:R-:W-:-:S04]  /*1aeb0*/  FFMA R4, R8, c[0x0][0x188], -R7 ;  /* 0x0000620008047a23 */ /* 0x000fc80000000807 */
[----:B------:R-:W-:Y:S01]  /*1aec0*/  FMUL R4, R4, 1.4426950216293334961 ;  /* 0x3fb8aa3b04047820 */ /* 0x000fe20000400000 */
[----:B------:R-:W1:Y:S01]  /*1aed0*/  MUFU.EX2 R14, R5 ;  /* 0x00000005000e7308 */ /* 0x000e620000000800 */
[----:B----4-:R-:W-:Y:S01]  /*1aee0*/  FMNMX R13, R0, R24, !PT ;  /* 0x00000018000d7209 */ /* 0x010fe20007800000 */
[----:B------:R-:W-:-:S06]  /*1aef0*/  FFMA R0, R9, c[0x0][0x188], -R7 ;  /* 0x0000620009007a23 */ /* 0x000fcc0000000807 */
[----:B------:R3:W4:Y:S01]  /*1af00*/  MUFU.EX2 R6, R4 ;  /* 0x0000000400067308 */ /* 0x0007220000000800 */
[----:B------:R0:W-:Y:S01]  /*1af10*/  STL [R1+0x738], R7 ;  /* 0x0007380701007387 */ /* 0x0001e20000100800 */
[----:B---3--:R-:W-:-:S06]  /*1af20*/  FMUL R4, R0, 1.4426950216293334961 ;  /* 0x3fb8aa3b00047820 */ /* 0x008fcc0000400000 */
[----:B0-----:R-:W0:Y:S01]  /*1af30*/  MUFU.EX2 R7, R4 ;  /* 0x0000000400077308 */ /* 0x001e220000000800 */
[----:B------:R-:W-:Y:S04]  /*1af40*/  STL [R1+0x830], R12 ;  /* 0x0008300c01007387 */ /* 0x000fe80000100800 */
[----:B-1----:R-:W-:Y:S04]  /*1af50*/  STL [R1+0x82c], R14 ;  /* 0x00082c0e01007387 */ /* 0x002fe80000100800 */
[----:B------:R-:W-:Y:S04]  /*1af60*/  STL [R1+0x730], R13 ;  /* 0x0007300d01007387 */ /* 0x000fe80000100800 */
[----:B----4-:R-:W-:Y:S04]  /*1af70*/  STL [R1+0x828], R6 ;  /* 0x0008280601007387 */ /* 0x010fe80000100800 */
[----:B0-----:R-:W-:Y:S04]  /*1af80*/  STL [R1+0x820], R7 ;  /* 0x0008200701007387 */ /* 0x001fe80000100800 */
[----:B------:R-:W3:Y:S01]  /*1af90*/  LDL.LU R28, [R1+0x19b0] ;  /* 0x0019b000011c7983 */ /* 0x000ee20000300800 */
[----:B------:R-:W-:-:S02]  /*1afa0*/  FFMA R0, R10, c[0x0][0x188], -R13 ;  /* 0x000062000a007a23 */ /* 0x000fc4000000080d */
[----:B------:R-:W-:Y:S02]  /*1afb0*/  FADD R10, R16, R18 ;  /* 0x00000012100a7221 */ /* 0x000fe40000000000 */
[----:B------:R-:W0:Y:S01]  /*1afc0*/  SHFL.BFLY PT, R18, R17, 0x2, 0x1f ;  /* 0x0c401f0011127f89 */ /* 0x000e2200000e0000 */
[----:B------:R-:W-:Y:S02]  /*1afd0*/  FMUL R4, R0, 1.4426950216293334961 ;  /* 0x3fb8aa3b00047820 */ /* 0x000fe40000400000 */
[----:B------:R-:W-:-:S04]  /*1afe0*/  FFMA R0, R11, c[0x0][0x188], -R13 ;  /* 0x000062000b007a23 */ /* 0x000fc8000000080d */
[----:B------:R-:W-:Y:S01]  /*1aff0*/  FMUL R0, R0, 1.4426950216293334961 ;  /* 0x3fb8aa3b00007820 */ /* 0x000fe20000400000 */
[----:B------:R-:W1:Y:S01]  /*1b000*/  MUFU.EX2 R4, R4 ;  /* 0x0000000400047308 */ /* 0x000e620000000800 */
[----:B0-----:R-:W-:-:S05]  /*1b010*/  FADD R18, R17, R18 ;  /* 0x0000001211127221 */ /* 0x001fca0000000000 */
[----:B------:R-:W0:Y:S02]  /*1b020*/  SHFL.BFLY PT, R17, R18, 0x1, 0x1f ;  /* 0x0c201f0012117f89 */ /* 0x000e2400000e0000 */
[----:B------:R-:W4:Y:S01]  /*1b030*/  MUFU.EX2 R5, R0 ;  /* 0x0000000000057308 */ /* 0x000f220000000800 */
[----:B------:R-:W-:Y:S01]  /*1b040*/  FADD R15, R2, R15 ;  /* 0x0000000f020f7221 */ /* 0x000fe20000000000 */
[----:B-1----:R-:W-:Y:S01]  /*1b050*/  STL [R1+0x81c], R4 ;  /* 0x00081c0401007387 */ /* 0x002fe20000100800 */
[----:B------:R-:W-:-:S03]  /*1b060*/  FADD R11, R19, R22 ;  /* 0x00000016130b7221 */ /* 0x000fc60000000000 */
[----:B------:R-:W3:Y:S04]  /*1b070*/  LDL.LU R2, [R1+0x19ac] ;  /* 0x0019ac0001027983 */ /* 0x000ee80000300800 */
[----:B----4-:R-:W-:Y:S01]  /*1b080*/  STL [R1+0x818], R5 ;  /* 0x0008180501007387 */ /* 0x010fe20000100800 */
[----:B0-----:R-:W-:-:S03]  /*1b090*/  FADD R17, R18, R17 ;  /* 0x0000001112117221 */ /* 0x001fc60000000000 */
[----:B------:R-:W-:Y:S06]  /*1b0a0*/  BAR.SYNC.DEFER_BLOCKING 0x0 ;  /* 0x0000000000007b1d */ /* 0x000fec0000010000 */
[----:B------:R-:W4:Y:S01]  /*1b0b0*/  LDL.64 R18, [R1+0xc70] ;  /* 0x000c700001127983 */ /* 0x000f220000100a00 */
[----:B------:R-:W-:Y:S02]  /*1b0c0*/  FADD R8, R6, R7 ;  /* 0x0000000706087221 */ /* 0x000fe40000000000 */
[----:B------:R-:W-:Y:S01]  /*1b0d0*/  FADD R9, R12, R14 ;  /* 0x0000000e0c097221 */ /* 0x000fe20000000000 */
[----:B------:R-:W0:Y:S01]  /*1b0e0*/  SHFL.BFLY PT, R16, R15, 0x2, 0x1f ;  /* 0x0c401f000f107f89 */ /* 0x000e2200000e0000 */
[----:B------:R-:W-:-:S03]  /*1b0f0*/  FADD R7, R4, R5 ;  /* 0x0000000504077221 */ /* 0x000fc60000000000 */
[----:B------:R-:W1:Y:S04]  /*1b100*/  SHFL.BFLY PT, R12, R11, 0x2, 0x1f ;  /* 0x0c401f000b0c7f89 */ /* 0x000e6800000e0000 */
[----:B------:R-:W1:Y:S04]  /*1b110*/  SHFL.BFLY PT, R5, R10, 0x2, 0x1f ;  /* 0x0c401f000a057f89 */ /* 0x000e6800000e0000 */
[----:B------:R-:W1:Y:S04]  /*1b120*/  SHFL.BFLY PT, R6, R9, 0x2, 0x1f ;  /* 0x0c401f0009067f89 */ /* 0x000e6800000e0000 */
[----:B------:R-:W1:Y:S04]  /*1b130*/  SHFL.BFLY PT, R4, R7, 0x2, 0x1f ;  /* 0x0c401f0007047f89 */ /* 0x000e6800000e0000 */
[----:B------:R-:W1:Y:S01]  /*1b140*/  SHFL.BFLY PT, R0, R8, 0x2, 0x1f ;  /* 0x0c401f0008007f89 */ /* 0x000e6200000e0000 */
[----:B0-----:R-:W-:-:S03]  /*1b150*/  FADD R15, R15, R16 ;  /* 0x000000100f0f7221 */ /* 0x001fc60000000000 */
[----:B------:R-:W4:Y:S01]  /*1b160*/  LDL.64 R24, [R1+0xc68] ;  /* 0x000c680001187983 */ /* 0x000f220000100a00 */
[----:B-1----:R-:W-:-:S03]  /*1b170*/  FADD R11, R11, R12 ;  /* 0x0000000c0b0b7221 */ /* 0x002fc60000000000 */
[----:B------:R-:W4:Y:S01]  /*1b180*/  LDL.64 R26, [R1+0xc58] ;  /* 0x000c5800011a7983 */ /* 0x000f220000100a00 */
[----:B------:R-:W-:Y:S02]  /*1b190*/  FADD R5, R10, R5 ;  /* 0x000000050a057221 */ /* 0x000fe40000000000 */
[----:B------:R-:W-:Y:S02]  /*1b1a0*/  FADD R6, R9, R6 ;  /* 0x0000000609067221 */ /* 0x000fe40000000000 */
[----:B------:R-:W-:Y:S02]  /*1b1b0*/  FADD R4, R7, R4 ;  /* 0x0000000407047221 */ /* 0x000fe40000000000 */
[----:B------:R-:W-:Y:S01]  /*1b1c0*/  SHFL.BFLY PT, R7, R15, 0x1, 0x1f ;  /* 0x0c201f000f077f89 */ /* 0x000fe200000e0000 */
[----:B------:R-:W-:-:S03]  /*1b1d0*/  FADD R0, R8, R0 ;  /* 0x0000000008007221 */ /* 0x000fc60000000000 */
[----:B------:R-:W-:Y:S04]  /*1b1e0*/  SHFL.BFLY PT, R9, R11, 0x1, 0x1f ;  /* 0x0c201f000b097f89 */ /* 0x000fe800000e0000 */
[----:B------:R-:W-:Y:S01]  /*1b1f0*/  SHFL.BFLY PT, R10, R5, 0x1, 0x1f ;  /* 0x0c201f00050a7f89 */ /* 0x000fe200000e0000 */
[----:B--2---:R-:W-:-:S05]  /*1b200*/  FADD R13, R3, R29 ;  /* 0x0000001d030d7221 */ /* 0x004fca0000000000 */
[----:B------:R-:W0:Y:S04]  /*1b210*/  SHFL.BFLY PT, R14, R13, 0x2, 0x1f ;  /* 0x0c401f000d0e7f89 */ /* 0x000e2800000e0000 */
[----:B------:R-:W1:Y:S04]  /*1b220*/  SHFL.BFLY PT, R12, R6, 0x1, 0x1f ;  /* 0x0c201f00060c7f89 */ /* 0x000e6800000e0000 */
[----:B------:R-:W2:Y:S01]  /*1b230*/  SHFL.BFLY PT, R16, R4, 0x1, 0x1f ;  /* 0x0c201f0004107f89 */ /* 0x000ea200000e0000 */
[----:B0-----:R-:W-:-:S05]  /*1b240*/  FADD R14, R13, R14 ;  /* 0x0000000e0d0e7221 */ /* 0x001fca0000000000 */
[----:B------:R-:W0:Y:S04]  /*1b250*/  SHFL.BFLY PT, R8, R14, 0x1, 0x1f ;  /* 0x0c201f000e087f89 */ /* 0x000e2800000e0000 */
[----:B------:R-:W0:Y:S01]  /*1b260*/  SHFL.BFLY PT, R13, R0, 0x1, 0x1f ;  /* 0x0c201f00000d7f89 */ /* 0x000e2200000e0000 */
[----:B------:R-:W-:Y:S02]  /*1b270*/  FADD R7, R15, R7 ;  /* 0x000000070f077221 */ /* 0x000fe40000000000 */
[----:B------:R-:W-:Y:S02]  /*1b280*/  FADD R9, R11, R9 ;  /* 0x000000090b097221 */ /* 0x000fe40000000000 */
[----:B------:R-:W-:Y:S02]  /*1b290*/  FADD R5, R5, R10 ;  /* 0x0000000a05057221 */ /* 0x000fe40000000000 */
[----:B-1----:R-:W-:Y:S01]  /*1b2a0*/  FADD R6, R6, R12 ;  /* 0x0000000c06067221 */ /* 0x002fe20000000000 */
[----:B------:R-:W4:Y:S01]  /*1b2b0*/  LDL.64 R10, [R1+0xc48] ;  /* 0x000c4800010a7983 */ /* 0x000f220000100a00 */
[----:B--2---:R-:W-:-:S02]  /*1b2c0*/  FADD R4, R4, R16 ;  /* 0x0000001004047221 */ /* 0x004fc40000000000 */
[----:B0-----:R-:W-:Y:S02]  /*1b2d0*/  FADD R8, R14, R8 ;  /* 0x000000080e087221 */ /* 0x001fe40000000000 */
[----:B------:R-:W2:Y:S01]  /*1b2e0*/  LDL.64 R14, [R1+0xc18] ;  /* 0x000c1800010e7983 */ /* 0x000ea20000100a00 */
[----:B------:R-:W-:-:S03]  /*1b2f0*/  FADD R0, R0, R13 ;  /* 0x0000000d00007221 */ /* 0x000fc60000000000 */
[----:B------:R-:W2:Y:S04]  /*1b300*/  LDL.64 R12, [R1+0xc40] ;  /* 0x000c4000010c7983 */ /* 0x000ea80000100a00 */
[----:B---3--:R-:W-:Y:S04]  /*1b310*/  @!P0 STS [R28+0x10000], R17 ;  /* 0x010000111c008388 */ /* 0x008fe80000000800 */
[----:B------:R-:W-:Y:S04]  /*1b320*/  @!P0 STS [R28+0x10080], R7 ;  /* 0x010080071c008388 */ /* 0x000fe80000000800 */
[----:B------:R-:W-:Y:S04]  /*1b330*/  @!P0 STS [R28+0x10100], R8 ;  /* 0x010100081c008388 */ /* 0x000fe80000000800 */
[----:B------:R0:W-:Y:S04]  /*1b340*/  @!P0 STS [R28+0x10180], R9 ;  /* 0x010180091c008388 */ /* 0x0001e80000000800 */
[----:B------:R-:W-:Y:S04]  /*1b350*/  @!P0 STS [R28+0x10200], R5 ;  /* 0x010200051c008388 */ /* 0x000fe80000000800 */
[----:B------:R-:W-:Y:S04]  /*1b360*/  @!P0 STS [R28+0x10280], R6 ;  /* 0x010280061c008388 */ /* 0x000fe80000000800 */
[----:B------:R-:W-:Y:S04]  /*1b370*/  @!P0 STS [R28+0x10300], R0 ;  /* 0x010300001c008388 */ /* 0x000fe80000000800 */
[----:B------:R-:W-:Y:S04]  /*1b380*/  @!P0 STS [R28+0x10380], R4 ;  /* 0x010380041c008388 */ /* 0x000fe80000000800 */
[----:B------:R-:W-:Y:S06]  /*1b390*/  BAR.SYNC.DEFER_BLOCKING 0x0 ;  /* 0x0000000000007b1d */ /* 0x000fec0000010000 */
[----:B0-----:R-:W3:Y:S04]  /*1b3a0*/  LDL.64 R8, [R1+0xc50] ;  /* 0x000c500001087983 */ /* 0x001ee80000100a00 */
[----:B------:R-:W2:Y:S04]  /*1b3b0*/  LDL.64 R16, [R1+0xc20] ;  /* 0x000c200001107983 */ /* 0x000ea80000100a00 */
[----:B------:R-:W0:Y:S04]  /*1b3c0*/  LDS R5, [R23.X4+0x10000] ;  /* 0x0100000017057984 */ /* 0x000e280000004800 */
[----:B------:R-:W1:Y:S04]  /*1b3d0*/  LDS R0, [R23.X4+0x10200] ;  /* 0x0102000017007984 */ /* 0x000e680000004800 */
[----:B0-----:R-:W0:Y:S04]  /*1b3e0*/  SHFL.BFLY PT, R6, R5, 0x2, 0x1f ;  /* 0x0c401f0005067f89 */ /* 0x001e2800000e0000 */
[----:B-1----:R-:W1:Y:S01]  /*1b3f0*/  SHFL.BFLY PT, R4, R0, 0x2, 0x1f ;  /* 0x0c401f0000047f89 */ /* 0x002e6200000e0000 */
[----:B0-----:R-:W-:-:S02]  /*1b400*/  FADD R6, R5, R6 ;  /* 0x0000000605067221 */ /* 0x001fc40000000000 */
[----:B-1----:R-:W-:-:S03]  /*1b410*/  FADD R0, R0, R4 ;  /* 0x0000000400007221 */ /* 0x002fc60000000000 */
[----:B------:R-:W0:Y:S04]  /*1b420*/  SHFL.BFLY PT, R5, R6, 0x1, 0x1f ;  /* 0x0c201f0006057f89 */ /* 0x000e2800000e0000 */
[----:B------:R-:W1:Y:S01]  /*1b430*/  SHFL.BFLY PT, R4, R0, 0x1, 0x1f ;  /* 0x0c201f0000047f89 */ /* 0x000e6200000e0000 */
[----:B0-----:R-:W-:Y:S02]  /*1b440*/  FADD R5, R6, R5 ;  /* 0x0000000506057221 */ /* 0x001fe40000000000 */
[----:B-1----:R-:W-:-:S03]  /*1b450*/  FADD R0, R0, R4 ;  /* 0x0000000400007221 */ /* 0x002fc60000000000 */
[----:B------:R4:W-:Y:S04]  /*1b460*/  @!P0 STS [R23.X4+0x10000], R5 ;  /* 0x0100000517008388 */ /* 0x0009e80000004800 */
[----:B------:R0:W-:Y:S01]  /*1b470*/  @!P0 STS [R23.X4+0x10200], R0 ;  /* 0x0102000017008388 */ /* 0x0001e20000004800 */
[----:B----4-:R-:W-:-:S03]  /*1b480*/  IMAD.WIDE R4, R2, 0x2, R18 ;  /* 0x0000000202047825 */ /* 0x010fc600078e0212 */
[----:B------:R-:W-:Y:S01]  /*1b490*/  BAR.SYNC.DEFER_BLOCKING 0x0 ;  /* 0x0000000000007b1d */ /* 0x000fe20000010000 */
[----:B------:R-:W-:-:S05]  /*1b4a0*/  IMAD.WIDE R6, R2, 0x2, R24 ;  /* 0x0000000202067825 */ /* 0x000fca00078e0218 */
[----:B------:R-:W4:Y:S04]  /*1b4b0*/  LDL.64 R24, [R1+0xc38] ;  /* 0x000c380001187983 */ /* 0x000f280000100a00 */
[----:B0-----:R-:W2:Y:S04]  /*1b4c0*/  LDL.64 R22, [R1+0xc30] ;  /* 0x000c300001167983 */ /* 0x001ea80000100a00 */
[----:B------:R-:W2:Y:S04]  /*1b4d0*/  LDL.64 R18, [R1+0xc28] ;  /* 0x000c280001127983 */ /* 0x000ea80000100a00 */
[----:B------:R0:W2:Y:S04]  /*1b4e0*/  LDG.E.U16 R28, [R4.64] ;  /* 0x00000004041c7981 */ /* 0x0000a8000c1e1500 */
[----:B------:R1:W2:Y:S04]  /*1b4f0*/  LDG.E.U16 R0, [R6.64] ;  /* 0x0000000406007981 */ /* 0x0002a8000c1e1500 */
[----:B0-----:R-:W2:Y:S01]  /*1b500*/  LDL.64 R4, [R1+0xc60] ;  /* 0x000c600001047983 */ /* 0x001ea20000100a00 */
[----:B-1----:R-:W-:-:S04]  /*1b510*/  IMAD.WIDE R6, R2, 0x2, R26 ;  /* 0x0000000202067825 */ /* 0x002fc800078e021a */
[C---:B------:R-:W-:Y:S01]  /*1b520*/  IMAD.WIDE R10, R2.reuse, 0x2, R10 ;  /* 0x00000002020a7825 */ /* 0x040fe200078e020a */
[----:B------:R0:W4:Y:S03]  /*1b530*/  LDG.E.U16 R26, [R6.64] ;  /* 0x00000004061a7981 */ /* 0x000126000c1e1500 */
[----:B---3--:R-:W-:-:S05]  /*1b540*/  IMAD.WIDE R8, R2, 0x2, R8 ;  /* 0x0000000202087825 */ /* 0x008fca00078e0208 */
[----:B------:R1:W3:Y:S01]  /*1b550*/  LDG.E.U16 R27, [R8.64] ;  /* 0x00000004081b7981 */ /* 0x0002e2000c1e1500 */
[----:B--2---:R-:W-:-:S06]  /*1b560*/  IMAD.WIDE R4, R2, 0x2, R4 ;  /* 0x0000000202047825 */ /* 0x004fcc00078e0204 */
[----:B------:R-:W2:Y:S04]  /*1b570*/  LDG.E.U16 R5, [R4.64] ;  /* 0x0000000404057981 */ /* 0x000ea8000c1e1500 */
[----:B------:R0:W-:Y:S04]  /*1b580*/  STL [R1+0x814], R28 ;  /* 0x0008141c01007387 */ /* 0x0001e80000100800 */
[----:B0-----:R-:W4:Y:S01]  /*1b590*/  LDG.E.U16 R28, [R10.64] ;  /* 0x000000040a1c7981 */ /* 0x001f22000c1e1500 */
[----:B------:R-:W-:-:S03]  /*1b5a0*/  IMAD.WIDE R12, R2, 0x2, R12 ;  /* 0x00000002020c7825 */ /* 0x000fc600078e020c */
[----:B------:R0:W-:Y:S04]  /*1b5b0*/  STL [R1+0x810], R0 ;  /* 0x0008100001007387 */ /* 0x0001e80000100800 */
[----:B0-----:R0:W4:Y:S01]  /*1b5c0*/  LDG.E.U16 R0, [R12.64] ;  /* 0x000000040c007981 */ /* 0x001122000c1e1500 */
[----:B------:R-:W-:-:S04]  /*1b5d0*/  IMAD.WIDE R6, R2, 0x2, R22 ;  /* 0x0000000202067825 */ /* 0x000fc800078e0216 */
[----:B-1----:R-:W-:-:S04]  /*1b5e0*/  IMAD.WIDE R8, R2, 0x2, R18 ;  /* 0x0000000202087825 */ /* 0x002fc800078e0212 */
[C---:B0-----:R-:W-:Y:S02]  /*1b5f0*/  IMAD.WIDE R12, R2.reuse, 0x2, R14 ;  /* 0x00000002020c7825 */ /* 0x041fe400078e020e */
[----:B------:R0:W4:Y:S04]  /*1b600*/  LDG.E.U16 R15, [R6.64] ;  /* 0x00000004060f7981 */ /* 0x000128000c1e1500 */
[----:B--2---:R4:W-:Y:S04]  /*1b610*/  STL [R1+0x80c], R5 ;  /* 0x00080c0501007387 */ /* 0x0049e80000100800 */
[----:B---3--:R-:W-:Y:S01]  /*1b620*/  STL [R1+0x804], R27 ;  /* 0x0008041b01007387 */ /* 0x008fe20000100800 */
[----:B----4-:R-:W-:-:S03]  /*1b630*/  IMAD.WIDE R4, R2, 0x2, R24 ;  /* 0x0000000202047825 */ /* 0x010fc600078e0218 */
[----:B------:R1:W-:Y:S04]  /*1b640*/  STL [R1+0x808], R26 ;  /* 0x0008081a01007387 */ /* 0x0003e80000100800 */
[----:B------:R2:W3:Y:S04]  /*1b650*/  LDG.E.U16 R14, [R4.64] ;  /* 0x00000004040e7981 */ /* 0x0004e8000c1e1500 */
[----:B0-----:R-:W4:Y:S04]  /*1b660*/  LDL.64 R6, [R1+0xc08] ;  /* 0x000c080001067983 */ /* 0x001f280000100a00 */
[----:B-1----:R-:W4:Y:S04]  /*1b670*/  LDL.64 R26, [R1+0xbf0] ;  /* 0x000bf000011a7983 */ /* 0x002f280000100a00 */
[----:B--2---:R-:W2:Y:S04]  /*1b680*/  LDL.64 R4, [R1+0xc10] ;  /* 0x000c100001047983 */ /* 0x004ea80000100a00 */
[----:B------:R0:W-:Y:S01]  /*1b690*/  STL [R1+0x800], R28 ;  /* 0x0008001c01007387 */ /* 0x0001e20000100800 */
[----:B------:R-:W-:-:S03]  /*1b6a0*/  IMAD.WIDE R10, R2, 0x2, R16 ;  /* 0x00000002020a7825 */ /* 0x000fc600078e0210 */
[----:B------:R-:W2:Y:S04]  /*1b6b0*/  LDL.64 R24, [R1+0xbe8] ;  /* 0x000be80001187983 */ /* 0x000ea80000100a00 */
[----:B------:R-:W2:Y:S04]  /*1b6c0*/  LDL.64 R22, [R1+0xbe0] ;  /* 0x000be00001167983 */ /* 0x000ea80000100a00 */
[----:B0-----:R0:W2:Y:S04]  /*1b6d0*/  LDG.E.U16 R28, [R8.64] ;  /* 0x00000004081c7981 */ /* 0x0010a8000c1e1500 */
[----:B------:R-:W4:Y:S04]  /*1b6e0*/  LDL.64 R18, [R1+0xbd8] ;  /* 0x000bd80001127983 */ /* 0x000f280000100a00 */
[----:B0-----:R-:W4:Y:S04]  /*1b6f0*/  LDL.64 R8, [R1+0xc00] ;  /* 0x000c000001087983 */ /* 0x001f280000100a00 */
[----:B------:R0:W-:Y:S04]  /*1b700*/  STL [R1+0x7fc], R0 ;  /* 0x0007fc0001007387 */ /* 0x0001e80000100800 */
[----:B------:R-:W4:Y:S04]  /*1b710*/  LDL.64 R16, [R1+0xbd0] ;  /* 0x000bd00001107983 */ /* 0x000f280000100a00 */
[----:B0-----:R0:W4:Y:S04]  /*1b720*/  LDG.E.U16 R0, [R10.64] ;  /* 0x000000040a007981 */ /* 0x001128000c1e1500 */
[----:B0-----:R-:W4:Y:S04]  /*1b730*/  LDL.64 R10, [R1+0xbf8] ;  /* 0x000bf800010a7983 */ /* 0x001f280000100a00 */
[----:B------:R-:W-:Y:S04]  /*1b740*/  STL [R1+0x7f4], R15 ;  /* 0x0007f40f01007387 */ /* 0x000fe80000100800 */
[----:B---3--:R0:W-:Y:S04]  /*1b750*/  STL [R1+0x7f8], R14 ;  /* 0x0007f80e01007387 */ /* 0x0081e80000100800 */
[----:B0-----:R-:W3:Y:S04]  /*1b760*/  LDL.64 R14, [R1+0xbc8] ;  /* 0x000bc800010e7983 */ /* 0x001ee80000100a00 */
[----:B--2---:R0:W-:Y:S04]  /*1b770*/  STL [R1+0x7f0], R28 ;  /* 0x0007f01c01007387 */ /* 0x0041e80000100800 */
[----:B0-----:R0:W2:Y:S01]  /*1b780*/  LDG.E.U16 R28, [R12.64] ;  /* 0x000000040c1c7981 */ /* 0x0010a2000c1e1500 */
[----:B------:R-:W-:-:S04]  /*1b790*/  IMAD.WIDE R4, R2, 0x2, R4 ;  /* 0x0000000202047825 */ /* 0x000fc800078e0204 */
[C---:B----4-:R-:W-:Y:S02]  /*1b7a0*/  IMAD.WIDE R8, R2.reuse, 0x2, R8 ;  /* 0x0000000202087825 */ /* 0x050fe400078e0208 */
[----:B------:R-:W4:Y:S02]  /*1b7b0*/  LDG.E.U16 R5, [R4.64] ;  /* 0x0000000404057981 */ /* 0x000f24000c1e1500 */
[----:B------:R-:W-:-:S04]  /*1b7c0*/  IMAD.WIDE R6, R2, 0x2, R6 ;  /* 0x0000000202067825 */ /* 0x000fc800078e0206 */
[C---:B0-----:R-:W-:Y:S02]  /*1b7d0*/  IMAD.WIDE R12, R2.reuse, 0x2, R26 ;  /* 0x00000002020c7825 */ /* 0x041fe400078e021a */
[----:B------:R0:W3:Y:S04]  /*1b7e0*/  LDG.E.U16 R27, [R8.64] ;  /* 0x00000004081b7981 */ /* 0x0000e8000c1e1500 */
[----:B------:R1:W3:Y:S01]  /*1b7f0*/  LDG.E.U16 R26, [R6.64] ;  /* 0x00000004061a7981 */ /* 0x0002e2000c1e1500 */
[----:B------:R-:W-:-:S03]  /*1b800*/  IMAD.WIDE R10, R2, 0x2, R10 ;  /* 0x00000002020a7825 */ /* 0x000fc600078e020a */
[----:B------:R0:W-:Y:S04]  /*1b810*/  STL [R1+0x7ec], R0 ;  /* 0x0007ec0001007387 */ /* 0x0001e80000100800 */
[----:B0-----:R-:W3:Y:S01]  /*1b820*/  LDG.E.U16 R0, [R10.64] ;  /* 0x000000040a007981 */ /* 0x001ee2000c1e1500 */
[----:B-1----:R-:W-:-:S03]  /*1b830*/  IMAD.WIDE R6, R2, 0x2, R22 ;  /* 0x0000000202067825 */ /* 0x002fc600078e0216 */
[----:B--2---:R0:W-:Y:S04]  /*1b840*/  STL [R1+0x7e8], R28 ;  /* 0x0007e81c01007387 */ /* 0x0041e80000100800 */
[----:B0-----:R0:W2:Y:S04]  /*1b850*/  LDG.E.U16 R28, [R12.64] ;  /* 0x000000040c1c7981 */ /* 0x0010a8000c1e1500 */
[----:B----4-:R1:W-:Y:S01]  /*1b860*/  STL [R1+0x7e4], R5 ;  /* 0x0007e40501007387 */ /* 0x0103e20000100800 */
[----:B------:R-:W-:-:S03]  /*1b870*/  IMAD.WIDE R8, R2, 0x2, R18 ;  /* 0x0000000202087825 */ /* 0x000fc600078e0212 */
[----:B---3--:R-:W-:Y:S01]  /*1b880*/  STL [R1+0x7dc], R27 ;  /* 0x0007dc1b01007387 */ /* 0x008fe20000100800 */
[----:B0-----:R-:W-:-:S04]  /*1b890*/  IMAD.WIDE R12, R2, 0x2, R14 ;  /* 0x00000002020c7825 */ /* 0x001fc800078e020e */
[C---:B-1----:R-:W-:Y:S01]  /*1b8a0*/  IMAD.WIDE R4, R2.reuse, 0x2, R24 ;  /* 0x0000000202047825 */ /* 0x042fe200078e0218 */
[----:B------:R0:W-:Y:S04]  /*1b8b0*/  STL [R1+0x7e0], R26 ;  /* 0x0007e01a01007387 */ /* 0x0001e80000100800 */
[----:B------:R1:W3:Y:S04]  /*1b8c0*/  LDG.E.U16 R14, [R4.64] ;  /* 0x00000004040e7981 */ /* 0x0002e8000c1e1500 */
[----:B------:R4:W3:Y:S04]  /*1b8d0*/  LDG.E.U16 R15, [R6.64] ;  /* 0x00000004060f7981 */ /* 0x0008e8000c1e1500 */
[----:B0-----:R-:W3:Y:S04]  /*1b8e0*/  LDL.64 R26, [R1+0xba0] ;  /* 0x000ba000011a7983 */ /* 0x001ee80000100a00 */
[----:B-1----:R-:W3:Y:S04]  /*1b8f0*/  LDL.64 R4, [R1+0xbc0] ;  /* 0x000bc00001047983 */ /* 0x002ee80000100a00 */
[----:B----4-:R-:W4:Y:S04]  /*1b900*/  LDL.64 R6, [R1+0xbb8] ;  /* 0x000bb80001067983 */ /* 0x010f280000100a00 */
[----:B------:R0:W-:Y:S01]  /*1b910*/  STL [R1+0x7d8], R0 ;  /* 0x0007d80001007387 */ /* 0x0001e20000100800 */
[----:B------:R-:W-:-:S03]  /*1b920*/  IMAD.WIDE R10, R2, 0x2, R16 ;  /* 0x00000002020a7825 */ /* 0x000fc600078e0210 */
[----:B------:R-:W4:Y:S04]  /*1b930*/  LDL.64 R24, [R1+0xb98] ;  /* 0x000b980001187983 */ /* 0x000f280000100a00 */
[----:B------:R-:W4:Y:S04]  /*1b940*/  LDL.64 R22, [R1+0xb90] ;  /* 0x000b900001167983 */ /* 0x000f280000100a00 */
[----:B0-----:R0:W4:Y:S04]  /*1b950*/  LDG.E.U16 R0, [R8.64] ;  /* 0x0000000408007981 */ /* 0x001128000c1e1500 */
[----:B------:R-:W4:Y:S04]  /*1b960*/  LDL.64 R18, [R1+0xb88] ;  /* 0x000b880001127983 */ /* 0x000f280000100a00 */
[----:B0-----:R-:W4:Y:S04]  /*1b970*/  LDL.64 R8, [R1+0xbb0] ;  /* 0x000bb00001087983 */ /* 0x001f280000100a00 */
[----:B--2---:R0:W-:Y:S04]  /*1b980*/  STL [R1+0x7d4], R28 ;  /* 0x0007d41c01007387 */ /* 0x0041e80000100800 */
[----:B------:R-:W2:Y:S04]  /*1b990*/  LDL.64 R16, [R1+0xb80] ;  /* 0x000b800001107983 */ /* 0x000ea80000100a00 */
[----:B0-----:R0:W2:Y:S04]  /*1b9a0*/  LDG.E.U16 R28, [R10.64] ;  /* 0x000000040a1c7981 */ /* 0x0010a8000c1e1500 */
[----:B0-----:R-:W2:Y:S04]  /*1b9b0*/  LDL.64 R10, [R1+0xba8] ;  /* 0x000ba800010a7983 */ /* 0x001ea80000100a00 */
[----:B---3--:R-:W-:Y:S04]  /*1b9c0*/  STL [R1+0x7cc], R15 ;  /* 0x0007cc0f01007387 */ /* 0x008fe80000100800 */
[----:B------:R0:W-:Y:S01]  /*1b9d0*/  STL [R1+0x7d0], R14 ;  /* 0x0007d00e01007387 */ /* 0x0001e20000100800 */
[----:B------:R-:W-:-:S06]  /*1b9e0*/  IMAD.WIDE R4, R2, 0x2, R4 ;  /* 0x0000000202047825 */ /* 0x000fcc00078e0204 */
[----:B------:R-:W3:Y:S04]  /*1b9f0*/  LDG.E.U16 R5, [R4.64] ;  /* 0x0000000404057981 */ /* 0x000ee8000c1e1500 */
[----:B0-----:R-:W3:Y:S04]  /*1ba00*/  LDL.64 R14, [R1+0xb78] ;  /* 0x000b7800010e7983 */ /* 0x001ee80000100a00 */
[----:B----4-:R0:W-:Y:S04]  /*1ba10*/  STL [R1+0x7c8], R0 ;  /* 0x0007c80001007387 */ /* 0x0101e80000100800 */
[----:B0-----:R0:W4:Y:S01]  /*1ba20*/  LDG.E.U16 R0, [R12.64] ;  /* 0x000000040c007981 */ /* 0x001122000c1e1500 */
[----:B------:R-:W-:-:S03]  /*1ba30*/  IMAD.WIDE R6, R2, 0x2, R6 ;  /* 0x0000000202067825 */ /* 0x000fc600078e0206 */
[----:B--2---:R1:W-:Y:S04]  /*1ba40*/  STL [R1+0x7c4], R28 ;  /* 0x0007c41c01007387 */ /* 0x0043e80000100800 */
[----:B-1----:R1:W2:Y:S01]  /*1ba50*/  LDG.E.U16 R28, [R6.64] ;  /* 0x00000004061c7981 */ /* 0x0022a2000c1e1500 */
[----:B0-----:R-:W-:-:S04]  /*1ba60*/  IMAD.WIDE R12, R2, 0x2, R26 ;  /* 0x00000002020c7825 */ /* 0x001fc800078e021a */
[----:B------:R-:W-:-:S04]  /*1ba70*/  IMAD.WIDE R8, R2, 0x2, R8 ;  /* 0x0000000202087825 */ /* 0x000fc800078e0208 */
[C---:B------:R-:W-:Y:S01]  /*1ba80*/  IMAD.WIDE R10, R2.reuse, 0x2, R10 ;  /* 0x00000002020a7825 */ /* 0x040fe200078e020a */
[----:B------:R0:W2:Y:S03]  /*1ba90*/  LDG.E.U16 R26, [R8.64] ;  /* 0x00000004081a7981 */ /* 0x0000a6000c1e1500 */
[C---:B-1----:R-:W-:Y:S01]  /*1baa0*/  IMAD.WIDE R6, R2.reuse, 0x2, R22 ;  /* 0x0000000202067825 */ /* 0x042fe200078e0216 */
[----:B------:R1:W2:Y:S03]  /*1bab0*/  LDG.E.U16 R27, [R10.64] ;  /* 0x000000040a1b7981 */ /* 0x0002a6000c1e1500 */
[C---:B0-----:R-:W-:Y:S01]  /*1bac0*/  IMAD.WIDE R8, R2.reuse, 0x2, R18 ;  /* 0x0000000202087825 */ /* 0x041fe200078e0212 */
[----:B----4-:R0:W-:Y:S04]  /*1bad0*/  STL [R1+0x7c0], R0 ;  /* 0x0007c00001007387 */ /* 0x0101e80000100800 */
[----:B---3--:R3:W-:Y:S01]  /*1bae0*/  STL [R1+0x7b8], R5 ;  /* 0x0007b80501007387 */ /* 0x0087e20000100800 */
[----:B-1----:R-:W-:-:S03]  /*1baf0*/  IMAD.WIDE R10, R2, 0x2, R16 ;  /* 0x00000002020a7825 */ /* 0x002fc600078e0210 */
[----:B------:R-:W4:Y:S04]  /*1bb00*/  LDL.64 R18, [R1+0xb50] ;  /* 0x000b500001127983 */ /* 0x000f280000100a00 */
[----:B0-----:R0:W4:Y:S01]  /*1bb10*/  LDG.E.U16 R0, [R12.64] ;  /* 0x000000040c007981 */ /* 0x001122000c1e1500 */
[----:B---3--:R-:W-:-:S05]  /*1bb20*/  IMAD.WIDE R4, R2, 0x2, R24 ;  /* 0x0000000202047825 */ /* 0x008fca00078e0218 */
[----:B------:R1:W3:Y:S01]  /*1bb30*/  LDG.E.U16 R23, [R4.64] ;  /* 0x0000000404177981 */ /* 0x0002e2000c1e1500 */
[----:B0-----:R-:W-:-:S03]  /*1bb40*/  IMAD.WIDE R12, R2, 0x2, R14 ;  /* 0x00000002020c7825 */ /* 0x001fc600078e020e */
[----:B------:R0:W3:Y:S04]  /*1bb50*/  LDG.E.U16 R14, [R6.64] ;  /* 0x00000004060e7981 */ /* 0x0000e8000c1e1500 */
[----:B------:R0:W3:Y:S04]  /*1bb60*/  LDG.E.U16 R15, [R8.64] ;  /* 0x00000004080f7981 */ /* 0x0000e8000c1e1500 */
[----:B-1----:R-:W3:Y:S04]  /*1bb70*/  LDL.64 R4, [R1+0xb70] ;  /* 0x000b700001047983 */ /* 0x002ee80000100a00 */
[----:B0-----:R-:W3:Y:S04]  /*1bb80*/  LDL.64 R6, [R1+0xb68] ;  /* 0x000b680001067983 */ /* 0x001ee80000100a00 */
[----:B------:R-:W3:Y:S04]  /*1bb90*/  LDL.64 R8, [R1+0xb60] ;  /* 0x000b600001087983 */ /* 0x000ee80000100a00 */
[----:B--2---:R0:W-:Y:S04]  /*1bba0*/  STL [R1+0x7b4], R28 ;  /* 0x0007b41c01007387 */ /* 0x0041e80000100800 */
[----:B0-----:R0:W2:Y:S04]  /*1bbb0*/  LDG.E.U16 R28, [R10.64] ;  /* 0x000000040a1c7981 */ /* 0x0010a8000c1e1500 */
[----:B0-----:R-:W2:Y:S04]  /*1bbc0*/  LDL.64 R10, [R1+0xb58] ;  /* 0x000b5800010a7983 */ /* 0x001ea80000100a00 */
[----:B------:R-:W-:Y:S04]  /*1bbd0*/  STL [R1+0x7ac], R27 ;  /* 0x0007ac1b01007387 */ /* 0x000fe80000100800 */
[----:B------:R0:W-:Y:S04]  /*1bbe0*/  STL [R1+0x7b0], R26 ;  /* 0x0007b01a01007387 */ /* 0x0001e80000100800 */
[----:B------:R-:W2:Y:S04]  /*1bbf0*/  LDL.64 R24, [R1+0xb40] ;  /* 0x000b400001187983 */ /* 0x000ea80000100a00 */
[----:B------:R-:W2:Y:S04]  /*1bc00*/  LDL.64 R16, [R1+0xb38] ;  /* 0x000b380001107983 */ /* 0x000ea80000100a00 */
[----:B0-----:R-:W2:Y:S04]  /*1bc10*/  LDL.64 R26, [R1+0xb48] ;  /* 0x000b4800011a7983 */ /* 0x001ea80000100a00 */
[----:B----4-:R0:W-:Y:S04]  /*1bc20*/  STL [R1+0x7a8], R0 ;  /* 0x0007a80001007387 */ /* 0x0101e80000100800 */
[----:B0-----:R0:W4:Y:S01]  /*1bc30*/  LDG.E.U16 R0, [R12.64] ;  /* 0x000000040c007981 */ /* 0x001122000c1e1500 */
[----:B---3--:R-:W-:-:S04]  /*1bc40*/  IMAD.WIDE R4, R2, 0x2, R4 ;  /* 0x0000000202047825 */ /* 0x008fc800078e0204 */
[C---:B------:R-:W-:Y:S02]  /*1bc50*/  IMAD.WIDE R6, R2.reuse, 0x2, R6 ;  /* 0x0000000202067825 */ /* 0x040fe400078e0206 */
[----:B------:R-:W3:Y:S02]  /*1bc60*/  LDG.E.U16 R5, [R4.64] ;  /* 0x0000000404057981 */ /* 0x000ee4000c1e1500 */
[C---:B------:R-:W-:Y:S02]  /*1bc70*/  IMAD.WIDE R8, R2.reuse, 0x2, R8 ;  /* 0x0000000202087825 */ /* 0x040fe400078e0208 */
[----:B------:R-:W3:Y:S04]  /*1bc80*/  LDG.E.U16 R7, [R6.64] ;  /* 0x0000000406077981 */ /* 0x000ee8000c1e1500 */
[----:B------:R1:W-:Y:S04]  /*1bc90*/  STL [R1+0x7a4], R23 ;  /* 0x0007a41701007387 */ /* 0x0003e80000100800 */
[----:B------:R-:W3:Y:S04]  /*1bca0*/  LDG.E.U16 R9, [R8.64] ;  /* 0x0000000408097981 */ /* 0x000ee8000c1e1500 */
[----:B-1----:R-:W3:Y:S04]  /*1bcb0*/  LDL.64 R22, [R1+0xb30] ;  /* 0x000b300001167983 */ /* 0x002ee80000100a00 */
[----:B------:R-:W-:Y:S04]  /*1bcc0*/  STL [R1+0x79c], R15 ;  /* 0x00079c0f01007387 */ /* 0x000fe80000100800 */
[----:B------:R1:W-:Y:S04]  /*1bcd0*/  STL [R1+0x7a0], R14 ;  /* 0x0007a00e01007387 */ /* 0x0003e80000100800 */
[----:B-1----:R-:W3:Y:S04]  /*1bce0*/  LDL.64 R14, [R1+0xb28] ;  /* 0x000b2800010e7983 */ /* 0x002ee80000100a00 */
[----:B--2---:R1:W-:Y:S01]  /*1bcf0*/  STL [R1+0x798], R28 ;  /* 0x0007981c01007387 */ /* 0x0043e20000100800 */
[----:B------:R-:W-:-:S05]  /*1bd00*/  IMAD.WIDE R10, R2, 0x2, R10 ;  /* 0x00000002020a7825 */ /* 0x000fca00078e020a */
[----:B-1----:R1:W2:Y:S01]  /*1bd10*/  LDG.E.U16 R28, [R10.64] ;  /* 0x000000040a1c7981 */ /* 0x0022a2000c1e1500 */
[----:B0-----:R-:W-:-:S03]  /*1bd20*/  IMAD.WIDE R12, R2, 0x2, R18 ;  /* 0x00000002020c7825 */ /* 0x001fc600078e0212 */
[----:B----4-:R0:W-:Y:S04]  /*1bd30*/  STL [R1+0x794], R0 ;  /* 0x0007940001007387 */ /* 0x0101e80000100800 */
[----:B------:R-:W4:Y:S04]  /*1bd40*/  LDL.64 R18, [R1+0xb20] ;  /* 0x000b200001127983 */ /* 0x000f280000100a00 */
[----:B0-----:R0:W4:Y:S04]  /*1bd50*/  LDG.E.U16 R0, [R12.64] ;  /* 0x000000040c007981 */ /* 0x001128000c1e1500 */
[----:B---3--:R-:W-:Y:S04]  /*1bd60*/  STL [R1+0x790], R5 ;  /* 0x0007900501007387 */ /* 0x008fe80000100800 */
[----:B------:R3:W-:Y:S02]  /*1bd70*/  STL [R1+0x78c], R7 ;  /* 0x00078c0701007387 */ /* 0x0007e40000100800 */
[----:B---3--:R-:W-:-:S02]  /*1bd80*/  IMAD.WIDE R6, R2, 0x2, R24 ;  /* 0x0000000202067825 */ /* 0x008fc400078e0218 */
[----:B------:R3:W-:Y:S02]  /*1bd90*/  STL [R1+0x784], R9 ;  /* 0x0007840901007387 */ /* 0x0007e40000100800 */
[C---:B-1----:R-:W-:Y:S02]  /*1bda0*/  IMAD.WIDE R10, R2.reuse, 0x2, R22 ;  /* 0x00000002020a7825 */ /* 0x042fe400078e0216 */
[----:B------:R1:W4:Y:S02]  /*1bdb0*/  LDG.E.U16 R22, [R6.64] ;  /* 0x0000000406167981 */ /* 0x000324000c1e1500 */
[----:B------:R-:W-:-:S04]  /*1bdc0*/  IMAD.WIDE R4, R2, 0x2, R26 ;  /* 0x0000000202047825 */ /* 0x000fc800078e021a */
[C---:B---3--:R-:W-:Y:S01]  /*1bdd0*/  IMAD.WIDE R8, R2.reuse, 0x2, R16 ;  /* 0x0000000202087825 */ /* 0x048fe200078e0210 */
[----:B------:R4:W3:Y:S04]  /*1bde0*/  LDG.E.U16 R25, [R4.64] ;  /* 0x0000000404197981 */ /* 0x0008e8000c1e1500 */
[----:B-1----:R-:W3:Y:S04]  /*1bdf0*/  LDL.64 R6, [R1+0xb18] ;  /* 0x000b180001067983 */ /* 0x002ee80000100a00 */
[----:B------:R1:W3:Y:S04]  /*1be00*/  LDG.E.U16 R23, [R8.64] ;  /* 0x0000000408177981 */ /* 0x0002e8000c1e1500 */
[----:B------:R-:W3:Y:S04]  /*1be10*/  LDL.64 R16, [R1+0xb00] ;  /* 0x000b000001107983 */ /* 0x000ee80000100a00 */
[----:B-1----:R-:W3:Y:S04]  /*1be20*/  LDL.64 R8, [R1+0xb10] ;  /* 0x000b100001087983 */ /* 0x002ee80000100a00 */
[----:B--2---:R1:W-:Y:S01]  /*1be30*/  STL [R1+0x780], R28 ;  /* 0x0007801c01007387 */ /* 0x0043e20000100800 */
[----:B0-----:R-:W-:-:S03]  /*1be40*/  IMAD.WIDE R12, R2, 0x2, R14 ;  /* 0x00000002020c7825 */ /* 0x001fc600078e020e */
[----:B------:R-:W2:Y:S04]  /*1be50*/  LDL.64 R26, [R1+0xaf8] ;  /* 0x000af800011a7983 */ /* 0x000ea80000100a00 */
[----:B------:R-:W2:Y:S04]  /*1be60*/  LDL.64 R14, [R1+0xaf0] ;  /* 0x000af000010e7983 */ /* 0x000ea80000100a00 */
[----:B-1----:R0:W2:Y:S04]  /*1be70*/  LDG.E.U16 R28, [R10.64] ;  /* 0x000000040a1c7981 */ /* 0x0020a8000c1e1500 */
[----:B0-----:R-:W2:Y:S01]  /*1be80*/  LDL.64 R10, [R1+0xb08] ;  /* 0x000b0800010a7983 */ /* 0x001ea20000100a00 */
[----:B----4-:R-:W-:-:S03]  /*1be90*/  IMAD.WIDE R4, R2, 0x2, R18 ;  /* 0x0000000202047825 */ /* 0x010fc600078e0212 */
[----:B------:R0:W-:Y:S04]  /*1bea0*/  STL [R1+0x77c], R0 ;  /* 0x00077c0001007387 */ /* 0x0001e80000100800 */
[----:B------:R-:W4:Y:S04]  /*1beb0*/  LDG.E.U16 R5, [R4.64] ;  /* 0x0000000404057981 */ /* 0x000f28000c1e1500 */
[----:B0-----:R0:W4:Y:S01]  /*1bec0*/  LDG.E.U16 R0, [R12.64] ;  /* 0x000000040c007981 */ /* 0x001122000c1e1500 */
[----:B---3--:R-:W-:-:S03]  /*1bed0*/  IMAD.WIDE R6, R2, 0x2, R6 ;  /* 0x0000000202067825 */ /* 0x008fc600078e0206 */
[----:B------:R1:W-:Y:S04]  /*1bee0*/  STL [R1+0x778], R25 ;  /* 0x0007781901007387 */ /* 0x0003e80000100800 */
[----:B------:R-:W3:Y:S04]  /*1bef0*/  LDG.E.U16 R7, [R6.64] ;  /* 0x0000000406077981 */ /* 0x000ee8000c1e1500 */
[----:B-1----:R-:W3:Y:S01]  /*1bf00*/  LDL.64 R24, [R1+0xae8] ;  /* 0x000ae80001187983 */ /* 0x002ee20000100a00 */
[----:B------:R-:W-:-:S03]  /*1bf10*/  IMAD.WIDE R8, R2, 0x2, R8 ;  /* 0x0000000202087825 */ /* 0x000fc600078e0208 */
[----:B------:R-:W-:Y:S04]  /*1bf20*/  STL [R1+0x770], R23 ;  /* 0x0007701701007387 */ /* 0x000fe80000100800 */
[----:B------:R1:W-:Y:S04]  /*1bf30*/  STL [R1+0x774], R22 ;  /* 0x0007741601007387 */ /* 0x0003e80000100800 */
[----:B------:R-:W3:Y:S04]  /*1bf40*/  LDL.64 R18, [R1+0xad8] ;  /* 0x000ad80001127983 */ /* 0x000ee80000100a00 */
[----:B------:R-:W3:Y:S04]  /*1bf50*/  LDG.E.U16 R9, [R8.64] ;  /* 0x0000000408097981 */ /* 0x000ee8000c1e1500 */
[----:B-1----:R-:W3:Y:S04]  /*1bf60*/  LDL.64 R22, [R1+0xae0] ;  /* 0x000ae00001167983 */ /* 0x002ee80000100a00 */
[----:B--2---:R1:W-:Y:S01]  /*1bf70*/  STL [R1+0x76c], R28 ;  /* 0x00076c1c01007387 */ /* 0x0043e20000100800 */
[----:B------:R-:W-:-:S05]  /*1bf80*/  IMAD.WIDE R10, R2, 0x2, R10 ;  /* 0x00000002020a7825 */ /* 0x000fca00078e020a */
[----:B-1----:R1:W2:Y:S01]  /*1bf90*/  LDG.E.U16 R28, [R10.64] ;  /* 0x000000040a1c7981 */ /* 0x0022a2000c1e1500 */
[----:B0-----:R-:W-:-:S03]  /*1bfa0*/  IMAD.WIDE R12, R2, 0x2, R16 ;  /* 0x00000002020c7825 */ /* 0x001fc600078e0210 */
[----:B------:R-:W2:Y:S04]  /*1bfb0*/  LDL.64 R16, [R1+0xad0] ;  /* 0x000ad00001107983 */ /* 0x000ea80000100a00 */
[----:B----4-:R0:W-:Y:S04]  /*1bfc0*/  STL [R1+0x768], R0 ;  /* 0x0007680001007387 */ /* 0x0101e80000100800 */
[----:B------:R4:W-:Y:S04]  /*1bfd0*/  STL [R1+0x760], R5 ;  /* 0x0007600501007387 */ /* 0x0009e80000100800 */
[----:B0-----:R0:W2:Y:S01]  /*1bfe0*/  LDG.E.U16 R0, [R12.64] ;  /* 0x000000040c007981 */ /* 0x0010a2000c1e1500 */
[----:B----4-:R-:W-:-:S03]  /*1bff0*/  IMAD.WIDE R4, R2, 0x2, R26 ;  /* 0x0000000202047825 */ /* 0x010fc600078e021a */
[----:B---3--:R3:W-:Y:S04]  /*1c000*/  STL [R1+0x758], R7 ;  /* 0x0007580701007387 */ /* 0x0087e80000100800 */
[----:B------:R-:W4:Y:S01]  /*1c010*/  LDL.64 R26, [R1+0xab8] ;  /* 0x000ab800011a7983 */ /* 0x000f220000100a00 */
[----:B---3--:R-:W-:-:S03]  /*1c020*/  IMAD.WIDE R6, R2, 0x2, R14 ;  /* 0x0000000202067825 */ /* 0x008fc600078e020e */
[----:B------:R-:W3:Y:S01]  /*1c030*/  LDL.64 R14, [R1+0xab0] ;  /* 0x000ab000010e7983 */ /* 0x000ee20000100a00 */
[----:B0-----:R-:W-:-:S03]  /*1c040*/  IMAD.WIDE R12, R2, 0x2, R18 ;  /* 0x00000002020c7825 */ /* 0x001fc600078e0212 */
[----:B------:R0:W3:Y:S04]  /*1c050*/  LDG.E.U16 R18, [R6.64] ;  /* 0x0000000406127981 */ /* 0x0000e8000c1e1500 */
[----:B------:R1:W-:Y:S04]  /*1c060*/  STL [R1+0x754], R9 ;  /* 0x0007540901007387 */ /* 0x0003e80000100800 */
[----:B0-----:R-:W3:Y:S01]  /*1c070*/  LDL.64 R6, [R1+0xac8] ;  /* 0x000ac80001067983 */ /* 0x001ee20000100a00 */
[----:B-1----:R-:W-:-:S03]  /*1c080*/  IMAD.WIDE R8, R2, 0x2, R24 ;  /* 0x0000000202087825 */ /* 0x002fc600078e0218 */
[----:B------:R0:W3:Y:S04]  /*1c090*/  LDG.E.U16 R25, [R4.64] ;  /* 0x0000000404197981 */ /* 0x0000e8000c1e1500 */
[----:B------:R1:W3:Y:S01]  /*1c0a0*/  LDG.E.U16 R19, [R8.64] ;  /* 0x0000000408137981 */ /* 0x0002e2000c1e1500 */
[----:B------:R-:W-:-:S03]  /*1c0b0*/  IMAD.WIDE R10, R2, 0x2, R22 ;  /* 0x00000002020a7825 */ /* 0x000fc600078e0216 */
[----:B-1----:R-:W3:Y:S04]  /*1c0c0*/  LDL.64 R8, [R1+0xac0] ;  /* 0x000ac00001087983 */ /* 0x002ee80000100a00 */
[----:B--2---:R1:W-:Y:S04]  /*1c0d0*/  STL [R1+0x74c], R28 ;  /* 0x00074c1c01007387 */ /* 0x0043e80000100800 */
[----:B-1----:R4:W2:Y:S01]  /*1c0e0*/  LDG.E.U16 R28, [R10.64] ;  /* 0x000000040a1c7981 */ /* 0x0028a2000c1e1500 */
[----:B0-----:R-:W-:-:S06]  /*1c0f0*/  IMAD.WIDE R4, R2, 0x2, R16 ;  /* 0x0000000202047825 */ /* 0x001fcc00078e0210 */
[----:B------:R0:W2:Y:S04]  /*1c100*/  LDG.E.U16 R4, [R4.64] ;  /* 0x0000000404047981 */ /* 0x0000a8000c1e1500 */
[----:B------:R1:W-:Y:S04]  /*1c110*/  STL [R1+0x744], R0 ;  /* 0x0007440001007387 */ /* 0x0003e80000100800 */
[----:B------:R-:W2:Y:S04]  /*1c120*/  LDL.64 R22, [R1+0xaa8] ;  /* 0x000aa80001167983 */ /* 0x000ea80000100a00 */
[----:B-1----:R1:W2:Y:S01]  /*1c130*/  LDG.E.U16 R0, [R12.64] ;  /* 0x000000040c007981 */ /* 0x0022a2000c1e1500 */
[----:B----4-:R-:W-:-:S04]  /*1c140*/  IMAD.WIDE R10, R2, 0x2, R26 ;  /* 0x00000002020a7825 */ /* 0x010fc800078e021a */
[----:B---3--:R-:W-:-:S05]  /*1c150*/  IMAD.WIDE R6, R2, 0x2, R6 ;  /* 0x0000000202067825 */ /* 0x008fca00078e0206 */
[----:B0-----:R0:W3:Y:S04]  /*1c160*/  LDG.E.U16 R5, [R6.64] ;  /* 0x0000000406057981 */ /* 0x0010e8000c1e1500 */
[----:B------:R4:W-:Y:S04]  /*1c170*/  STL [R1+0x73c], R25 ;  /* 0x00073c1901007387 */ /* 0x0009e80000100800 */
[----:B----4-:R-:W4:Y:S01]  /*1c180*/  LDL.64 R24, [R1+0xa98] ;  /* 0x000a980001187983 */ /* 0x010f220000100a00 */
[----:B------:R-:W-:-:S03]  /*1c190*/  IMAD.WIDE R8, R2, 0x2, R8 ;  /* 0x0000000202087825 */ /* 0x000fc600078e0208 */
[----:B------:R-:W-:Y:S04]  /*1c1a0*/  STL [R1+0x72c], R19 ;  /* 0x00072c1301007387 */ /* 0x000fe80000100800 */
[----:B------:R1:W-:Y:S04]  /*1c1b0*/  STL [R1+0x734], R18 ;  /* 0x0007341201007387 */ /* 0x0003e80000100800 */
[----:B0-----:R-:W4:Y:S04]  /*1c1c0*/  LDL.64 R6, [R1+0xaa0] ;  /* 0x000aa00001067983 */ /* 0x001f280000100a00 */
[----:B------:R-:W4:Y:S04]  /*1c1d0*/  LDG.E.U16 R9, [R8.64] ;  /* 0x0000000408097981 */ /* 0x000f28000c1e1500 */
[----:B-1----:R-:W4:Y:S04]  /*1c1e0*/  LDL.64 R18, [R1+0xa90] ;  /* 0x000a900001127983 */ /* 0x002f280000100a00 */
[----:B------:R-:W4:Y:S04]  /*1c1f0*/  LDL.64 R16, [R1+0xa88] ;  /* 0x000a880001107983 */ /* 0x000f280000100a00 */
[----:B--2---:R0:W-:Y:S04]  /*1c200*/  STL [R1+0x728], R28 ;  /* 0x0007281c01007387 */ /* 0x0041e80000100800 */
[----:B0-----:R0:W2:Y:S01]  /*1c210*/  LDG.E.U16 R28, [R10.64] ;  /* 0x000000040a1c7981 */ /* 0x0010a2000c1e1500 */
[----:B------:R-:W-:-:S03]  /*1c220*/  IMAD.WIDE R12, R2, 0x2, R14 ;  /* 0x00000002020c7825 */ /* 0x000fc600078e020e */
[----:B------:R-:W2:Y:S04]  /*1c230*/  LDL.64 R14, [R1+0xa80] ;  /* 0x000a8000010e7983 */ /* 0x000ea80000100a00 */
[----:B------:R1:W-:Y:S04]  /*1c240*/  STL [R1+0x724], R0 ;  /* 0x0007240001007387 */ /* 0x0003e80000100800 */
[----:B------:R-:W2:Y:S04]  /*1c250*/  LDL.64 R26, [R1+0xa78] ;  /* 0x000a7800011a7983 */ /* 0x000ea80000100a00 */
[----:B-1----:R1:W2:Y:S04]  /*1c260*/  LDG.E.U16 R0, [R12.64] ;  /* 0x000000040c007981 */ /* 0x0022a8000c1e1500 */
[----:B---3--:R-:W-:Y:S04]  /*1c270*/  STL [R1+0x71c], R5 ;  /* 0x00071c0501007387 */ /* 0x008fe80000100800 */
[----:B------:R3:W-:Y:S02]  /*1c280*/  STL [R1+0x720], R4 ;  /* 0x0007200401007387 */ /* 0x0007e40000100800 */
[----:B---3--:R-:W-:-:S02]  /*1c290*/  IMAD.WIDE R4, R2, 0x2, R22 ;  /* 0x0000000202047825 */ /* 0x008fc400078e0216 */
[----:B------:R-:W3:Y:S04]  /*1c2a0*/  LDL.64 R22, [R1+0xa70] ;  /* 0x000a700001167983 */ /* 0x000ee80000100a00 */
[----:B------:R-:W3:Y:S01]  /*1c2b0*/  LDG.E.U16 R5, [R4.64] ;  /* 0x0000000404057981 */ /* 0x000ee2000c1e1500 */
[----:B----4-:R-:W-:-:S03]  /*1c2c0*/  IMAD.WIDE R6, R2, 0x2, R6 ;  /* 0x0000000202067825 */ /* 0x010fc600078e0206 */
[----:B------:R4:W-:Y:S01]  /*1c2d0*/  STL [R1+0x718], R9 ;  /* 0x0007180901007387 */ /* 0x0009e20000100800 */
[----:B0-----:R-:W-:-:S03]  /*1c2e0*/  IMAD.WIDE R10, R2, 0x2, R18 ;  /* 0x00000002020a7825 */ /* 0x001fc600078e0212 */
[----:B------:R-:W3:Y:S01]  /*1c2f0*/  LDG.E.U16 R7, [R6.64] ;  /* 0x0000000406077981 */ /* 0x000ee2000c1e1500 */
[----:B-1----:R-:W-:-:S03]  /*1c300*/  IMAD.WIDE R12, R2, 0x2, R16 ;  /* 0x00000002020c7825 */ /* 0x002fc600078e0210 */
[----:B------:R-:W3:Y:S01]  /*1c310*/  LDL.64 R18, [R1+0xa58] ;  /* 0x000a580001127983 */ /* 0x000ee20000100a00 */
[----:B----4-:R-:W-:-:S03]  /*1c320*/  IMAD.WIDE R8, R2, 0x2, R24 ;  /* 0x0000000202087825 */ /* 0x010fc600078e0218 */
[----:B------:R-:W4:Y:S04]  /*1c330*/  LDL.64 R16, [R1+0xa60] ;  /* 0x000a600001107983 */ /* 0x000f280000100a00 */
[----:B------:R-:W4:Y:S04]  /*1c340*/  LDL.64 R24, [R1+0xa68] ;  /* 0x000a680001187983 */ /* 0x000f280000100a00 */
[----:B------:R-:W4:Y:S04]  /*1c350*/  LDG.E.U16 R11, [R10.64] ;  /* 0x000000040a0b7981 */ /* 0x000f28000c1e1500 */
[----:B--2---:R0:W-:Y:S04]  /*1c360*/  STL [R1+0x714], R28 ;  /* 0x0007141c01007387 */ /* 0x0041e80000100800 */
[----:B0-----:R3:W2:Y:S04]  /*1c370*/  LDG.E.U16 R28, [R8.64] ;  /* 0x00000004081c7981 */ /* 0x0016a8000c1e1500 */
[----:B------:R0:W-:Y:S04]  /*1c380*/  STL [R1+0x710], R0 ;  /* 0x0007100001007387 */ /* 0x0001e80000100800 */
[----:B0-----:R0:W4:Y:S01]  /*1c390*/  LDG.E.U16 R0, [R12.64] ;  /* 0x000000040c007981 */ /* 0x001122000c1e1500 */
[----:B---3--:R-:W-:-:S03]  /*1c3a0*/  IMAD.WIDE R8, R2, 0x2, R22 ;  /* 0x0000000202087825 */ /* 0x008fc600078e0216 */
[----:B------:R1:W-:Y:S02]  /*1c3b0*/  STL [R1+0x70c], R5 ;  /* 0x00070c0501007387 */ /* 0x0003e40000100800 */
[C---:B-1----:R-:W-:Y:S02]  /*1c3c0*/  IMAD.WIDE R4, R2.reuse, 0x2, R14 ;  /* 0x0000000202047825 */ /* 0x042fe400078e020e */
[----:B------:R-:W3:Y:S04]  /*1c3d0*/  LDL.64 R14, [R1+0xa50] ;  /* 0x000a5000010e7983 */ /* 0x000ee80000100a00 */
[----:B------:R-:W-:Y:S04]  /*1c3e0*/  STL [R1+0x708], R7 ;  /* 0x0007080701007387 */ /* 0x000fe80000100800 */
[----:B0-----:R-:W3:Y:S04]  /*1c3f0*/  LDL.64 R12, [R1+0xa48] ;  /* 0x000a4800010c7983 */ /* 0x001ee80000100a00 */
[----:B------:R-:W3:Y:S04]  /*1c400*/  LDL.64 R22, [R1+0xa40] ;  /* 0x000a400001167983 */ /* 0x000ee80000100a00 */
[----:B--2---:R0:W-:Y:S04]  /*1c410*/  STL [R1+0x704], R28 ;  /* 0x0007041c01007387 */ /* 0x0041e80000100800 */
[----:B0-----:R0:W2:Y:S01]  /*1c420*/  LDG.E.U16 R28, [R4.64] ;  /* 0x00000004041c7981 */ /* 0x0010a2000c1e1500 */
[----:B------:R-:W-:-:S03]  /*1c430*/  IMAD.WIDE R6, R2, 0x2, R26 ;  /* 0x0000000202067825 */ /* 0x000fc600078e021a */
[----:B----4-:R1:W-:Y:S04]  /*1c440*/  STL [R1+0x700], R11 ;  /* 0x0007000b01007387 */ /* 0x0103e80000100800 */
[----:B------:R4:W2:Y:S01]  /*1c450*/  LDG.E.U16 R26, [R6.64] ;  /* 0x00000004061a7981 */ /* 0x0008a2000c1e1500 */
[----:B0-----:R-:W-:-:S03]  /*1c460*/  IMAD.WIDE R4, R2, 0x2, R24 ;  /* 0x0000000202047825 */ /* 0x001fc600078e0218 */
[----:B------:R0:W2:Y:S04]  /*1c470*/  LDG.E.U16 R27, [R8.64] ;  /* 0x00000004081b7981 */ /* 0x0000a8000c1e1500 */
[----:B-1----:R-:W2:Y:S01]  /*1c480*/  LDL.64 R10, [R1+0xa38] ;  /* 0x000a3800010a7983 */ /* 0x002ea20000100a00 */
[----:B----4-:R-:W-:-:S03]  /*1c490*/  IMAD.WIDE R6, R2, 0x2, R16 ;  /* 0x0000000202067825 */ /* 0x010fc600078e0210 */
[----:B------:R-:W4:Y:S01]  /*1c4a0*/  LDL.64 R16, [R1+0xa30] ;  /* 0x000a300001107983 */ /* 0x000f220000100a00 */
[----:B0-----:R-:W-:-:S03]  /*1c4b0*/  IMAD.WIDE R8, R2, 0x2, R18 ;  /* 0x0000000202087825 */ /* 0x001fc600078e0212 */
[----:B------:R-:W4:Y:S04]  /*1c4c0*/  LDL.64 R18, [R1+0xa28] ;  /* 0x000a280001127983 */ /* 0x000f280000100a00 */
[----:B------:R0:W4:Y:S04]  /*1c4d0*/  LDG.E.U16 R24, [R6.64] ;  /* 0x0000000406187981 */ /* 0x000128000c1e1500 */
[----:B------:R1:W-:Y:S04]  /*1c4e0*/  STL [R1+0x50c], R0 ;  /* 0x00050c0001007387 */ /* 0x0003e80000100800 */
[----:B------:R0:W4:Y:S04]  /*1c4f0*/  LDG.E.U16 R25, [R8.64] ;  /* 0x0000000408197981 */ /* 0x000128000c1e1500 */
[----:B-1----:R3:W4:Y:S02]  /*1c500*/  LDG.E.U16 R0, [R4.64] ;  /* 0x0000000404007981 */ /* 0x002724000c1e1500 */
[----:B---3--:R-:W-:-:S02]  /*1c510*/  IMAD.WIDE R4, R2, 0x2, R14 ;  /* 0x0000000202047825 */ /* 0x008fc400078e020e */
[----:B------:R-:W3:Y:S02]  /*1c520*/  LDL.64 R14, [R1+0xa20] ;  /* 0x000a2000010e7983 */ /* 0x000ee40000100a00 */
[C---:B0-----:R-:W-:Y:S02]  /*1c530*/  IMAD.WIDE R6, R2.reuse, 0x2, R12 ;  /* 0x0000000202067825 */ /* 0x041fe400078e020c */
[----:B------:R-:W3:Y:S02]  /*1c540*/  LDL.64 R12, [R1+0xa18] ;  /* 0x000a1800010c7983 */ /* 0x000ee40000100a00 */
[C---:B------:R-:W-:Y:S02]  /*1c550*/  IMAD.WIDE R8, R2.reuse, 0x2, R22 ;  /* 0x0000000202087825 */ /* 0x040fe400078e0216 */
[----:B------:R-:W3:Y:S04]  /*1c560*/  LDL.64 R22, [R1+0xa10] ;  /* 0x000a100001167983 */ /* 0x000ee80000100a00 */
[----:B--2---:R0:W-:Y:S04]  /*1c570*/  STL [R1+0x2c8], R28 ;  /* 0x0002c81c01007387 */ /* 0x0041e80000100800 */
[----:B0-----:R0:W2:Y:S04]  /*1c580*/  LDG.E.U16 R28, [R4.64] ;  /* 0x00000004041c7981 */ /* 0x0010a8000c1e1500 */
[----:B------:R1:W-:Y:S04]  /*1c590*/  STL [R1+0x14c], R26 ;  /* 0x00014c1a01007387 */ /* 0x0003e80000100800 */
[----:B------:R1:W-:Y:S01]  /*1c5a0*/  STL [R1+0x148], R27 ;  /* 0x0001481b01007387 */ /* 0x0003e20000100800 */
[----:B0-----:R-:W-:-:S03]  /*1c5b0*/  IMAD.WIDE R4, R2, 0x2, R10 ;  /* 0x0000000202047825 */ /* 0x001fc600078e020a */
[----:B------:R-:W2:Y:S04]  /*1c5c0*/  LDL.64 R10, [R1+0xa08] ;  /* 0x000a0800010a7983 */ /* 0x000ea80000100a00 */
[----:B-1----:R4:W2:Y:S04]  /*1c5d0*/  LDG.E.U16 R26, [R6.64] ;  /* 0x00000004061a7981 */ /* 0x0028a8000c1e1500 */
[----:B------:R0:W2:Y:S01]  /*1c5e0*/  LDG.E.U16 R27, [R8.64] ;  /* 0x00000004081b7981 */ /* 0x0000a2000c1e1500 */
[----:B----4-:R-:W-:-:S03]  /*1c5f0*/  IMAD.WIDE R6, R2, 0x2, R16 ;  /* 0x0000000202067825 */ /* 0x010fc600078e0210 */
[----:B------:R-:W4:Y:S01]  /*1c600*/  LDL.64 R16, [R1+0xa00] ;  /* 0x000a000001107983 */ /* 0x000f220000100a00 */
[----:B0-----:R-:W-:-:S03]  /*1c610*/  IMAD.WIDE R8, R2, 0x2, R18 ;  /* 0x0000000202087825 */ /* 0x001fc600078e0212 */
[----:B------:R-:W4:Y:S04]  /*1c620*/  LDL.64 R18, [R1+0x9f8] ;  /* 0x0009f80001127983 */ /* 0x000f280000100a00 */
[----:B------:R0:W-:Y:S04]  /*1c630*/  STL [R1+0x144], R0 ;  /* 0x0001440001007387 */ /* 0x0001e80000100800 */
[----:B------:R1:W-:Y:S04]  /*1c640*/  STL [R1+0x140], R24 ;  /* 0x0001401801007387 */ /* 0x0003e80000100800 */
[----:B------:R1:W-:Y:S04]  /*1c650*/  STL [R1+0x13c], R25 ;  /* 0x00013c1901007387 */ /* 0x0003e80000100800 */
[----:B0-----:R3:W4:Y:S04]  /*1c660*/  LDG.E.U16 R0, [R4.64] ;  /* 0x0000000404007981 */ /* 0x001728000c1e1500 */
[----:B-1----:R0:W4:Y:S04]  /*1c670*/  LDG.E.U16 R24, [R6.64] ;  /* 0x0000000406187981 */ /* 0x002128000c1e1500 */
[----:B------:R1:W4:Y:S01]  /*1c680*/  LDG.E.U16 R25, [R8.64] ;  /* 0x0000000408197981 */ /* 0x000322000c1e1500 */
[----:B---3--:R-:W-:-:S03]  /*1c690*/  IMAD.WIDE R4, R2, 0x2, R14 ;  /* 0x0000000202047825 */ /* 0x008fc600078e020e */
[----:B------:R-:W3:Y:S01]  /*1c6a0*/  LDL.64 R14, [R1+0x9f0] ;  /* 0x0009f000010e7983 */ /* 0x000ee20000100a00 */
[----:B0-----:R-:W-:-:S03]  /*1c6b0*/  IMAD.WIDE R6, R2, 0x2, R12 ;  /* 0x0000000202067825 */ /* 0x001fc600078e020c */
[----:B------:R-:W3:Y:S01]  /*1c6c0*/  LDL.64 R12, [R1+0x9e8] ;  /* 0x0009e800010c7983 */ /* 0x000ee20000100a00 */
[----:B-1----:R-:W-:-:S03]  /*1c6d0*/  IMAD.WIDE R8, R2, 0x2, R22 ;  /* 0x0000000202087825 */ /* 0x002fc600078e0216 */
        /* <DEDUP_REMOVED lines=27> */
[----:B------:R1:W-:Y:S01]  /*1c890*/  STL [R1+0x11c], R26 ;  /* 0x00011c1a01007387 */ /* 0x0003e20000100800 */
[----:B0-----:R-:W-:-:S03]  /*1c8a0*/  IMAD.WIDE R4, R2, 0x2, R10 ;  /* 0x0000000202047825 */ /* 0x001fc600078e020a */
[----:B------:R0:W-:Y:S04]  /*1c8b0*/  STL [R1+0x118], R27 ;  /* 0x0001181b01007387 */ /* 0x0001e80000100800 */
[----:B------:R-:W2:Y:S04]  /*1c8c0*/  LDL.64 R10, [R1+0x9a8] ;  /* 0x0009a800010a7983 */ /* 0x000ea80000100a00 */
[----:B-1----:R4:W2:Y:S04]  /*1c8d0*/  LDG.E.U16 R26, [R6.64] ;  /* 0x00000004061a7981 */ /* 0x0028a8000c1e1500 */
[----:B0-----:R0:W2:Y:S01]  /*1c8e0*/  LDG.E.U16 R27, [R8.64] ;  /* 0x00000004081b7981 */ /* 0x0010a2000c1e1500 */
        /* <DEDUP_REMOVED lines=13> */
[----:B------:R-:W3:Y:S04]  /*1c9c0*/  LDL.64 R12, [R1+0x988] ;  /* 0x00098800010c7983 */ /* 0x000ee80000100a00 */
[----:B--2---:R0:W-:Y:S04]  /*1c9d0*/  STL [R1+0x108], R28 ;  /* 0x0001081c01007387 */ /* 0x0041e80000100800 */
[----:B0-----:R0:W2:Y:S01]  /*1c9e0*/  LDG.E.U16 R28, [R4.64] ;  /* 0x00000004041c7981 */ /* 0x0010a2000c1e1500 */
[----:B-1----:R-:W-:-:S03]  /*1c9f0*/  IMAD.WIDE R8, R2, 0x2, R22 ;  /* 0x0000000202087825 */ /* 0x002fc600078e0216 */
[----:B------:R-:W3:Y:S04]  /*1ca00*/  LDL.64 R22, [R1+0x980] ;  /* 0x0009800001167983 */ /* 0x000ee80000100a00 */
[----:B------:R1:W-:Y:S01]  /*1ca10*/  STL [R1+0x104], R26 ;  /* 0x0001041a01007387 */ /* 0x0003e20000100800 */
[----:B0-----:R-:W-:-:S03]  /*1ca20*/  IMAD.WIDE R4, R2, 0x2, R10 ;  /* 0x0000000202047825 */ /* 0x001fc600078e020a */
[----:B------:R0:W-:Y:S04]  /*1ca30*/  STL [R1+0x100], R27 ;  /* 0x0001001b01007387 */ /* 0x0001e80000100800 */
[----:B------:R-:W3:Y:S04]  /*1ca40*/  LDL.64 R10, [R1+0x978] ;  /* 0x00097800010a7983 */ /* 0x000ee80000100a00 */
[----:B-1----:R4:W3:Y:S04]  /*1ca50*/  LDG.E.U16 R26, [R6.64] ;  /* 0x00000004061a7981 */ /* 0x0028e8000c1e1500 */
[----:B0-----:R0:W3:Y:S01]  /*1ca60*/  LDG.E.U16 R27, [R8.64] ;  /* 0x00000004081b7981 */ /* 0x0010e2000c1e1500 */
[----:B----4-:R-:W-:-:S03]  /*1ca70*/  IMAD.WIDE R6, R2, 0x2, R16 ;  /* 0x0000000202067825 */ /* 0x010fc600078e0210 */
[----:B------:R-:W4:Y:S04]  /*1ca80*/  LDL.64 R16, [R1+0x970] ;  /* 0x0009700001107983 */ /* 0x000f280000100a00 */
[----:B------:R1:W-:Y:S04]  /*1ca90*/  STL [R1+0xfc], R0 ;  /* 0x0000fc0001007387 */ /* 0x0003e80000100800 */
[----:B------:R-:W-:Y:S04]  /*1caa0*/  STL [R1+0xf4], R25 ;  /* 0x0000f41901007387 */ /* 0x000fe80000100800 */
[----:B------:R0:W-:Y:S04]  /*1cab0*/  STL [R1+0xf8], R24 ;  /* 0x0000f81801007387 */ /* 0x0001e80000100800 */
[----:B-1----:R3:W4:Y:S04]  /*1cac0*/  LDG.E.U16 R0, [R4.64] ;  /* 0x0000000404007981 */ /* 0x002728000c1e1500 */
[----:B0-----:R-:W4:Y:S04]  /*1cad0*/  LDL.64 R24, [R1+0x968] ;  /* 0x0009680001187983 */ /* 0x001f280000100a00 */
[----:B--2---:R0:W-:Y:S04]  /*1cae0*/  STL [R1+0xf0], R28 ;  /* 0x0000f01c01007387 */ /* 0x0041e80000100800 */
[----:B0-----:R0:W2:Y:S01]  /*1caf0*/  LDG.E.U16 R28, [R6.64] ;  /* 0x00000004061c7981 */ /* 0x0010a2000c1e1500 */
[----:B------:R-:W-:-:S04]  /*1cb00*/  IMAD.WIDE R8, R2, 0x2, R18 ;  /* 0x0000000202087825 */ /* 0x000fc800078e0212 */
[----:B---3--:R-:W-:-:S04]  /*1cb10*/  IMAD.WIDE R4, R2, 0x2, R14 ;  /* 0x0000000202047825 */ /* 0x008fc800078e020e */
[C---:B0-----:R-:W-:Y:S01]  /*1cb20*/  IMAD.WIDE R6, R2.reuse, 0x2, R12 ;  /* 0x0000000202067825 */ /* 0x041fe200078e020c */
[----:B------:R0:W-:Y:S04]  /*1cb30*/  STL [R1+0xec], R26 ;  /* 0x0000ec1a01007387 */ /* 0x0001e80000100800 */
[----:B------:R-:W3:Y:S04]  /*1cb40*/  LDL.64 R14, [R1+0x960] ;  /* 0x00096000010e7983 */ /* 0x000ee80000100a00 */
[----:B------:R-:W3:Y:S04]  /*1cb50*/  LDL.64 R18, [R1+0x958] ;  /* 0x0009580001127983 */ /* 0x000ee80000100a00 */
[----:B------:R-:W3:Y:S04]  /*1cb60*/  LDL.64 R12, [R1+0x950] ;  /* 0x00095000010c7983 */ /* 0x000ee80000100a00 */
[----:B0-----:R0:W3:Y:S04]  /*1cb70*/  LDG.E.U16 R26, [R8.64] ;  /* 0x00000004081a7981 */ /* 0x0010e8000c1e1500 */
[----:B------:R1:W-:Y:S01]  /*1cb80*/  STL [R1+0xe8], R27 ;  /* 0x0000e81b01007387 */ /* 0x0003e20000100800 */
[----:B0-----:R-:W-:-:S03]  /*1cb90*/  IMAD.WIDE R8, R2, 0x2, R22 ;  /* 0x0000000202087825 */ /* 0x001fc600078e0216 */
[----:B-1----:R0:W3:Y:S04]  /*1cba0*/  LDG.E.U16 R27, [R4.64] ;  /* 0x00000004041b7981 */ /* 0x0020e8000c1e1500 */
[----:B----4-:R1:W-:Y:S04]  /*1cbb0*/  STL [R1+0xe4], R0 ;  /* 0x0000e40001007387 */ /* 0x0103e80000100800 */
[----:B-1----:R1:W3:Y:S04]  /*1cbc0*/  LDG.E.U16 R0, [R6.64] ;  /* 0x0000000406007981 */ /* 0x0022e8000c1e1500 */
[----:B--2---:R2:W-:Y:S01]  /*1cbd0*/  STL [R1+0xe0], R28 ;  /* 0x0000e01c01007387 */ /* 0x0045e20000100800 */
[----:B0-----:R-:W-:-:S03]  /*1cbe0*/  IMAD.WIDE R4, R2, 0x2, R10 ;  /* 0x0000000202047825 */ /* 0x001fc600078e020a */
[----:B------:R-:W4:Y:S01]  /*1cbf0*/  LDL.64 R10, [R1+0x948] ;  /* 0x00094800010a7983 */ /* 0x000f220000100a00 */
[----:B-1----:R-:W-:-:S03]  /*1cc00*/  IMAD.WIDE R6, R2, 0x2, R16 ;  /* 0x0000000202067825 */ /* 0x002fc600078e0210 */
[----:B------:R-:W4:Y:S04]  /*1cc10*/  LDL.64 R22, [R1+0x940] ;  /* 0x0009400001167983 */ /* 0x000f280000100a00 */
[----:B--2---:R0:W2:Y:S04]  /*1cc20*/  LDG.E.U16 R28, [R8.64] ;  /* 0x00000004081c7981 */ /* 0x0040a8000c1e1500 */
[----:B------:R-:W4:Y:S01]  /*1cc30*/  LDL.64 R16, [R1+0x938] ;  /* 0x0009380001107983 */ /* 0x000f220000100a00 */
[----:B0-----:R-:W-:-:S03]  /*1cc40*/  IMAD.WIDE R8, R2, 0x2, R24 ;  /* 0x0000000202087825 */ /* 0x001fc600078e0218 */
[----:B------:R0:W4:Y:S04]  /*1cc50*/  LDG.E.U16 R25, [R4.64] ;  /* 0x0000000404197981 */ /* 0x000128000c1e1500 */
[----:B---3--:R1:W-:Y:S01]  /*1cc60*/  STL [R1+0xdc], R26 ;  /* 0x0000dc1a01007387 */ /* 0x0083e20000100800 */
[----:B0-----:R-:W-:-:S03]  /*1cc70*/  IMAD.WIDE R4, R2, 0x2, R14 ;  /* 0x0000000202047825 */ /* 0x001fc600078e020e */
[----:B-1----:R0:W3:Y:S04]  /*1cc80*/  LDG.E.U16 R26, [R6.64] ;  /* 0x00000004061a7981 */ /* 0x0020e8000c1e1500 */
[----:B------:R1:W-:Y:S04]  /*1cc90*/  STL [R1+0xd8], R27 ;  /* 0x0000d81b01007387 */ /* 0x0003e80000100800 */
[----:B------:R-:W3:Y:S01]  /*1cca0*/  LDL.64 R14, [R1+0x930] ;  /* 0x00093000010e7983 */ /* 0x000ee20000100a00 */
[----:B0-----:R-:W-:-:S03]  /*1ccb0*/  IMAD.WIDE R6, R2, 0x2, R18 ;  /* 0x0000000202067825 */ /* 0x001fc600078e0212 */
[----:B------:R-:W3:Y:S04]  /*1ccc0*/  LDL.64 R18, [R1+0x928] ;  /* 0x0009280001127983 */ /* 0x000ee80000100a00 */
[----:B-1----:R0:W3:Y:S02]  /*1ccd0*/  LDG.E.U16 R27, [R8.64] ;  /* 0x00000004081b7981 */ /* 0x0020e4000c1e1500 */
[C---:B0-----:R-:W-:Y:S02]  /*1cce0*/  IMAD.WIDE R8, R2.reuse, 0x2, R12 ;  /* 0x0000000202087825 */ /* 0x041fe400078e020c */
[----:B------:R-:W3:Y:S04]  /*1ccf0*/  LDL.64 R12, [R1+0x920] ;  /* 0x00092000010c7983 */ /* 0x000ee80000100a00 */
[----:B------:R0:W-:Y:S04]  /*1cd00*/  STL [R1+0xd4], R0 ;  /* 0x0000d40001007387 */ /* 0x0001e80000100800 */
[----:B------:R1:W3:Y:S04]  /*1cd10*/  LDG.E.U16 R24, [R8.64] ;  /* 0x0000000408187981 */ /* 0x0002e8000c1e1500 */
[----:B0-----:R4:W3:Y:S04]  /*1cd20*/  LDG.E.U16 R0, [R4.64] ;  /* 0x0000000404007981 */ /* 0x0018e8000c1e1500 */
[----:B--2---:R0:W-:Y:S04]  /*1cd30*/  STL [R1+0xd0], R28 ;  /* 0x0000d01c01007387 */ /* 0x0041e80000100800 */
[----:B0-----:R0:W2:Y:S01]  /*1cd40*/  LDG.E.U16 R28, [R6.64] ;  /* 0x00000004061c7981 */ /* 0x0010a2000c1e1500 */
[----:B----4-:R-:W-:-:S03]  /*1cd50*/  IMAD.WIDE R4, R2, 0x2, R10 ;  /* 0x0000000202047825 */ /* 0x010fc600078e020a */
[----:B------:R-:W4:Y:S01]  /*1cd60*/  LDL.64 R10, [R1+0x918] ;  /* 0x00091800010a7983 */ /* 0x000f220000100a00 */
[----:B-1----:R-:W-:-:S03]  /*1cd70*/  IMAD.WIDE R8, R2, 0x2, R16 ;  /* 0x0000000202087825 */ /* 0x002fc600078e0210 */
[----:B------:R1:W-:Y:S01]  /*1cd80*/  STL [R1+0xcc], R25 ;  /* 0x0000cc1901007387 */ /* 0x0003e20000100800 */
[----:B0-----:R-:W-:-:S03]  /*1cd90*/  IMAD.WIDE R6, R2, 0x2, R22 ;  /* 0x0000000202067825 */ /* 0x001fc600078e0216 */
[----:B-1----:R0:W4:Y:S04]  /*1cda0*/  LDG.E.U16 R25, [R4.64] ;  /* 0x0000000404197981 */ /* 0x002128000c1e1500 */
[----:B---3--:R-:W-:Y:S04]  /*1cdb0*/  STL [R1+0xc4], R27 ;  /* 0x0000c41b01007387 */ /* 0x008fe80000100800 */
[----:B------:R1:W-:Y:S04]  /*1cdc0*/  STL [R1+0xc8], R26 ;  /* 0x0000c81a01007387 */ /* 0x0003e80000100800 */
[----:B------:R-:W4:Y:S04]  /*1cdd0*/  LDL.64 R22, [R1+0x908] ;  /* 0x0009080001167983 */ /* 0x000f280000100a00 */
[----:B-1----:R-:W4:Y:S04]  /*1cde0*/  LDL.64 R26, [R1+0x910] ;  /* 0x00091000011a7983 */ /* 0x002f280000100a00 */
[----:B------:R1:W-:Y:S04]  /*1cdf0*/  STL [R1+0xc0], R0 ;  /* 0x0000c00001007387 */ /* 0x0003e80000100800 */
[----:B-1----:R1:W4:Y:S04]  /*1ce00*/  LDG.E.U16 R0, [R6.64] ;  /* 0x0000000406007981 */ /* 0x002328000c1e1500 */
[----:B--2---:R2:W-:Y:S01]  /*1ce10*/  STL [R1+0xbc], R28 ;  /* 0x0000bc1c01007387 */ /* 0x0045e20000100800 */
[----:B0-----:R-:W-:-:S03]  /*1ce20*/  IMAD.WIDE R4, R2, 0x2, R14 ;  /* 0x0000000202047825 */ /* 0x001fc600078e020e */
[----:B------:R-:W4:Y:S01]  /*1ce30*/  LDL.64 R16, [R1+0x900] ;  /* 0x0009000001107983 */ /* 0x000f220000100a00 */
[----:B-1----:R-:W-:-:S03]  /*1ce40*/  IMAD.WIDE R6, R2, 0x2, R18 ;  /* 0x0000000202067825 */ /* 0x002fc600078e0212 */
[----:B------:R-:W4:Y:S04]  /*1ce50*/  LDL.64 R14, [R1+0x8f8] ;  /* 0x0008f800010e7983 */ /* 0x000f280000100a00 */
[----:B--2---:R0:W2:Y:S04]  /*1ce60*/  LDG.E.U16 R28, [R8.64] ;  /* 0x00000004081c7981 */ /* 0x0040a8000c1e1500 */
[----:B----4-:R-:W-:Y:S01]  /*1ce70*/  STL [R1+0xb4], R25 ;  /* 0x0000b41901007387 */ /* 0x010fe20000100800 */
[----:B0-----:R-:W-:-:S03]  /*1ce80*/  IMAD.WIDE R8, R2, 0x2, R12 ;  /* 0x0000000202087825 */ /* 0x001fc600078e020c */
[----:B------:R0:W-:Y:S04]  /*1ce90*/  STL [R1+0xb8], R24 ;  /* 0x0000b81801007387 */ /* 0x0001e80000100800 */
[----:B------:R1:W4:Y:S04]  /*1cea0*/  LDG.E.U16 R13, [R4.64] ;  /* 0x00000004040d7981 */ /* 0x000328000c1e1500 */
[----:B0-----:R-:W4:Y:S04]  /*1ceb0*/  LDL.64 R24, [R1+0x8f0] ;  /* 0x0008f00001187983 */ /* 0x001f280000100a00 */
[----:B------:R0:W-:Y:S04]  /*1cec0*/  STL [R1+0xb0], R0 ;  /* 0x0000b00001007387 */ /* 0x0001e80000100800 */
[----:B0-----:R0:W4:Y:S04]  /*1ced0*/  LDG.E.U16 R0, [R6.64] ;  /* 0x0000000406007981 */ /* 0x001128000c1e1500 */
[----:B--2---:R2:W-:Y:S01]  /*1cee0*/  STL [R1+0xac], R28 ;  /* 0x0000ac1c01007387 */ /* 0x0045e20000100800 */
[----:B-1----:R-:W-:-:S03]  /*1cef0*/  IMAD.WIDE R4, R2, 0x2, R10 ;  /* 0x0000000202047825 */ /* 0x002fc600078e020a */
[----:B------:R-:W3:Y:S04]  /*1cf00*/  LDL.64 R18, [R1+0x8e8] ;  /* 0x0008e80001127983 */ /* 0x000ee80000100a00 */
[----:B--2---:R1:W2:Y:S01]  /*1cf10*/  LDG.E.U16 R28, [R8.64] ;  /* 0x00000004081c7981 */ /* 0x0042a2000c1e1500 */
[----:B0-----:R-:W-:-:S03]  /*1cf20*/  IMAD.WIDE R6, R2, 0x2, R26 ;  /* 0x0000000202067825 */ /* 0x001fc600078e021a */
[----:B------:R0:W3:Y:S04]  /*1cf30*/  LDG.E.U16 R26, [R4.64] ;  /* 0x00000004041a7981 */ /* 0x0000e8000c1e1500 */
[----:B----4-:R4:W-:Y:S01]  /*1cf40*/  STL [R1+0xa8], R13 ;  /* 0x0000a80d01007387 */ /* 0x0109e20000100800 */
[----:B-1----:R-:W-:-:S03]  /*1cf50*/  IMAD.WIDE R8, R2, 0x2, R22 ;  /* 0x0000000202087825 */ /* 0x002fc600078e0216 */
[----:B------:R-:W3:Y:S04]  /*1cf60*/  LDL.64 R10, [R1+0x8d8] ;  /* 0x0008d800010a7983 */ /* 0x000ee80000100a00 */
[----:B----4-:R-:W3:Y:S04]  /*1cf70*/  LDL.64 R12, [R1+0x8e0] ;  /* 0x0008e000010c7983 */ /* 0x010ee80000100a00 */
[----:B------:R1:W-:Y:S04]  /*1cf80*/  STL [R1+0xa4], R0 ;  /* 0x0000a40001007387 */ /* 0x0003e80000100800 */
[----:B-1----:R1:W3:Y:S04]  /*1cf90*/  LDG.E.U16 R0, [R6.64] ;  /* 0x0000000406007981 */ /* 0x0022e8000c1e1500 */
[----:B--2---:R2:W-:Y:S01]  /*1cfa0*/  STL [R1+0xa0], R28 ;  /* 0x0000a01c01007387 */ /* 0x0045e20000100800 */
[----:B0-----:R-:W-:-:S03]  /*1cfb0*/  IMAD.WIDE R4, R2, 0x2, R16 ;  /* 0x0000000202047825 */ /* 0x001fc600078e0210 */
[----:B------:R-:W4:Y:S01]  /*1cfc0*/  LDL.64 R22, [R1+0x8d0] ;  /* 0x0008d00001167983 */ /* 0x000f220000100a00 */
[----:B-1----:R-:W-:-:S03]  /*1cfd0*/  IMAD.WIDE R6, R2, 0x2, R14 ;  /* 0x0000000202067825 */ /* 0x002fc600078e020e */
[----:B------:R-:W4:Y:S04]  /*1cfe0*/  LDL.64 R16, [R1+0x8c8] ;  /* 0x0008c80001107983 */ /* 0x000f280000100a00 */
[----:B--2---:R0:W2:Y:S04]  /*1cff0*/  LDG.E.U16 R28, [R8.64] ;  /* 0x00000004081c7981 */ /* 0x0040a8000c1e1500 */
[----:B------:R-:W4:Y:S04]  /*1d000*/  LDL.64 R14, [R1+0x8c0] ;  /* 0x0008c000010e7983 */ /* 0x000f280000100a00 */
[----:B------:R1:W4:Y:S01]  /*1d010*/  LDG.E.U16 R27, [R4.64] ;  /* 0x00000004041b7981 */ /* 0x000322000c1e1500 */
[----:B0-----:R-:W-:-:S03]  /*1d020*/  IMAD.WIDE R8, R2, 0x2, R24 ;  /* 0x0000000202087825 */ /* 0x001fc600078e0218 */
[----:B---3--:R0:W-:Y:S04]  /*1d030*/  STL [R1+0x9c], R26 ;  /* 0x00009c1a01007387 */ /* 0x0081e80000100800 */
[----:B------:R3:W4:Y:S01]  /*1d040*/  LDG.E.U16 R25, [R8.64] ;  /* 0x0000000408197981 */ /* 0x000722000c1e1500 */
[----:B-1----:R-:W-:-:S03]  /*1d050*/  IMAD.WIDE R4, R2, 0x2, R18 ;  /* 0x0000000202047825 */ /* 0x002fc600078e0212 */
[----:B0-----:R0:W4:Y:S01]  /*1d060*/  LDG.E.U16 R26, [R6.64] ;  /* 0x00000004061a7981 */ /* 0x001122000c1e1500 */
[----:B---3--:R-:W-:-:S03]  /*1d070*/  IMAD.WIDE R8, R2, 0x2, R10 ;  /* 0x0000000202087825 */ /* 0x008fc600078e020a */
[----:B------:R4:W3:Y:S01]  /*1d080*/  LDG.E.U16 R24, [R4.64] ;  /* 0x0000000404187981 */ /* 0x0008e2000c1e1500 */
[----:B0-----:R-:W-:-:S03]  /*1d090*/  IMAD.WIDE R6, R2, 0x2, R12 ;  /* 0x0000000202067825 */ /* 0x001fc600078e020c */
[----:B------:R0:W-:Y:S04]  /*1d0a0*/  STL [R1+0x98], R0 ;  /* 0x0000980001007387 */ /* 0x0001e80000100800 */
[----:B------:R-:W3:Y:S04]  /*1d0b0*/  LDL.64 R12, [R1+0x8b8] ;  /* 0x0008b800010c7983 */ /* 0x000ee80000100a00 */
[----:B------:R-:W3:Y:S04]  /*1d0c0*/  LDL.64 R10, [R1+0x8b0] ;  /* 0x0008b000010a7983 */ /* 0x000ee80000100a00 */
[----:B------:R-:W3:Y:S04]  /*1d0d0*/  LDL.64 R18, [R1+0x8a8] ;  /* 0x0008a80001127983 */ /* 0x000ee80000100a00 */
[----:B0-----:R0:W3:Y:S04]  /*1d0e0*/  LDG.E.U16 R0, [R6.64] ;  /* 0x0000000406007981 */ /* 0x0010e8000c1e1500 */
[----:B--2---:R1:W-:Y:S04]  /*1d0f0*/  STL [R1+0x94], R28 ;  /* 0x0000941c01007387 */ /* 0x0043e80000100800 */
[----:B-1----:R-:W2:Y:S01]  /*1d100*/  LDG.E.U16 R28, [R8.64] ;  /* 0x00000004081c7981 */ /* 0x002ea2000c1e1500 */
[----:B----4-:R-:W-:-:S03]  /*1d110*/  IMAD.WIDE R4, R2, 0x2, R22 ;  /* 0x0000000202047825 */ /* 0x010fc600078e0216 */
[----:B--2---:R-:W-:Y:S04]  /*1d120*/  STL [R1+0x1930], R28 ;  /* 0x0019301c01007387 */ /* 0x004fe80000100800 */
[----:B------:R1:W-:Y:S04]  /*1d130*/  STL [R1+0x90], R27 ;  /* 0x0000901b01007387 */ /* 0x0003e80000100800 */
[----:B-1----:R-:W2:Y:S01]  /*1d140*/  LDG.E.U16 R27, [R4.64] ;  /* 0x00000004041b7981 */ /* 0x002ea2000c1e1500 */
[----:B0-----:R-:W-:-:S03]  /*1d150*/  IMAD.WIDE R6, R2, 0x2, R16 ;  /* 0x0000000202067825 */ /* 0x001fc600078e0210 */
[----:B--2---:R-:W-:Y:S04]  /*1d160*/  STL [R1+0x1984], R27 ;  /* 0x0019841b01007387 */ /* 0x004fe80000100800 */
[----:B------:R0:W-:Y:S01]  /*1d170*/  STL [R1+0x8c], R26 ;  /* 0x00008c1a01007387 */ /* 0x0001e20000100800 */
[----:B------:R-:W-:-:S03]  /*1d180*/  IMAD.WIDE R8, R2, 0x2, R14 ;  /* 0x0000000202087825 */ /* 0x000fc600078e020e */
[----:B------:R-:W2:Y:S04]  /*1d190*/  LDL.64 R16, [R1+0x8a0] ;  /* 0x0008a00001107983 */ /* 0x000ea80000100a00 */
[----:B0-----:R-:W4:Y:S04]  /*1d1a0*/  LDG.E.U16 R26, [R6.64] ;  /* 0x00000004061a7981 */ /* 0x001f28000c1e1500 */
[----:B------:R-:W0:Y:S04]  /*1d1b0*/  S2R R23, SR_TID.X ;  /* 0x0000000000177919 */ /* 0x000e280000002100 */
[----:B----4-:R-:W-:Y:S04]  /*1d1c0*/  STL [R1+0x1934], R26 ;  /* 0x0019341a01007387 */ /* 0x010fe80000100800 */
[----:B------:R1:W-:Y:S04]  /*1d1d0*/  STL [R1+0x88], R25 ;  /* 0x0000881901007387 */ /* 0x0003e80000100800 */
[----:B-1----:R1:W4:Y:S01]  /*1d1e0*/  LDG.E.U16 R25, [R8.64] ;  /* 0x0000000408197981 */ /* 0x002322000c1e1500 */
[----:B---3--:R-:W-:-:S04]  /*1d1f0*/  IMAD.WIDE R6, R2, 0x2, R12 ;  /* 0x0000000202067825 */ /* 0x008fc800078e020c */
[----:B------:R-:W-:Y:S01]  /*1d200*/  IMAD.WIDE R10, R2, 0x2, R10 ;  /* 0x00000002020a7825 */ /* 0x000fe200078e020a */
[----:B0-----:R-:W-:-:S03]  /*1d210*/  LOP3.LUT R28, R23, 0x1c, RZ, 0xc0, !PT ;  /* 0x0000001c171c7812 */ /* 0x001fc600078ec0ff */
[C---:B------:R-:W-:Y:S01]  /*1d220*/  IMAD.WIDE R4, R2.reuse, 0x2, R18 ;  /* 0x0000000202047825 */ /* 0x040fe200078e0212 */
[----:B------:R-:W3:Y:S04]  /*1d230*/  LDG.E.U16 R23, [R10.64] ;  /* 0x000000040a177981 */ /* 0x000ee8000c1e1500 */
[----:B------:R2:W2:Y:S04]  /*1d240*/  LDG.E.U16 R22, [R4.64] ;  /* 0x0000000404167981 */ /* 0x0004a8000c1e1500 */
[----:B-1----:R-:W0:Y:S04]  /*1d250*/  LDS R8, [R28.X4+0x10000] ;  /* 0x010000001c087984 */ /* 0x002e280000004800 */
[----:B----4-:R-:W-:Y:S04]  /*1d260*/  STL [R1+0x1988], R25 ;  /* 0x0019881901007387 */ /* 0x010fe80000100800 */
[----:B------:R-:W4:Y:S04]  /*1d270*/  LDL.64 R14, [R1+0x898] ;  /* 0x00089800010e7983 */ /* 0x000f280000100a00 */
[----:B------:R-:W3:Y:S04]  /*1d280*/  LDL.64 R12, [R1+0x890] ;  /* 0x00089000010c7983 */ /* 0x000ee80000100a00 */
[----:B------:R1:W-:Y:S04]  /*1d290*/  STL [R1+0x84], R24 ;  /* 0x0000841801007387 */ /* 0x0003e80000100800 */
[----:B-1----:R-:W3:Y:S01]  /*1d2a0*/  LDG.E.U16 R24, [R6.64] ;  /* 0x0000000406187981 */ /* 0x002ee2000c1e1500 */
[----:B--2---:R-:W-:-:S03]  /*1d2b0*/  IMAD.WIDE R4, R2, 0x2, R16 ;  /* 0x0000000202047825 */ /* 0x004fc600078e0210 */
[----:B---3--:R-:W-:Y:S04]  /*1d2c0*/  STL [R1+0x1938], R24 ;  /* 0x0019381801007387 */ /* 0x008fe80000100800 */
[----:B------:R-:W-:Y:S04]  /*1d2d0*/  STL [R1+0x198c], R23 ;  /* 0x00198c1701007387 */ /* 0x000fe80000100800 */
[----:B------:R-:W-:Y:S04]  /*1d2e0*/  STL [R1+0x193c], R22 ;  /* 0x00193c1601007387 */ /* 0x000fe80000100800 */
[----:B------:R1:W-:Y:S04]  /*1d2f0*/  STL [R1+0x80], R0 ;  /* 0x0000800001007387 */ /* 0x0003e80000100800 */
[----:B------:R-:W2:Y:S01]  /*1d300*/  LDL.64 R10, [R1+0x888] ;  /* 0x00088800010a7983 */ /* 0x000ea20000100a00 */
[----:B-1----:R-:W-:-:S03]  /*1d310*/  FADD R0, -R20, R21 ;  /* 0x0000001514007221 */ /* 0x002fc60000000100 */
[----:B------:R1:W3:Y:S01]  /*1d320*/  LDG.E.U16 R21, [R4.64] ;  /* 0x0000000404157981 */ /* 0x0002e2000c1e1500 */
[----:B----4-:R-:W-:-:S05]  /*1d330*/  IMAD.WIDE R6, R2, 0x2, R14 ;  /* 0x0000000202067825 */ /* 0x010fca00078e020e */
[----:B------:R-:W4:Y:S01]  /*1d340*/  LDG.E.U16 R20, [R6.64] ;  /* 0x0000000406147981 */ /* 0x000f22000c1e1500 */
[----:B-1----:R-:W-:-:S05]  /*1d350*/  IMAD.WIDE R4, R2, 0x2, R12 ;  /* 0x0000000202047825 */ /* 0x002fca00078e020c */
[----:B------:R2:W4:Y:S02]  /*1d360*/  LDG.E.U16 R19, [R4.64] ;  /* 0x0000000404137981 */ /* 0x000524000c1e1500 */
[----:B--2---:R-:W-:-:S05]  /*1d370*/  IMAD.WIDE R4, R2, 0x2, R10 ;  /* 0x0000000202047825 */ /* 0x004fca00078e020a */
[----:B------:R-:W2:Y:S04]  /*1d380*/  LDG.E.U16 R18, [R4.64] ;  /* 0x0000000404127981 */ /* 0x000ea8000c1e1500 */
[----:B---3--:R1:W-:Y:S04]  /*1d390*/  STL [R1+0x1990], R21 ;  /* 0x0019901501007387 */ /* 0x0083e80000100800 */
[----:B------:R-:W0:Y:S04]  /*1d3a0*/  LDL.LU R17, [R1+0x854] ;  /* 0x0008540001117983 */ /* 0x000e280000300800 */
[----:B------:R-:W3:Y:S01]  /*1d3b0*/  LDL.64 R24, [R1+0x880] ;  /* 0x0008800001187983 */ /* 0x000ee20000100a00 */
[----:B------:R-:W-:-:S03]  /*1d3c0*/  FMUL R0, R0, 1.4426950216293334961 ;  /* 0x3fb8aa3b00007820 */ /* 0x000fc60000400000 */
[----:B------:R-:W3:Y:S03]  /*1d3d0*/  LDL.LU R22, [R1+0x4d0] ;  /* 0x0004d00001167983 */ /* 0x000ee60000300800 */
[----:B------:R-:W0:Y:S01]  /*1d3e0*/  MUFU.EX2 R0, R0 ;  /* 0x0000000000007308 */ /* 0x000e220000000800 */
[----:B-1----:R-:W3:Y:S04]  /*1d3f0*/  LDL.LU R21, [R1+0x4c0] ;  /* 0x0004c00001157983 */ /* 0x002ee80000300800 */
[----:B------:R-:W3:Y:S04]  /*1d400*/  LDL.LU R14, [R1+0x4b0] ;  /* 0x0004b000010e7983 */ /* 0x000ee80000300800 */
[----:B----4-:R1:W-:Y:S04]  /*1d410*/  STL [R1+0x1940], R20 ;  /* 0x0019401401007387 */ /* 0x0103e80000100800 */
[----:B------:R4:W-:Y:S04]  /*1d420*/  STL [R1+0x1994], R19 ;  /* 0x0019941301007387 */ /* 0x0009e80000100800 */
[----:B-1----:R-:W3:Y:S04]  /*1d430*/  LDL.LU R20, [R1+0x4d4] ;  /* 0x0004d40001147983 */ /* 0x002ee80000300800 */
[----:B----4-:R-:W4:Y:S04]  /*1d440*/  LDL.LU R19, [R1+0x4c4] ;  /* 0x0004c40001137983 */ /* 0x010f280000300800 */
        /* <DEDUP_REMOVED lines=8> */
[----:B--2---:R-:W-:Y:S04]  /*1d4d0*/  STL [R1+0x1944], R18 ;  /* 0x0019441201007387 */ /* 0x004fe80000100800 */
[----:B------:R-:W2:Y:S01]  /*1d4e0*/  LDL.LU R7, [R1+0x474] ;  /* 0x0004740001077983 */ /* 0x000ea20000300800 */
[----:B0-----:R-:W-:-:S02]  /*1d4f0*/  FFMA R17, R0, R17, R8 ;  /* 0x0000001100117223 */ /* 0x001fc40000000008 */
[----:B---3--:R-:W-:-:S03]  /*1d500*/  IMAD.WIDE R4, R2, 0x2, R24 ;  /* 0x0000000202047825 */ /* 0x008fc600078e0218 */
[----:B------:R0:W-:Y:S04]  /*1d510*/  STL [R1+0x854], R17 ;  /* 0x0008541101007387 */ /* 0x0001e80000100800 */
[----:B0-----:R0:W3:Y:S01]  /*1d520*/  LDG.E.U16 R17, [R4.64] ;  /* 0x0000000404117981 */ /* 0x0010e2000c1e1500 */
[C---:B------:R-:W-:Y:S02]  /*1d530*/  FMUL R8, R0.reuse, R22 ;  /* 0x0000001600087220 */ /* 0x040fe40000400000 */
[C---:B0-----:R-:W-:Y:S02]  /*1d540*/  FMUL R4, R0.reuse, R21 ;  /* 0x0000001500047220 */ /* 0x041fe40000400000 */
[C---:B------:R-:W-:Y:S01]  /*1d550*/  FMUL R5, R0.reuse, R20 ;  /* 0x0000001400057220 */ /* 0x040fe20000400000 */
[----:B---3--:R-:W-:Y:S04]  /*1d560*/  STL [R1+0x1980], R17 ;  /* 0x0019801101007387 */ /* 0x008fe80000100800 */
[----:B------:R4:W-:Y:S04]  /*1d570*/  STL [R1+0x2b0], R8 ;  /* 0x0002b00801007387 */ /* 0x0009e80000100800 */
[----:B------:R0:W-:Y:S01]  /*1d580*/  STL [R1+0x2b4], R5 ;  /* 0x0002b40501007387 */ /* 0x0001e20000100800 */
[----:B----4-:R-:W-:-:S03]  /*1d590*/  FMUL R8, R0, R19 ;  /* 0x0000001300087220 */ /* 0x010fc60000400000 */
[----:B------:R1:W-:Y:S01]  /*1d5a0*/  STL [R1+0x2a0], R4 ;  /* 0x0002a00401007387 */ /* 0x0003e20000100800 */
[----:B0-----:R-:W-:-:S03]  /*1d5b0*/  FMUL R5, R0, R14 ;  /* 0x0000000e00057220 */ /* 0x001fc60000400000 */
[----:B------:R0:W-:Y:S01]  /*1d5c0*/  STL [R1+0x2a4], R8 ;  /* 0x0002a40801007387 */ /* 0x0001e20000100800 */
[----:B-1----:R-:W-:-:S03]  /*1d5d0*/  FMUL R4, R0, R13 ;  /* 0x0000000d00047220 */ /* 0x002fc60000400000 */
[----:B------:R-:W3:Y:S01]  /*1d5e0*/  LDL.LU R13, [R1+0x19c] ;  /* 0x00019c00010d7983 */ /* 0x000ee20000300800 */
[----:B0-----:R-:W-:-:S03]  /*1d5f0*/  FMUL R8, R0, R16 ;  /* 0x0000001000087220 */ /* 0x001fc60000400000 */
[----:B------:R0:W-:Y:S04]  /*1d600*/  STL [R1+0x290], R5 ;  /* 0x0002900501007387 */ /* 0x0001e80000100800 */
[----:B------:R-:W3:Y:S04]  /*1d610*/  LDL R14, [R1+0x764] ;  /* 0x00076400010e7983 */ /* 0x000ee80000100800 */
[----:B------:R1:W-:Y:S01]  /*1d620*/  STL [R1+0x294], R4 ;  /* 0x0002940401007387 */ /* 0x0003e20000100800 */
[----:B0-----:R-:W-:-:S03]  /*1d630*/  FMUL R5, R0, R12 ;  /* 0x0000000c00057220 */ /* 0x001fc60000400000 */
[----:B------:R0:W-:Y:S01]  /*1d640*/  STL [R1+0x280], R8 ;  /* 0x0002800801007387 */ /* 0x0001e20000100800 */
[C---:B-1----:R-:W-:Y:S02]  /*1d650*/  FMUL R4, R0.reuse, R15 ;  /* 0x0000000f00047220 */ /* 0x042fe40000400000 */
[----:B0-----:R-:W-:-:S03]  /*1d660*/  FMUL R8, R0, R11 ;  /* 0x0000000b00087220 */ /* 0x001fc60000400000 */
[----:B------:R0:W-:Y:S04]  /*1d670*/  STL [R1+0x284], R4 ;  /* 0x0002840401007387 */ /* 0x0001e80000100800 */
[----:B------:R1:W-:Y:S04]  /*1d680*/  STL [R1+0x270], R5 ;  /* 0x0002700501007387 */ /* 0x0003e80000100800 */
[----:B------:R-:W-:Y:S01]  /*1d690*/  STL [R1+0x274], R8 ;  /* 0x0002740801007387 */ /* 0x000fe20000100800 */
[C---:B0-----:R-:W-:Y:S02]  /*1d6a0*/  FMUL R4, R0.reuse, R10 ;  /* 0x0000000a00047220 */ /* 0x041fe40000400000 */
[----:B-1----:R-:W-:-:S02]  /*1d6b0*/  FMUL R5, R0, R6 ;  /* 0x0000000600057220 */ /* 0x002fc40000400000 */
[----:B------:R-:W4:Y:S04]  /*1d6c0*/  LDL.LU R6, [R1+0x460] ;  /* 0x0004600001067983 */ /* 0x000f280000300800 */
[----:B------:R0:W-:Y:S04]  /*1d6d0*/  STL [R1+0x260], R4 ;  /* 0x0002600401007387 */ /* 0x0001e80000100800 */
[----:B0-----:R-:W3:Y:S01]  /*1d6e0*/  LDL.LU R4, [R1+0x464] ;  /* 0x0004640001047983 */ /* 0x001ee20000300800 */
[----:B------:R-:W-:-:S03]  /*1d6f0*/  FMUL R8, R0, R9 ;  /* 0x0000000900087220 */ /* 0x000fc60000400000 */
[----:B------:R2:W-:Y:S04]  /*1d700*/  STL [R1+0x264], R5 ;  /* 0x0002640501007387 */ /* 0x0005e80000100800 */
[----:B------:R-:W3:Y:S01]  /*1d710*/  LDL.LU R21, [R1+0x450] ;  /* 0x0004500001157983 */ /* 0x000ee20000300800 */
[----:B--2---:R-:W-:-:S03]  /*1d720*/  FMUL R5, R0, R7 ;  /* 0x0000000700057220 */ /* 0x004fc60000400000 */
[----:B------:R0:W-:Y:S04]  /*1d730*/  STL [R1+0x250], R8 ;  /* 0x0002500801007387 */ /* 0x0001e80000100800 */
[----:B------:R-:W2:Y:S04]  /*1d740*/  LDL.LU R20, [R1+0x454] ;  /* 0x0004540001147983 */ /* 0x000ea80000300800 */
[----:B------:R1:W-:Y:S04]  /*1d750*/  STL [R1+0x254], R5 ;  /* 0x0002540501007387 */ /* 0x0003e80000100800 */
        /* <DEDUP_REMOVED lines=9> */
[----:B0-----:R-:W2:Y:S04]  /*1d7f0*/  LDL.LU R8, [R1+0x404] ;  /* 0x0004040001087983 */ /* 0x001ea80000300800 */
[----:B------:R-:W2:Y:S04]  /*1d800*/  LDL.LU R7, [R1+0x3f0] ;  /* 0x0003f00001077983 */ /* 0x000ea80000300800 */
[----:B-1----:R-:W2:Y:S01]  /*1d810*/  LDL.LU R5, [R1+0x3f4] ;  /* 0x0003f40001057983 */ /* 0x002ea20000300800 */
[----:B----4-:R-:W-:-:S03]  /*1d820*/  FMUL R23, R0, R6 ;  /* 0x0000000600177220 */ /* 0x010fc60000400000 */
[----:B------:R-:W4:Y:S04]  /*1d830*/  LDL.LU R6, [R1+0x3e0] ;  /* 0x0003e00001067983 */ /* 0x000f280000300800 */
[----:B------:R-:W-:Y:S01]  /*1d840*/  STL [R1+0x240], R23 ;  /* 0x0002401701007387 */ /* 0x000fe20000100800 */
[----:B---3--:R-:W-:-:S03]  /*1d850*/  FMUL R22, R0, R4 ;  /* 0x0000000400167220 */ /* 0x008fc60000400000 */
[----:B------:R-:W3:Y:S04]  /*1d860*/  LDL.LU R4, [R1+0x3e4] ;  /* 0x0003e40001047983 */ /* 0x000ee80000300800 */
[----:B------:R0:W-:Y:S02]  /*1d870*/  STL [R1+0x244], R22 ;  /* 0x0002441601007387 */ /* 0x0001e40000100800 */
[C---:B0-----:R-:W-:Y:S02]  /*1d880*/  FMUL R22, R0.reuse, R21 ;  /* 0x0000001500167220 */ /* 0x041fe40000400000 */
[----:B--2---:R-:W-:-:S03]  /*1d890*/  FMUL R21, R0, R20 ;  /* 0x0000001400157220 */ /* 0x004fc60000400000 */
[----:B------:R-:W-:Y:S01]  /*1d8a0*/  STL [R1+0x230], R22 ;  /* 0x0002301601007387 */ /* 0x000fe20000100800 */
[----:B------:R-:W-:-:S03]  /*1d8b0*/  FMUL R20, R0, R19 ;  /* 0x0000001300147220 */ /* 0x000fc60000400000 */
        /* <DEDUP_REMOVED lines=10> */
[----:B------:R0:W-:Y:S01]  /*1d960*/  STL [R1+0x170], R16 ;  /* 0x0001701001007387 */ /* 0x0001e20000100800 */
[----:B------:R-:W-:-:S03]  /*1d970*/  FMUL R12, R0, R11 ;  /* 0x0000000b000c7220 */ /* 0x000fc60000400000 */
[----:B------:R1:W-:Y:S01]  /*1d980*/  STL [R1+0x174], R15 ;  /* 0x0001740f01007387 */ /* 0x0003e20000100800 */
        /* <DEDUP_REMOVED lines=9> */
[----:B------:R-:W2:Y:S04]  /*1da20*/  LDL.LU R5, [R1+0x858] ;  /* 0x0008580001057983 */ /* 0x000ea80000300800 */
[----:B------:R1:W-:Y:S04]  /*1da30*/  STL [R1+0x70], R8 ;  /* 0x0000700801007387 */ /* 0x0003e80000100800 */
[----:B0-----:R-:W2:Y:S04]  /*1da40*/  LDL.64 R16, [R1+0x878] ;  /* 0x0008780001107983 */ /* 0x001ea80000100a00 */
[----:B------:R0:W-:Y:S04]  /*1da50*/  STL [R1+0x74], R7 ;  /* 0x0000740701007387 */ /* 0x0001e80000100800 */
[----:B-1----:R-:W2:Y:S01]  /*1da60*/  LDL.LU R15, [R1+0x4d8] ;  /* 0x0004d800010f7983 */ /* 0x002ea20000300800 */
[----:B----4-:R-:W-:-:S02]  /*1da70*/  FMUL R6, R0, R6 ;  /* 0x0000000600067220 */ /* 0x010fc40000400000 */
[----:B---3--:R-:W-:Y:S02]  /*1da80*/  FMUL R0, R0, R4 ;  /* 0x0000000400007220 */ /* 0x008fe40000400000 */
[----:B------:R-:W2:Y:S04]  /*1da90*/  LDS R4, [R28.X4+0x10080] ;  /* 0x010080001c047984 */ /* 0x000ea80000004800 */
[----:B------:R-:W-:Y:S04]  /*1daa0*/  STL [R1+0x60], R6 ;  /* 0x0000600601007387 */ /* 0x000fe80000100800 */
[----:B------:R1:W-:Y:S04]  /*1dab0*/  STL [R1+0x64], R0 ;  /* 0x0000640001007387 */ /* 0x0003e80000100800 */
[----:B------:R-:W3:Y:S04]  /*1dac0*/  LDL.LU R8, [R1+0x4dc] ;  /* 0x0004dc0001087983 */ /* 0x000ee80000300800 */
[----:B0-----:R-:W4:Y:S01]  /*1dad0*/  LDL.LU R7, [R1+0x4c8] ;  /* 0x0004c80001077983 */ /* 0x001f220000300800 */
[----:B-1----:R-:W-:-:S03]  /*1dae0*/  FADD R0, -R14, R13 ;  /* 0x0000000d0e007221 */ /* 0x002fc60000000100 */
[----:B------:R-:W4:Y:S01]  /*1daf0*/  LDL.LU R6, [R1+0x4cc] ;  /* 0x0004cc0001067983 */ /* 0x000f220000300800 */
[----:B------:R-:W-:-:S03]  /*1db00*/  FMUL R0, R0, 1.4426950216293334961 ;  /* 0x3fb8aa3b00007820 */ /* 0x000fc60000400000 */
[----:B------:R-:W4:Y:S03]  /*1db10*/  LDL.LU R14, [R1+0x4b8] ;  /* 0x0004b800010e7983 */ /* 0x000f260000300800 */
[----:B------:R-:W2:Y:S01]  /*1db20*/  MUFU.EX2 R0, R0 ;  /* 0x0000000000007308 */ /* 0x000ea20000000800 */
[----:B------:R-:W4:Y:S04]  /*1db30*/  LDL.LU R13, [R1+0x4bc] ;  /* 0x0004bc00010d7983 */ /* 0x000f280000300800 */
[----:B------:R-:W4:Y:S04]  /*1db40*/  LDL.LU R12, [R1+0x4a8] ;  /* 0x0004a800010c7983 */ /* 0x000f280000300800 */
[----:B------:R-:W4:Y:S04]  /*1db50*/  LDL.LU R9, [R1+0x4ac] ;  /* 0x0004ac0001097983 */ /* 0x000f280000300800 */
[----:B------:R-:W4:Y:S04]  /*1db60*/  LDL.LU R11, [R1+0x498] ;  /* 0x00049800010b7983 */ /* 0x000f280000300800 */
[----:B------:R-:W4:Y:S01]  /*1db70*/  LDL.LU R10, [R1+0x49c] ;  /* 0x00049c00010a7983 */ /* 0x000f220000300800 */
[----:B--2---:R-:W-:-:S05]  /*1db80*/  FFMA R5, R0, R5, R4 ;  /* 0x0000000500057223 */ /* 0x004fca0000000004 */
[----:B------:R0:W-:Y:S02]  /*1db90*/  STL [R1+0x858], R5 ;  /* 0x0008580501007387 */ /* 0x0001e40000100800 */
[----:B0-----:R-:W-:-:S05]  /*1dba0*/  IMAD.WIDE R4, R2, 0x2, R16 ;  /* 0x0000000202047825 */ /* 0x001fca00078e0210 */
[----:B------:R3:W2:Y:S04]  /*1dbb0*/  LDG.E.U16 R16, [R4.64] ;  /* 0x0000000404107981 */ /* 0x0006a8000c1e1500 */
[----:B------:R0:W-:Y:S02]  /*1dbc0*/  STL [R1+0x11dc], R2 ;  /* 0x0011dc0201007387 */ /* 0x0001e40000100800 */
[C---:B0-----:R-:W-:Y:S02]  /*1dbd0*/  FMUL R2, R0.reuse, R15 ;  /* 0x0000000f00027220 */ /* 0x041fe40000400000 */
[C---:B---3--:R-:W-:Y:S02]  /*1dbe0*/  FMUL R5, R0.reuse, R8 ;  /* 0x0000000800057220 */ /* 0x048fe40000400000 */
[C---:B----4-:R-:W-:Y:S01]  /*1dbf0*/  FMUL R4, R0.reuse, R7 ;  /* 0x0000000700047220 */ /* 0x050fe20000400000 */
[----:B--2---:R-:W-:Y:S04]  /*1dc00*/  STL [R1+0x1948], R16 ;  /* 0x0019481001007387 */ /* 0x004fe80000100800 */
[----:B------:R0:W-:Y:S04]  /*1dc10*/  STL [R1+0x2b8], R2 ;  /* 0x0002b80201007387 */ /* 0x0001e80000100800 */
[----:B------:R1:W-:Y:S04]  /*1dc20*/  STL [R1+0x2bc], R5 ;  /* 0x0002bc0501007387 */ /* 0x0003e80000100800 */
[----:B------:R-:W2:Y:S01]  /*1dc30*/  LDL.LU R8, [R1+0x488] ;  /* 0x0004880001087983 */ /* 0x000ea20000300800 */
[----:B0-----:R-:W-:-:S03]  /*1dc40*/  FMUL R2, R0, R6 ;  /* 0x0000000600027220 */ /* 0x001fc60000400000 */
[----:B------:R-:W-:Y:S04]  /*1dc50*/  STL [R1+0x2a8], R4 ;  /* 0x0002a80401007387 */ /* 0x000fe80000100800 */
[----:B------:R-:W3:Y:S04]  /*1dc60*/  LDL.LU R7, [R1+0x48c] ;  /* 0x00048c0001077983 */ /* 0x000ee80000300800 */
[----:B------:R0:W-:Y:S04]  /*1dc70*/  STL [R1+0x2ac], R2 ;  /* 0x0002ac0201007387 */ /* 0x0001e80000100800 */
[----:B------:R-:W4:Y:S04]  /*1dc80*/  LDL.LU R6, [R1+0x478] ;  /* 0x0004780001067983 */ /* 0x000f280000300800 */
[----:B-1----:R-:W4:Y:S01]  /*1dc90*/  LDL.LU R5, [R1+0x47c] ;  /* 0x00047c0001057983 */ /* 0x002f220000300800 */
[----:B0-----:R-:W-:-:S03]  /*1dca0*/  FMUL R2, R0, R14 ;  /* 0x0000000e00027220 */ /* 0x001fc60000400000 */
[----:B------:R-:W4:Y:S04]  /*1dcb0*/  LDL.LU R4, [R1+0x468] ;  /* 0x0004680001047983 */ /* 0x000f280000300800 */
[----:B------:R0:W-:Y:S04]  /*1dcc0*/  STL [R1+0x298], R2 ;  /* 0x0002980201007387 */ /* 0x0001e80000100800 */
[----:B0-----:R-:W4:Y:S01]  /*1dcd0*/  LDL.LU R2, [R1+0x46c] ;  /* 0x00046c0001027983 */ /* 0x001f220000300800 */
[----:B------:R-:W-:-:S05]  /*1dce0*/  FMUL R13, R0, R13 ;  /* 0x0000000d000d7220 */ /* 0x000fca0000400000 */
[----:B------:R0:W-:Y:S01]  /*1dcf0*/  STL [R1+0x29c], R13 ;  /* 0x00029c0d01007387 */ /* 0x0001e20000100800 */
[----:B------:R-:W-:-:S03]  /*1dd00*/  FMUL R11, R0, R11 ;  /* 0x0000000b000b7220 */ /* 0x000fc60000400000 */
[----:B------:R-:W4:Y:S01]  /*1dd10*/  LDL.LU R25, [R1+0x1a0] ;  /* 0x0001a00001197983 */ /* 0x000f220000300800 */
[C---:B0-----:R-:W-:Y:S02]  /*1dd20*/  FMUL R13, R0.reuse, R12 ;  /* 0x0000000c000d7220 */ /* 0x041fe40000400000 */
[C---:B------:R-:W-:Y:S02]  /*1dd30*/  FMUL R12, R0.reuse, R9 ;  /* 0x00000009000c7220 */ /* 0x040fe40000400000 */
[C---:B------:R-:W-:Y:S01]  /*1dd40*/  FMUL R10, R0.reuse, R10 ;  /* 0x0000000a000a7220 */ /* 0x040fe20000400000 */
[----:B------:R-:W-:Y:S04]  /*1dd50*/  STL [R1+0x288], R13 ;  /* 0x0002880d01007387 */ /* 0x000fe80000100800 */
[----:B------:R-:W4:Y:S04]  /*1dd60*/  LDL R9, [R1+0x75c] ;  /* 0x00075c0001097983 */ /* 0x000f280000100800 */
[----:B------:R0:W-:Y:S04]  /*1dd70*/  STL [R1+0x28c], R12 ;  /* 0x00028c0c01007387 */ /* 0x0001e80000100800 */
[----:B0-----:R-:W4:Y:S04]  /*1dd80*/  LDL.LU R12, [R1+0xc] ;  /* 0x00000c00010c7983 */ /* 0x001f280000300800 */
[----:B------:R0:W-:Y:S04]  /*1dd90*/  STL [R1+0x278], R11 ;  /* 0x0002780b01007387 */ /* 0x0001e80000100800 */
[----:B------:R-:W4:Y:S04]  /*1dda0*/  LDL.LU R13, [R1+0x10] ;  /* 0x00001000010d7983 */ /* 0x000f280000300800 */
[----:B------:R1:W-:Y:S04]  /*1ddb0*/  STL [R1+0x27c], R10 ;  /* 0x00027c0a01007387 */ /* 0x0003e80000100800 */
[----:B------:R-:W4:Y:S04]  /*1ddc0*/  LDL.LU R14, [R1+0x4] ;  /* 0x00000400010e7983 */ /* 0x000f280000300800 */
[----:B------:R-:W4:Y:S01]  /*1ddd0*/  LDL.LU R15, [R1+0x8] ;  /* 0x00000800010f7983 */ /* 0x000f220000300800 */
[----:B--2---:R-:W-:-:S02]  /*1dde0*/  FMUL R8, R0, R8 ;  /* 0x0000000800087220 */ /* 0x004fc40000400000 */
[----:B---3--:R-:W-:-:S03]  /*1ddf0*/  FMUL R7, R0, R7 ;  /* 0x0000000700077220 */ /* 0x008fc60000400000 */
[----:B------:R2:W-:Y:S04]  /*1de00*/  STL [R1+0x268], R8 ;  /* 0x0002680801007387 */ /* 0x0005e80000100800 */
[----:B------:R3:W-:Y:S01]  /*1de10*/  STL [R1+0x26c], R7 ;  /* 0x00026c0701007387 */ /* 0x0007e20000100800 */
[----:B----4-:R-:W-:-:S03]  /*1de20*/  FMUL R6, R0, R6 ;  /* 0x0000000600067220 */ /* 0x010fc60000400000 */
[----:B------:R-:W4:Y:S01]  /*1de30*/  LDL.LU R23, [R1+0x458] ;  /* 0x0004580001177983 */ /* 0x000f220000300800 */
[----:B------:R-:W-:-:S03]  /*1de40*/  FMUL R5, R0, R5 ;  /* 0x0000000500057220 */ /* 0x000fc60000400000 */
[----:B------:R0:W-:Y:S01]  /*1de50*/  STL [R1+0x258], R6 ;  /* 0x0002580601007387 */ /* 0x0001e20000100800 */
[----:B------:R-:W-:-:S03]  /*1de60*/  FMUL R4, R0, R4 ;  /* 0x0000000400047220 */ /* 0x000fc60000400000 */
[----:B------:R-:W4:Y:S04]  /*1de70*/  LDL.LU R22, [R1+0x45c] ;  /* 0x00045c0001167983 */ /* 0x000f280000300800 */
[----:B------:R0:W-:Y:S04]  /*1de80*/  STL [R1+0x25c], R5 ;  /* 0x00025c0501007387 */ /* 0x0001e80000100800 */
[----:B------:R-:W4:Y:S01]  /*1de90*/  LDL.LU R21, [R1+0x448] ;  /* 0x0004480001157983 */ /* 0x000f220000300800 */
[----:B------:R-:W-:-:S03]  /*1dea0*/  FMUL R2, R0, R2 ;  /* 0x0000000200027220 */ /* 0x000fc60000400000 */
[----:B------:R0:W-:Y:S04]  /*1deb0*/  STL [R1+0x248], R4 ;  /* 0x0002480401007387 */ /* 0x0001e80000100800 */
[----:B------:R-:W4:Y:S04]  /*1dec0*/  LDL.LU R20, [R1+0x44c] ;  /* 0x00044c0001147983 */ /* 0x000f280000300800 */
[----:B------:R0:W-:Y:S04]  /*1ded0*/  STL [R1+0x24c], R2 ;  /* 0x00024c0201007387 */ /* 0x0001e80000100800 */
[----:B------:R-:W4:Y:S04]  /*1dee0*/  LDL.LU R19, [R1+0x438] ;  /* 0x0004380001137983 */ /* 0x000f280000300800 */
[----:B------:R-:W4:Y:S04]  /*1def0*/  LDL.LU R18, [R1+0x43c] ;  /* 0x00043c0001127983 */ /* 0x000f280000300800 */
[----:B------:R-:W4:Y:S04]  /*1df00*/  LDL.LU R17, [R1+0x428] ;  /* 0x0004280001117983 */ /* 0x000f280000300800 */
[----:B------:R-:W4:Y:S04]  /*1df10*/  LDL.LU R16, [R1+0x42c] ;  /* 0x00042c0001107983 */ /* 0x000f280000300800 */
[----:B0-----:R-:W4:Y:S04]  /*1df20*/  LDL.LU R11, [R1+0x418] ;  /* 0x00041800010b7983 */ /* 0x001f280000300800 */
[----:B-1----:R-:W4:Y:S04]  /*1df30*/  LDL.LU R10, [R1+0x41c] ;  /* 0x00041c00010a7983 */ /* 0x002f280000300800 */
[----:B--2---:R-:W2:Y:S04]  /*1df40*/  LDL.LU R8, [R1+0x408] ;  /* 0x0004080001087983 */ /* 0x004ea80000300800 */
[----:B---3--:R-:W3:Y:S04]  /*1df50*/  LDL.LU R7, [R1+0x40c] ;  /* 0x00040c0001077983 */ /* 0x008ee80000300800 */
[----:B------:R-:W3:Y:S04]  /*1df60*/  LDL.LU R6, [R1+0x3f8] ;  /* 0x0003f80001067983 */ /* 0x000ee80000300800 */
[----:B------:R-:W3:Y:S04]  /*1df70*/  LDL.LU R5, [R1+0x3fc] ;  /* 0x0003fc0001057983 */ /* 0x000ee80000300800 */
[----:B------:R-:W3:Y:S04]  /*1df80*/  LDL.LU R4, [R1+0x3e8] ;  /* 0x0003e80001047983 */ /* 0x000ee80000300800 */
[----:B------:R-:W3:Y:S04]  /*1df90*/  LDL.LU R2, [R1+0x3ec] ;  /* 0x0003ec0001027983 */ /* 0x000ee80000300800 */
[----:B------:R-:W3:Y:S01]  /*1dfa0*/  LDL.LU R26, [R1+0x1a4] ;  /* 0x0001a400011a7983 */ /* 0x000ee20000300800 */
[----:B----4-:R-:W-:-:S05]  /*1dfb0*/  FMUL R23, R0, R23 ;  /* 0x0000001700177220 */ /* 0x010fca0000400000 */
[----:B------:R-:W-:Y:S01]  /*1dfc0*/  STL [R1+0x238], R23 ;  /* 0x0002381701007387 */ /* 0x000fe20000100800 */
[----:B------:R-:W-:-:S03]  /*1dfd0*/  FMUL R22, R0, R22 ;  /* 0x0000001600167220 */ /* 0x000fc60000400000 */
[----:B------:R-:W4:Y:S01]  /*1dfe0*/  LDL R27, [R1+0x750] ;  /* 0x00075000011b7983 */ /* 0x000f220000100800 */
[----:B------:R-:W-:-:S03]  /*1dff0*/  FMUL R21, R0, R21 ;  /* 0x0000001500157220 */ /* 0x000fc60000400000 */
[----:B------:R-:W-:Y:S04]  /*1e000*/  STL [R1+0x23c], R22 ;  /* 0x00023c1601007387 */ /* 0x000fe80000100800 */
[----:B------:R-:W-:Y:S01]  /*1e010*/  STL [R1+0x198], R21 ;  /* 0x0001981501007387 */ /* 0x000fe20000100800 */
[C---:B------:R-:W-:Y:S02]  /*1e020*/  FMUL R20, R0.reuse, R20 ;  /* 0x0000001400147220 */ /* 0x040fe40000400000 */
        /* <DEDUP_REMOVED lines=12> */
[----:B--2---:R-:W-:-:S03]  /*1e0f0*/  FMUL R8, R0, R8 ;  /* 0x0000000800087220 */ /* 0x004fc60000400000 */
[----:B------:R0:W-:Y:S01]  /*1e100*/  STL [R1+0x16c], R10 ;  /* 0x00016c0a01007387 */ /* 0x0001e20000100800 */
[----:B---3--:R-:W-:-:S03]  /*1e110*/  FMUL R7, R0, R7 ;  /* 0x0000000700077220 */ /* 0x008fc60000400000 */
[----:B------:R1:W-:Y:S01]  /*1e120*/  STL [R1+0x158], R8 ;  /* 0x0001580801007387 */ /* 0x0003e20000100800 */
[----:B------:R-:W-:-:S03]  /*1e130*/  FMUL R6, R0, R6 ;  /* 0x0000000600067220 */ /* 0x000fc60000400000 */
[----:B------:R-:W-:Y:S01]  /*1e140*/  STL [R1+0x15c], R7 ;  /* 0x00015c0701007387 */ /* 0x000fe20000100800 */
[----:B------:R-:W-:-:S03]  /*1e150*/  FMUL R5, R0, R5 ;  /* 0x0000000500057220 */ /* 0x000fc60000400000 */
[----:B------:R-:W-:Y:S01]  /*1e160*/  STL [R1+0x78], R6 ;  /* 0x0000780601007387 */ /* 0x000fe20000100800 */
[----:B------:R-:W-:Y:S01]  /*1e170*/  FMUL R4, R0, R4 ;  /* 0x0000000400047220 */ /* 0x000fe20000400000 */
[----:B0-----:R-:W-:Y:S01]  /*1e180*/  F2FP.BF16.PACK_AB R10, R12, R13 ;  /* 0x0000000d0c0a723e */ /* 0x001fe200000010ff */
[----:B------:R-:W-:Y:S01]  /*1e190*/  FMUL R2, R0, R2 ;  /* 0x0000000200027220 */ /* 0x000fe20000400000 */
[----:B------:R-:W-:Y:S01]  /*1e1a0*/  STL [R1+0x7c], R5 ;  /* 0x00007c0501007387 */ /* 0x000fe20000100800 */
[----:B------:R-:W-:-:S03]  /*1e1b0*/  FADD R0, -R9, R25 ;  /* 0x0000001909007221 */ /* 0x000fc60000000100 */
[----:B------:R-:W-:Y:S01]  /*1e1c0*/  STL [R1+0x68], R4 ;  /* 0x0000680401007387 */ /* 0x000fe20000100800 */
[----:B------:R-:W-:-:S03]  /*1e1d0*/  F2FP.BF16.PACK_AB R9, R14, R15 ;  /* 0x0000000f0e09723e */ /* 0x000fc600000010ff */
[----:B------:R-:W-:Y:S04]  /*1e1e0*/  STL [R1+0x6c], R2 ;  /* 0x00006c0201007387 */ /* 0x000fe80000100800 */
[----:B------:R-:W2:Y:S01]  /*1e1f0*/  LDL.LU R17, [R1+0x85c] ;  /* 0x00085c0001117983 */ /* 0x000ea20000300800 */
[----:B-1----:R-:W-:-:S03]  /*1e200*/  F2FP.BF16.PACK_AB R8, R29, R3 ;  /* 0x000000031d08723e */ /* 0x002fc600000010ff */
[----:B------:R0:W-:Y:S04]  /*1e210*/  STL [R1+0x194c], R10 ;  /* 0x00194c0a01007387 */ /* 0x0001e80000100800 */
[----:B------:R-:W3:Y:S04]  /*1e220*/  LDL.LU R16, [R1+0x3d0] ;  /* 0x0003d00001107983 */ /* 0x000ee80000300800 */
[----:B------:R-:W4:Y:S04]  /*1e230*/  LDL.LU R15, [R1+0x3d4] ;  /* 0x0003d400010f7983 */ /* 0x000f280000300800 */
[----:B------:R-:W4:Y:S04]  /*1e240*/  LDL.LU R14, [R1+0x3c0] ;  /* 0x0003c000010e7983 */ /* 0x000f280000300800 */
[----:B------:R-:W4:Y:S04]  /*1e250*/  LDL.LU R13, [R1+0x3c4] ;  /* 0x0003c400010d7983 */ /* 0x000f280000300800 */
[----:B------:R-:W4:Y:S04]  /*1e260*/  LDL.LU R12, [R1+0x3b0] ;  /* 0x0003b000010c7983 */ /* 0x000f280000300800 */
[----:B------:R1:W-:Y:S04]  /*1e270*/  STL [R1+0x1950], R9 ;  /* 0x0019500901007387 */ /* 0x0003e80000100800 */
[----:B------:R-:W4:Y:S04]  /*1e280*/  LDL.LU R3, [R1+0x19a8] ;  /* 0x0019a80001037983 */ /* 0x000f280000300800 */
[----:B------:R1:W-:Y:S04]  /*1e290*/  STL [R1+0x1954], R8 ;  /* 0x0019540801007387 */ /* 0x0003e80000100800 */
[----:B------:R-:W4:Y:S04]  /*1e2a0*/  LDL.LU R11, [R1+0x3b4] ;  /* 0x0003b400010b7983 */ /* 0x000f280000300800 */
[----:B0-----:R-:W4:Y:S04]  /*1e2b0*/  LDL.LU R10, [R1+0x3a0] ;  /* 0x0003a000010a7983 */ /* 0x001f280000300800 */
[----:B-1----:R-:W4:Y:S04]  /*1e2c0*/  LDL.LU R9, [R1+0x3a4] ;  /* 0x0003a40001097983 */ /* 0x002f280000300800 */
[----:B------:R-:W4:Y:S04]  /*1e2d0*/  LDL.LU R8, [R1+0x390] ;  /* 0x0003900001087983 */ /* 0x000f280000300800 */
[----:B------:R-:W4:Y:S04]  /*1e2e0*/  LDL.LU R7, [R1+0x394] ;  /* 0x0003940001077983 */ /* 0x000f280000300800 */
[----:B------:R-:W4:Y:S04]  /*1e2f0*/  LDL.LU R6, [R1+0x380] ;  /* 0x0003800001067983 */ /* 0x000f280000300800 */
[----:B------:R-:W4:Y:S04]  /*1e300*/  LDL.LU R2, [R1+0x384] ;  /* 0x0003840001027983 */ /* 0x000f280000300800 */
[----:B------:R-:W2:Y:S01]  /*1e310*/  LDS R5, [R28.X4+0x10100] ;  /* 0x010100001c057984 */ /* 0x000ea20000004800 */
[----:B------:R-:W-:-:S06]  /*1e320*/  FMUL R0, R0, 1.4426950216293334961 ;  /* 0x3fb8aa3b00007820 */ /* 0x000fcc0000400000 */
[----:B------:R-:W2:Y:S02]  /*1e330*/  MUFU.EX2 R0, R0 ;  /* 0x0000000000007308 */ /* 0x000ea40000000800 */
[C---:B--2---:R-:W-:Y:S02]  /*1e340*/  FFMA R17, R0.reuse, R17, R5 ;  /* 0x0000001100117223 */ /* 0x044fe40000000005 */
[----:B------:R-:W0:Y:S01]  /*1e350*/  LDS R5, [R28.X4+0x10180] ;  /* 0x010180001c057984 */ /* 0x000e220000004800 */
[----:B---3--:R-:W-:-:S03]  /*1e360*/  FMUL R16, R0, R16 ;  /* 0x0000001000107220 */ /* 0x008fc60000400000 */
[----:B------:R-:W-:Y:S01]  /*1e370*/  STL [R1+0x85c], R17 ;  /* 0x00085c1101007387 */ /* 0x000fe20000100800 */
[----:B----4-:R-:W-:-:S03]  /*1e380*/  FMUL R15, R0, R15 ;  /* 0x0000000f000f7220 */ /* 0x010fc60000400000 */
[----:B------:R-:W-:Y:S01]  /*1e390*/  STL [R1+0x50], R16 ;  /* 0x0000501001007387 */ /* 0x000fe20000100800 */
[----:B------:R-:W-:-:S03]  /*1e3a0*/  FMUL R14, R0, R14 ;  /* 0x0000000e000e7220 */ /* 0x000fc60000400000 */
[----:B------:R1:W-:Y:S01]  /*1e3b0*/  STL [R1+0x54], R15 ;  /* 0x0000540f01007387 */ /* 0x0003e20000100800 */
[C---:B------:R-:W-:Y:S02]  /*1e3c0*/  FMUL R13, R0.reuse, R13 ;  /* 0x0000000d000d7220 */ /* 0x040fe40000400000 */
[C---:B------:R-:W-:Y:S01]  /*1e3d0*/  FMUL R12, R0.reuse, R12 ;  /* 0x0000000c000c7220 */ /* 0x040fe20000400000 */
[----:B-1----:R-:W2:Y:S04]  /*1e3e0*/  LDL.LU R15, [R1+0x1a8] ;  /* 0x0001a800010f7983 */ /* 0x002ea80000300800 */
[----:B------:R-:W-:Y:S04]  /*1e3f0*/  STL [R1+0x40], R14 ;  /* 0x0000400e01007387 */ /* 0x000fe80000100800 */
[----:B------:R-:W-:Y:S01]  /*1e400*/  STL [R1+0x44], R13 ;  /* 0x0000440d01007387 */ /* 0x000fe20000100800 */
        /* <DEDUP_REMOVED lines=9> */
[----:B-1----:R-:W3:Y:S01]  /*1e4a0*/  LDL.LU R12, [R1+0x370] ;  /* 0x00037000010c7983 */ /* 0x002ee20000300800 */
[----:B------:R-:W-:-:S03]  /*1e4b0*/  FMUL R6, R0, R6 ;  /* 0x0000000600067220 */ /* 0x000fc60000400000 */
[----:B------:R-:W-:Y:S04]  /*1e4c0*/  STL [R1+0x10], R8 ;  /* 0x0000100801007387 */ /* 0x000fe80000100800 */
[----:B------:R-:W-:Y:S01]  /*1e4d0*/  STL [R1+0x14], R7 ;  /* 0x0000140701007387 */ /* 0x000fe20000100800 */
[----:B------:R-:W-:-:S03]  /*1e4e0*/  FMUL R2, R0, R2 ;  /* 0x0000000200027220 */ /* 0x000fc60000400000 */
[----:B------:R-:W4:Y:S04]  /*1e4f0*/  LDL.LU R13, [R1+0x374] ;  /* 0x00037400010d7983 */ /* 0x000f280000300800 */
[----:B------:R1:W-:Y:S04]  /*1e500*/  STL [R1], R6 ;  /* 0x0000000601007387 */ /* 0x0003e80000100800 */
[----:B-1----:R-:W2:Y:S04]  /*1e510*/  LDL.LU R6, [R1+0x360] ;  /* 0x0003600001067983 */ /* 0x002ea80000300800 */
[----:B------:R1:W-:Y:S04]  /*1e520*/  STL [R1+0x4], R2 ;  /* 0x0000040201007387 */ /* 0x0003e80000100800 */
[----:B-1----:R-:W3:Y:S04]  /*1e530*/  LDL.LU R2, [R1+0x364] ;  /* 0x0003640001027983 */ /* 0x002ee80000300800 */
        /* <DEDUP_REMOVED lines=14> */
[----:B--2---:R-:W-:-:S03]  /*1e620*/  FMUL R25, R0, R6 ;  /* 0x0000000600197220 */ /* 0x004fc60000400000 */
[----:B------:R-:W2:Y:S04]  /*1e630*/  LDL.LU R6, [R1+0x2e0] ;  /* 0x0002e00001067983 */ /* 0x000ea80000300800 */
[----:B------:R-:W-:Y:S01]  /*1e640*/  STL [R1+0x220], R25 ;  /* 0x0002201901007387 */ /* 0x000fe20000100800 */
[----:B---3--:R-:W-:-:S03]  /*1e650*/  FMUL R24, R0, R2 ;  /* 0x0000000200187220 */ /* 0x008fc60000400000 */
[----:B------:R-:W3:Y:S01]  /*1e660*/  LDL.LU R2, [R1+0x2e4] ;  /* 0x0002e40001027983 */ /* 0x000ee20000300800 */
[C---:B----4-:R-:W-:Y:S02]  /*1e670*/  FMUL R23, R0.reuse, R23 ;  /* 0x0000001700177220 */ /* 0x050fe40000400000 */
[C---:B------:R-:W-:Y:S01]  /*1e680*/  FMUL R22, R0.reuse, R22 ;  /* 0x0000001600167220 */ /* 0x040fe20000400000 */
        /* <DEDUP_REMOVED lines=24> */
[----:B------:R0:W-:Y:S04]  /*1e810*/  STL [R1+0x1c4], R9 ;  /* 0x0001c40901007387 */ /* 0x0001e80000100800 */
[----:B-1----:R-:W4:Y:S04]  /*1e820*/  LDL.LU R11, [R1+0x860] ;  /* 0x00086000010b7983 */ /* 0x002f280000300800 */
[----:B------:R1:W-:Y:S04]  /*1e830*/  STL [R1+0x1b0], R8 ;  /* 0x0001b00801007387 */ /* 0x0003e80000100800 */
[----:B------:R-:W-:Y:S04]  /*1e840*/  STL [R1+0x1b4], R7 ;  /* 0x0001b40701007387 */ /* 0x000fe80000100800 */
[----:B------:R-:W4:Y:S01]  /*1e850*/  LDL.LU R20, [R1+0x3d8] ;  /* 0x0003d80001147983 */ /* 0x000f220000300800 */
[----:B------:R-:W-:-:S02]  /*1e860*/  FMUL R12, R0, R12 ;  /* 0x0000000c000c7220 */ /* 0x000fc40000400000 */
[C---:B------:R-:W-:Y:S02]  /*1e870*/  FMUL R13, R0.reuse, R13 ;  /* 0x0000000d000d7220 */ /* 0x040fe40000400000 */
[----:B--2---:R-:W-:-:S05]  /*1e880*/  FMUL R6, R0, R6 ;  /* 0x0000000600067220 */ /* 0x004fca0000400000 */
[----:B------:R-:W-:Y:S01]  /*1e890*/  STL [R1+0x1a0], R6 ;  /* 0x0001a00601007387 */ /* 0x000fe20000100800 */
[----:B---3--:R-:W-:-:S05]  /*1e8a0*/  FMUL R2, R0, R2 ;  /* 0x0000000200027220 */ /* 0x008fca0000400000 */
[----:B------:R2:W-:Y:S04]  /*1e8b0*/  STL [R1+0x1a4], R2 ;  /* 0x0001a40201007387 */ /* 0x0005e80000100800 */
[----:B------:R-:W3:Y:S04]  /*1e8c0*/  LDL.LU R19, [R1+0x3dc] ;  /* 0x0003dc0001137983 */ /* 0x000ee80000300800 */
[----:B------:R-:W3:Y:S01]  /*1e8d0*/  LDL.LU R18, [R1+0x3c8] ;  /* 0x0003c80001127983 */ /* 0x000ee20000300800 */
[----:B------:R-:W-:-:S03]  /*1e8e0*/  FADD R0, -R3, R15 ;  /* 0x0000000f03007221 */ /* 0x000fc60000000100 */
[----:B------:R-:W3:Y:S04]  /*1e8f0*/  LDL.LU R17, [R1+0x3cc] ;  /* 0x0003cc0001117983 */ /* 0x000ee80000300800 */
[----:B------:R-:W3:Y:S04]  /*1e900*/  LDL.LU R16, [R1+0x3b8] ;  /* 0x0003b80001107983 */ /* 0x000ee80000300800 */
[----:B------:R-:W3:Y:S04]  /*1e910*/  LDL.LU R15, [R1+0x3bc] ;  /* 0x0003bc00010f7983 */ /* 0x000ee80000300800 */
[----:B------:R-:W3:Y:S04]  /*1e920*/  LDL.LU R14, [R1+0x3a8] ;  /* 0x0003a800010e7983 */ /* 0x000ee80000300800 */
[----:B------:R-:W3:Y:S01]  /*1e930*/  LDL.LU R3, [R1+0x3ac] ;  /* 0x0003ac0001037983 */ /* 0x000ee20000300800 */
[----:B------:R-:W-:-:S02]  /*1e940*/  FADD R4, -R27, R26 ;  /* 0x0000001a1b047221 */ /* 0x000fc40000000100 */
[----:B------:R-:W-:Y:S01]  /*1e950*/  FMUL R0, R0, 1.4426950216293334961 ;  /* 0x3fb8aa3b00007820 */ /* 0x000fe20000400000 */
[----:B----4-:R-:W4:Y:S01]  /*1e960*/  LDL.LU R10, [R1+0x398] ;  /* 0x00039800010a7983 */ /* 0x010f220000300800 */
[----:B------:R-:W-:Y:S02]  /*1e970*/  FMUL R4, R4, 1.4426950216293334961 ;  /* 0x3fb8aa3b04047820 */ /* 0x000fe40000400000 */
[----:B------:R-:W-:Y:S01]  /*1e980*/  MUFU.EX2 R29, R0 ;  /* 0x00000000001d7308 */ /* 0x000fe20000000800 */
[----:B0-----:R-:W4:Y:S04]  /*1e990*/  LDL.LU R9, [R1+0x39c] ;  /* 0x00039c0001097983 */ /* 0x001f280000300800 */
[----:B-1----:R-:W4:Y:S03]  /*1e9a0*/  LDL.LU R8, [R1+0x388] ;  /* 0x0003880001087983 */ /* 0x002f260000300800 */
[----:B------:R-:W0:Y:S01]  /*1e9b0*/  MUFU.EX2 R4, R4 ;  /* 0x0000000400047308 */ /* 0x000e220000000800 */
[----:B--2---:R-:W2:Y:S04]  /*1e9c0*/  LDL.LU R2, [R1+0x38c] ;  /* 0x00038c0001027983 */ /* 0x004ea80000300800 */
[----:B------:R-:W2:Y:S04]  /*1e9d0*/  LDL.LU R7, [R1+0x378] ;  /* 0x0003780001077983 */ /* 0x000ea80000300800 */
[----:B------:R-:W2:Y:S01]  /*1e9e0*/  LDL.LU R6, [R1+0x37c] ;  /* 0x00037c0001067983 */ /* 0x000ea20000300800 */
[----:B0-----:R-:W-:-:S02]  /*1e9f0*/  FFMA R11, R4, R11, R5 ;  /* 0x0000000b040b7223 */ /* 0x001fc40000000005 */
[----:B------:R-:W-:-:S03]  /*1ea00*/  FMUL R5, R4, R20 ;  /* 0x0000001404057220 */ /* 0x000fc60000400000 */
[----:B------:R-:W-:Y:S04]  /*1ea10*/  STL [R1+0x860], R11 ;  /* 0x0008600b01007387 */ /* 0x000fe80000100800 */
[----:B------:R0:W-:Y:S04]  /*1ea20*/  STL [R1+0x58], R5 ;  /* 0x0000580501007387 */ /* 0x0001e80000100800 */
[----:B------:R-:W1:Y:S01]  /*1ea30*/  LDS R11, [R28.X4+0x10200] ;  /* 0x010200001c0b7984 */ /* 0x000e620000004800 */
[C---:B---3--:R-:W-:Y:S02]  /*1ea40*/  FMUL R0, R4.reuse, R19 ;  /* 0x0000001304007220 */ /* 0x048fe40000400000 */
[----:B------:R-:W-:-:S03]  /*1ea50*/  FMUL R18, R4, R18 ;  /* 0x0000001204127220 */ /* 0x000fc60000400000 */
[----:B------:R3:W-:Y:S01]  /*1ea60*/  STL [R1+0x5c], R0 ;  /* 0x00005c0001007387 */ /* 0x0007e20000100800 */
[----:B0-----:R-:W-:-:S03]  /*1ea70*/  FMUL R5, R4, R17 ;  /* 0x0000001104057220 */ /* 0x001fc60000400000 */
[----:B------:R-:W-:Y:S01]  /*1ea80*/  STL [R1+0x48], R18 ;  /* 0x0000481201007387 */ /* 0x000fe20000100800 */
[----:B---3--:R-:W-:-:S03]  /*1ea90*/  FMUL R0, R4, R16 ;  /* 0x0000001004007220 */ /* 0x008fc60000400000 */
[----:B------:R0:W-:Y:S01]  /*1eaa0*/  STL [R1+0x4c], R5 ;  /* 0x00004c0501007387 */ /* 0x0001e20000100800 */
[----:B------:R-:W-:-:S03]  /*1eab0*/  FMUL R15, R4, R15 ;  /* 0x0000000f040f7220 */ /* 0x000fc60000400000 */
[----:B------:R3:W-:Y:S01]  /*1eac0*/  STL [R1+0x38], R0 ;  /* 0x0000380001007387 */ /* 0x0007e20000100800 */
[----:B0-----:R-:W-:-:S03]  /*1ead0*/  FMUL R5, R4, R14 ;  /* 0x0000000e04057220 */ /* 0x001fc60000400000 */
[----:B------:R-:W-:Y:S01]  /*1eae0*/  STL [R1+0x3c], R15 ;  /* 0x00003c0f01007387 */ /* 0x000fe20000100800 */
[----:B---3--:R-:W-:-:S03]  /*1eaf0*/  FMUL R0, R4, R3 ;  /* 0x0000000304007220 */ /* 0x008fc60000400000 */
[----:B------:R-:W3:Y:S04]  /*1eb00*/  LDL.LU R3, [R1+0x368] ;  /* 0x0003680001037983 */ /* 0x000ee80000300800 */
[----:B------:R-:W-:Y:S04]  /*1eb10*/  STL [R1+0x28], R5 ;  /* 0x0000280501007387 */ /* 0x000fe80000100800 */
[----:B------:R0:W-:Y:S04]  /*1eb20*/  STL [R1+0x2c], R0 ;  /* 0x00002c0001007387 */ /* 0x0001e80000100800 */
[----:B0-----:R-:W3:Y:S01]  /*1eb30*/  LDL.LU R0, [R1+0x36c] ;  /* 0x00036c0001007983 */ /* 0x001ee20000300800 */
[----:B----4-:R-:W-:-:S02]  /*1eb40*/  FMUL R5, R4, R10 ;  /* 0x0000000a04057220 */ /* 0x010fc40000400000 */
[C---:B------:R-:W-:Y:S02]  /*1eb50*/  FMUL R9, R4.reuse, R9 ;  /* 0x0000000904097220 */ /* 0x040fe40000400000 */
[C---:B--2---:R-:W-:Y:S01]  /*1eb60*/  FMUL R2, R4.reuse, R2 ;  /* 0x0000000204027220 */ /* 0x044fe20000400000 */
[----:B------:R0:W-:Y:S01]  /*1eb70*/  STL [R1+0x18], R5 ;  /* 0x0000180501007387 */ /* 0x0001e20000100800 */
[----:B------:R-:W-:-:S03]  /*1eb80*/  FMUL R15, R4, R6 ;  /* 0x00000006040f7220 */ /* 0x000fc60000400000 */
[----:B------:R-:W-:Y:S01]  /*1eb90*/  STL [R1+0x1c], R9 ;  /* 0x00001c0901007387 */ /* 0x000fe20000100800 */
[----:B0-----:R-:W-:-:S03]  /*1eba0*/  FMUL R5, R4, R8 ;  /* 0x0000000804057220 */ /* 0x001fc60000400000 */
[----:B------:R3:W-:Y:S01]  /*1ebb0*/  STL [R1+0x17f8], R2 ;  /* 0x0017f80201007387 */ /* 0x0007e20000100800 */
[----:B------:R-:W-:-:S03]  /*1ebc0*/  FMUL R14, R4, R7 ;  /* 0x00000007040e7220 */ /* 0x000fc60000400000 */
[----:B------:R-:W-:Y:S04]  /*1ebd0*/  STL [R1+0x8], R5 ;  /* 0x0000080501007387 */ /* 0x000fe80000100800 */
[----:B------:R-:W2:Y:S04]  /*1ebe0*/  LDL.LU R6, [R1+0x83c] ;  /* 0x00083c0001067983 */ /* 0x000ea80000300800 */
[----:B------:R-:W2:Y:S04]  /*1ebf0*/  LDL.LU R7, [R1+0x840] ;  /* 0x0008400001077983 */ /* 0x000ea80000300800 */
[----:B------:R-:W4:Y:S04]  /*1ec00*/  LDL.LU R21, [R1+0x834] ;  /* 0x0008340001157983 */ /* 0x000f280000300800 */
[----:B------:R-:W4:Y:S04]  /*1ec10*/  LDL.LU R22, [R1+0x838] ;  /* 0x0008380001167983 */ /* 0x000f280000300800 */
[----:B------:R-:W2:Y:S04]  /*1ec20*/  LDL.LU R23, [R1+0x82c] ;  /* 0x00082c0001177983 */ /* 0x000ea80000300800 */
[----:B------:R-:W2:Y:S04]  /*1ec30*/  LDL.LU R24, [R1+0x830] ;  /* 0x0008300001187983 */ /* 0x000ea80000300800 */
[----:B------:R-:W2:Y:S04]  /*1ec40*/  LDL.LU R25, [R1+0x820] ;  /* 0x0008200001197983 */ /* 0x000ea80000300800 */
[----:B------:R-:W2:Y:S04]  /*1ec50*/  LDL.LU R26, [R1+0x828] ;  /* 0x00082800011a7983 */ /* 0x000ea80000300800 */
[----:B------:R0:W-:Y:S04]  /*1ec60*/  STL.64 [R1+0x1788], R14 ;  /* 0x0017880e01007387 */ /* 0x0001e80000100a00 */
[----:B------:R0:W-:Y:S04]  /*1ec70*/  STL.64 [R1+0x1780], R12 ;  /* 0x0017800c01007387 */ /* 0x0001e80000100a00 */
[----:B------:R-:W2:Y:S01]  /*1ec80*/  LDL.LU R20, [R1+0x358] ;  /* 0x0003580001147983 */ /* 0x000ea20000300800 */
[----:B---3--:R-:W-:-:S05]  /*1ec90*/  FMUL R2, R4, R3 ;  /* 0x0000000304027220 */ /* 0x008fca0000400000 */
[----:B------:R3:W-:Y:S04]  /*1eca0*/  STL [R1+0x228], R2 ;  /* 0x0002280201007387 */ /* 0x0007e80000100800 */
[----:B------:R-:W4:Y:S01]  /*1ecb0*/  LDL.LU R19, [R1+0x35c] ;  /* 0x00035c0001137983 */ /* 0x000f220000300800 */
[----:B------:R-:W-:-:S05]  /*1ecc0*/  FMUL R0, R4, R0 ;  /* 0x0000000004007220 */ /* 0x000fca0000400000 */
[----:B------:R0:W-:Y:S04]  /*1ecd0*/  STL [R1+0x22c], R0 ;  /* 0x00022c0001007387 */ /* 0x0001e80000100800 */
[----:B------:R-:W4:Y:S04]  /*1ece0*/  LDL.LU R18, [R1+0x348] ;  /* 0x0003480001127983 */ /* 0x000f280000300800 */
[----:B------:R-:W4:Y:S04]  /*1ecf0*/  LDL.LU R17, [R1+0x34c] ;  /* 0x00034c0001117983 */ /* 0x000f280000300800 */
[----:B------:R-:W4:Y:S04]  /*1ed00*/  LDL.LU R16, [R1+0x338] ;  /* 0x0003380001107983 */ /* 0x000f280000300800 */
[----:B0-----:R-:W4:Y:S04]  /*1ed10*/  LDL.LU R15, [R1+0x33c] ;  /* 0x00033c00010f7983 */ /* 0x001f280000300800 */
[----:B------:R-:W4:Y:S04]  /*1ed20*/  LDL.LU R14, [R1+0x328] ;  /* 0x00032800010e7983 */ /* 0x000f280000300800 */
[----:B------:R-:W4:Y:S04]  /*1ed30*/  LDL.LU R13, [R1+0x32c] ;  /* 0x00032c00010d7983 */ /* 0x000f280000300800 */
[----:B------:R-:W4:Y:S04]  /*1ed40*/  LDL.LU R12, [R1+0x318] ;  /* 0x00031800010c7983 */ /* 0x000f280000300800 */
[----:B------:R-:W4:Y:S04]  /*1ed50*/  LDL.LU R10, [R1+0x31c] ;  /* 0x00031c00010a7983 */ /* 0x000f280000300800 */
[----:B------:R-:W4:Y:S04]  /*1ed60*/  LDL.LU R9, [R1+0x308] ;  /* 0x0003080001097983 */ /* 0x000f280000300800 */
[----:B------:R-:W4:Y:S04]  /*1ed70*/  LDL.LU R8, [R1+0x30c] ;  /* 0x00030c0001087983 */ /* 0x000f280000300800 */
[----:B------:R-:W4:Y:S04]  /*1ed80*/  LDL.LU R5, [R1+0x2f8] ;  /* 0x0002f80001057983 */ /* 0x000f280000300800 */
[----:B---3--:R-:W3:Y:S04]  /*1ed90*/  LDL.LU R2, [R1+0x2fc] ;  /* 0x0002fc0001027983 */ /* 0x008ee80000300800 */
[----:B------:R-:W3:Y:S04]  /*1eda0*/  LDL.LU R3, [R1+0x2e8] ;  /* 0x0002e80001037983 */ /* 0x000ee80000300800 */
[----:B------:R-:W3:Y:S01]  /*1edb0*/  LDL.LU R0, [R1+0x2ec] ;  /* 0x0002ec0001007983 */ /* 0x000ee20000300800 */
[----:B--2---:R-:W-:-:S03]  /*1edc0*/  FMUL R20, R4, R20 ;  /* 0x0000001404147220 */ /* 0x004fc60000400000 */
[----:B------:R-:W2:Y:S04]  /*1edd0*/  LDL.LU R27, [R1+0x818] ;  /* 0x00081800011b7983 */ /* 0x000ea80000300800 */
[----:B------:R-:W2:Y:S04]  /*1ede0*/  LDL.LU R28, [R1+0x81c] ;  /* 0x00081c00011c7983 */ /* 0x000ea80000300800 */
[----:B------:R4:W-:Y:S01]  /*1edf0*/  STL [R1+0x218], R20 ;  /* 0x0002181401007387 */ /* 0x0009e20000100800 */
[----:B------:R-:W-:Y:S01]  /*1ee00*/  F2FP.BF16.PACK_AB R7, R6, R7 ;  /* 0x000000070607723e */ /* 0x000fe200000010ff */
[----:B----4-:R-:W-:-:S05]  /*1ee10*/  FMUL R20, R4, R19 ;  /* 0x0000001304147220 */ /* 0x010fca0000400000 */
        /* <DEDUP_REMOVED lines=22> */
[----:B---3--:R-:W-:-:S03]  /*1ef80*/  FMUL R8, R4, R2 ;  /* 0x0000000204087220 */ /* 0x008fc60000400000 */
[----:B------:R-:W1:Y:S04]  /*1ef90*/  LDL.LU R2, [R1+0x864] ;  /* 0x0008640001027983 */ /* 0x000e680000300800 */
[----:B------:R0:W-:Y:S04]  /*1efa0*/  STL [R1+0x1b8], R5 ;  /* 0x0001b80501007387 */ /* 0x0001e80000100800 */
[----:B------:R-:W-:Y:S01]  /*1efb0*/  STL [R1+0x1bc], R8 ;  /* 0x0001bc0801007387 */ /* 0x000fe20000100800 */
[C---:B0-----:R-:W-:Y:S02]  /*1efc0*/  FMUL R5, R4.reuse, R3 ;  /* 0x0000000304057220 */ /* 0x041fe40000400000 */
[----:B------:R-:W-:-:S05]  /*1efd0*/  FMUL R3, R4, R0 ;  /* 0x0000000004037220 */ /* 0x000fca0000400000 */
[----:B------:R-:W-:Y:S04]  /*1efe0*/  STL [R1+0x17fc], R3 ;  /* 0x0017fc0301007387 */ /* 0x000fe80000100800 */
[----:B------:R0:W-:Y:S04]  /*1eff0*/  STL [R1+0x1a8], R5 ;  /* 0x0001a80501007387 */ /* 0x0001e80000100800 */
[----:B------:R-:W-:Y:S04]  /*1f000*/  STL [R1+0x1958], R7 ;  /* 0x0019580701007387 */ /* 0x000fe80000100800 */
[----:B------:R-:W3:Y:S04]  /*1f010*/  LDL R17, [R1+0x2c0] ;  /* 0x0002c00001117983 */ /* 0x000ee80000100800 */
[----:B------:R-:W4:Y:S01]  /*1f020*/  S2R R15, SR_TID.X ;  /* 0x00000000000f7919 */ /* 0x000f220000002100 */
[----:B------:R-:W-:-:S02]  /*1f030*/  F2FP.BF16.PACK_AB R6, R21, R22 ;  /* 0x000000161506723e */ /* 0x000fc400000010ff */
[----:B0-----:R-:W-:Y:S02]  /*1f040*/  F2FP.BF16.PACK_AB R5, R23, R24 ;  /* 0x000000181705723e */ /* 0x001fe400000010ff */
[----:B------:R-:W-:Y:S02]  /*1f050*/  F2FP.BF16.PACK_AB R4, R25, R26 ;  /* 0x0000001a1904723e */ /* 0x000fe400000010ff */
[----:B--2---:R-:W-:Y:S02]  /*1f060*/  F2FP.BF16.PACK_AB R0, R27, R28 ;  /* 0x0000001c1b00723e */ /* 0x004fe400000010ff */
[----:B----4-:R-:W-:Y:S01]  /*1f070*/  LOP3.LUT R13, R15, 0x1c, RZ, 0xc0, !PT ;  /* 0x0000001c0f0d7812 */ /* 0x010fe200078ec0ff */
[----:B---3--:R-:W-:Y:S04]  /*1f080*/  STL [R1+0x19a4], R17 ;  /* 0x0019a41101007387 */ /* 0x008fe80000100800 */
[----:B------:R-:W-:Y:S04]  /*1f090*/  STL [R1+0x195c], R6 ;  /* 0x00195c0601007387 */ /* 0x000fe80000100800 */
[----:B------:R-:W-:Y:S04]  /*1f0a0*/  STL [R1+0x1960], R5 ;  /* 0x0019600501007387 */ /* 0x000fe80000100800 */
[----:B------:R-:W-:Y:S04]  /*1f0b0*/  STL [R1+0x1964], R4 ;  /* 0x0019640401007387 */ /* 0x000fe80000100800 */
[----:B------:R-:W-:Y:S04]  /*1f0c0*/  STL [R1+0x1998], R15 ;  /* 0x0019980f01007387 */ /* 0x000fe80000100800 */
[----:B------:R-:W-:Y:S04]  /*1f0d0*/  STL [R1+0x1968], R0 ;  /* 0x0019680001007387 */ /* 0x000fe80000100800 */
[----:B------:R-:W0:Y:S04]  /*1f0e0*/  LDS R0, [R13.X4+0x10280] ;  /* 0x010280000d007984 */ /* 0x000e280000004800 */
[----:B------:R-:W2:Y:S01]  /*1f0f0*/  LDS R17, [R13.X4+0x10300] ;  /* 0x010300000d117984 */ /* 0x000ea20000004800 */
[----:B-1----:R-:W-:-:S03]  /*1f100*/  FFMA R2, R29, R2, R11 ;  /* 0x000000021d027223 */ /* 0x002fc6000000000b */
[----:B------:R1:W-:Y:S04]  /*1f110*/  STL [R1+0x16d0], R29 ;  /* 0x0016d01d01007387 */ /* 0x0003e80000100800 */
[----:B-1----:R-:W3:Y:S04]  /*1f120*/  LDL.LU R29, [R1+0x814] ;  /* 0x00081400011d7983 */ /* 0x002ee80000300800 */
[----:B------:R-:W-:Y:S04]  /*1f130*/  STL [R1+0x864], R2 ;  /* 0x0008640201007387 */ /* 0x000fe80000100800 */
[----:B------:R-:W4:Y:S04]  /*1f140*/  LDL.LU R11, [R1+0x80c] ;  /* 0x00080c00010b7983 */ /* 0x000f280000300800 */
[----:B0-----:R0:W-:Y:S04]  /*1f150*/  STL [R1+0x820], R0 ;  /* 0x0008200001007387 */ /* 0x0011e80000100800 */
        /* <DEDUP_REMOVED lines=25> */
[----:B--2---:R-:W-:Y:S04]  /*1f2f0*/  STL [R1+0x81c], R17 ;  /* 0x00081c1101007387 */ /* 0x004fe80000100800 */
[----:B------:R-:W0:Y:S04]  /*1f300*/  LDS R17, [R13.X4+0x10380] ;  /* 0x010380000d117984 */ /* 0x000e280000004800 */
[----:B0-----:R0:W-:Y:S04]  /*1f310*/  STL [R1+0x818], R17 ;  /* 0x0008181101007387 */ /* 0x0011e80000100800 */
[----:B0-----:R-:W3:Y:S04]  /*1f320*/  LDL.LU R17, [R1+0x19a4] ;  /* 0x0019a40001117983 */ /* 0x001ee80000300800 */
[----:B------:R-:W-:Y:S06]  /*1f330*/  BAR.SYNC.DEFER_BLOCKING 0x0 ;  /* 0x0000000000007b1d */ /* 0x000fec0000010000 */
[----:B------:R-:W-:Y:S04]  /*1f340*/  STL [R1+0x196c], R13 ;  /* 0x00196c0d01007387 */ /* 0x000fe80000100800 */
[----:B---3--:R-:W-:Y:S04]  /*1f350*/  STS.U16 [R17+0x10000], R29 ;  /* 0x0100001d11007388 */ /* 0x008fe80000000400 */
        /* <DEDUP_REMOVED lines=24> */
[----:B0-----:R-:W2:Y:S04]  /*1f4e0*/  LDL.LU R26, [R1+0x718] ;  /* 0x00071800011a7983 */ /* 0x001ea80000300800 */
[----:B------:R-:W3:Y:S04]  /*1f4f0*/  LDL.LU R15, [R1+0x700] ;  /* 0x00070000010f7983 */ /* 0x000ee80000300800 */
[----:B---3--:R0:W-:Y:S04]  /*1f500*/  STL [R1+0x199c], R15 ;  /* 0x00199c0f01007387 */ /* 0x0081e80000100800 */
[----:B0-----:R-:W3:Y:S04]  /*1f510*/  LDL.LU R15, [R1+0x708] ;  /* 0x00070800010f7983 */ /* 0x001ee80000300800 */
[----:B------:R-:W-:Y:S04]  /*1f520*/  STS.U16 [R17+0x13200], R27 ;  /* 0x0132001b11007388 */ /* 0x000fe80000000400 */
[----:B---3--:R0:W-:Y:S04]  /*1f530*/  STL [R1+0x19a0], R15 ;  /* 0x0019a00f01007387 */ /* 0x0081e80000100800 */
[----:B0-----:R-:W3:Y:S04]  /*1f540*/  LDL.LU R15, [R1+0x710] ;  /* 0x00071000010f7983 */ /* 0x001ee80000300800 */
        /* <DEDUP_REMOVED lines=24> */
[----:B--2---:R1:W-:Y:S04]  /*1f6d0*/  STS.U16 [R17+0x13600], R26 ;  /* 0x0136001a11007388 */ /* 0x0043e80000000400 */
[----:B0-----:R-:W2:Y:S04]  /*1f6e0*/  LDL.LU R28, [R1+0x98] ;  /* 0x00009800011c7983 */ /* 0x001ea80000300800 */
[----:B------:R-:W2:Y:S04]  /*1f6f0*/  LDL.LU R22, [R1+0x90] ;  /* 0x0000900001167983 */ /* 0x000ea80000300800 */
[----:B------:R-:W2:Y:S04]  /*1f700*/  LDL.LU R24, [R1+0x88] ;  /* 0x0000880001187983 */ /* 0x000ea80000300800 */
[----:B-1----:R-:W2:Y:S04]  /*1f710*/  LDL.LU R26, [R1+0x80] ;  /* 0x00008000011a7983 */ /* 0x002ea80000300800 */
[----:B---3--:R0:W-:Y:S04]  /*1f720*/  STS.U16 [R17+0x13800], R15 ;  /* 0x0138000f11007388 */ /* 0x0081e80000000400 */
[----:B0-----:R-:W3:Y:S04]  /*1f730*/  LDL.LU R15, [R1+0x19a0] ;  /* 0x0019a000010f7983 */ /* 0x001ee80000300800 */
[----:B---3--:R0:W-:Y:S04]  /*1f740*/  STS.U16 [R17+0x13a00], R15 ;  /* 0x013a000f11007388 */ /* 0x0081e80000000400 */
[----:B0-----:R-:W3:Y:S04]  /*1f750*/  LDL.LU R15, [R1+0x199c] ;  /* 0x00199c00010f7983 */ /* 0x001ee80000300800 */
[----:B---3--:R0:W-:Y:S04]  /*1f760*/  STS.U16 [R17+0x13c00], R15 ;  /* 0x013c000f11007388 */ /* 0x0081e80000000400 */
[----:B----4-:R1:W-:Y:S04]  /*1f770*/  STS.U16 [R17+0x13e00], R19 ;  /* 0x013e001311007388 */ /* 0x0103e80000000400 */
[----:B------:R3:W-:Y:S04]  /*1f780*/  STS.U16 [R17+0x14000], R21 ;  /* 0x0140001511007388 */ /* 0x0007e80000000400 */
[----:B0-----:R-:W4:Y:S04]  /*1f790*/  LDL.LU R15, [R1+0x1998] ;  /* 0x00199800010f7983 */ /* 0x001f280000300800 */
[----:B-1----:R-:W4:Y:S04]  /*1f7a0*/  LDL.LU R19, [R1+0x1994] ;  /* 0x0019940001137983 */ /* 0x002f280000300800 */
[----:B---3--:R-:W3:Y:S04]  /*1f7b0*/  LDL.LU R21, [R1+0x1990] ;  /* 0x0019900001157983 */ /* 0x008ee80000300800 */
[----:B------:R0:W-:Y:S04]  /*1f7c0*/  STS.U16 [R17+0x14200], R23 ;  /* 0x0142001711007388 */ /* 0x0001e80000000400 */
[----:B------:R1:W-:Y:S04]  /*1f7d0*/  STS.U16 [R17+0x14400], R25 ;  /* 0x0144001911007388 */ /* 0x0003e80000000400 */
[----:B------:R2:W-:Y:S04]  /*1f7e0*/  STS.U16 [R17+0x14600], R27 ;  /* 0x0146001b11007388 */ /* 0x0005e80000000400 */
[----:B0-----:R-:W3:Y:S04]  /*1f7f0*/  LDL.LU R23, [R1+0x198c] ;  /* 0x00198c0001177983 */ /* 0x001ee80000300800 */
[----:B-1----:R-:W3:Y:S04]  /*1f800*/  LDL.LU R25, [R1+0x1988] ;  /* 0x0019880001197983 */ /* 0x002ee80000300800 */
[----:B--2---:R-:W2:Y:S04]  /*1f810*/  LDL.LU R27, [R1+0x1984] ;  /* 0x00198400011b7983 */ /* 0x004ea80000300800 */
        /* <DEDUP_REMOVED lines=20> */
[----:B0-----:R-:W0:Y:S04]  /*1f960*/  S2R R28, SR_TID.X ;  /* 0x00000000001c7919 */ /* 0x001e280000002100 */
[----:B------:R-:W-:Y:S04]  /*1f970*/  STS.U16 [R17+0x17000], R24 ;  /* 0x0170001811007388 */ /* 0x000fe80000000400 */
[----:B------:R-:W-:Y:S01]  /*1f980*/  STS.U16 [R17+0x17200], R26 ;  /* 0x0172001a11007388 */ /* 0x000fe20000000400 */
[----:B0-----:R-:W-:-:S04]  /*1f990*/  SHF.R.S32.HI R28, RZ, 0x6, R28 ;  /* 0x00000006ff1c7819 */ /* 0x001fc8000001141c */
[----:B------:R-:W-:Y:S02]  /*1f9a0*/  SGXT R12, R28, 0x1 ;  /* 0x000000011c0c781a */ /* 0x000fe40000000200 */
[----:B----4-:R-:W-:-:S04]  /*1f9b0*/  LOP3.LUT R2, R15, 0x3f, RZ, 0xc0, !PT ;  /* 0x0000003f0f027812 */ /* 0x010fc800078ec0ff */
[----:B------:R-:W-:Y:S01]  /*1f9c0*/  SHF.L.U32 R2, R2, 0x1, RZ ;  /* 0x0000000102027819 */ /* 0x000fe200000006ff */
[----:B--2---:R-:W-:Y:S04]  /*1f9d0*/  STS.U16 [R17+0x17400], R27 ;  /* 0x0174001b11007388 */ /* 0x004fe80000000400 */
[----:B---3--:R-:W-:Y:S04]  /*1f9e0*/  STS.U16 [R17+0x17600], R25 ;  /* 0x0176001911007388 */ /* 0x008fe80000000400 */
[----:B------:R0:W-:Y:S04]  /*1f9f0*/  STS.U16 [R17+0x17800], R23 ;  /* 0x0178001711007388 */ /* 0x0001e80000000400 */
[----:B0-----:R-:W2:Y:S04]  /*1fa00*/  LDL.LU R23, [R1+0x7f8] ;  /* 0x0007f80001177983 */ /* 0x001ea80000300800 */
[----:B------:R-:W3:Y:S04]  /*1fa10*/  LDL.LU R25, [R1+0x7f0] ;  /* 0x0007f00001197983 */ /* 0x000ee80000300800 */
[----:B------:R-:W4:Y:S04]  /*1fa20*/  LDL.LU R27, [R1+0x7e8] ;  /* 0x0007e800011b7983 */ /* 0x000f280000300800 */
        /* <DEDUP_REMOVED lines=17> */
[----:B------:R-:W2:Y:S01]  /*1fb40*/  LDL.LU R24, [R1+0x73c] ;  /* 0x00073c0001187983 */ /* 0x000ea20000300800 */
[----:B------:R-:W-:-:S03]  /*1fb50*/  LOP3.LUT R2, R2, 0x90, R12, 0x78, !PT ;  /* 0x0000009002027812 */ /* 0x000fc600078e780c */
[----:B------:R-:W2:Y:S04]  /*1fb60*/  LDL.LU R26, [R1+0x72c] ;  /* 0x00072c00011a7983 */ /* 0x000ea80000300800 */
[----:B------:R-:W2:Y:S04]  /*1fb70*/  LDL.LU R28, [R1+0x724] ;  /* 0x00072400011c7983 */ /* 0x000ea80000300800 */
[----:B------:R0:W-:Y:S04]  /*1fb80*/  STL [R1+0x1970], R15 ;  /* 0x0019700f01007387 */ /* 0x0001e80000100800 */
[----:B------:R1:W-:Y:S04]  /*1fb90*/  STS.U16 [R17+0x17a00], R21 ;  /* 0x017a001511007388 */ /* 0x0003e80000000400 */
[----:B------:R1:W-:Y:S04]  /*1fba0*/  STS.U16 [R17+0x17c00], R19 ;  /* 0x017c001311007388 */ /* 0x0003e80000000400 */
[----:B0-----:R-:W2:Y:S04]  /*1fbb0*/  LDL.LU R15, [R1+0x800] ;  /* 0x00080000010f7983 */ /* 0x001ea80000300800 */
[----:B------:R-:W2:Y:S04]  /*1fbc0*/  LDL.LU R12, [R1+0x808] ;  /* 0x00080800010c7983 */ /* 0x000ea80000300800 */
[----:B-1----:R-:W2:Y:S04]  /*1fbd0*/  LDL.LU R21, [R1+0x810] ;  /* 0x0008100001157983 */ /* 0x002ea80000300800 */
[----:B------:R-:W2:Y:S04]  /*1fbe0*/  LDL.LU R17, [R1+0x1980] ;  /* 0x0019800001117983 */ /* 0x000ea80000300800 */
[----:B------:R-:W2:Y:S01]  /*1fbf0*/  LDL R19, [R1+0x2c0] ;  /* 0x0002c00001137983 */ /* 0x000ea20000100800 */
[----:B------:R-:W-:-:S03]  /*1fc00*/  LOP3.LUT R2, R2, 0x20, RZ, 0x3c, !PT ;  /* 0x0000002002027812 */ /* 0x000fc600078e3cff */
[----:B--2---:R-:W-:Y:S04]  /*1fc10*/  STS.U16 [R19+0x17e00], R17 ;  /* 0x017e001113007388 */ /* 0x004fe80000000400 */
[----:B------:R-:W-:Y:S04]  /*1fc20*/  STS.U16 [R2+0x10100], R21 ;  /* 0x0101001502007388 */ /* 0x000fe80000000400 */
[----:B------:R-:W-:Y:S04]  /*1fc30*/  STS.U16 [R2+0x10300], R12 ;  /* 0x0103000c02007388 */ /* 0x000fe80000000400 */
[----:B------:R0:W-:Y:S04]  /*1fc40*/  STS.U16 [R2+0x10500], R15 ;  /* 0x0105000f02007388 */ /* 0x0001e80000000400 */
[----:B0-----:R-:W2:Y:S04]  /*1fc50*/  LDL.LU R15, [R1+0x704] ;  /* 0x00070400010f7983 */ /* 0x001ea80000300800 */
[----:B--2---:R0:W-:Y:S04]  /*1fc60*/  STL [R1+0x1974], R15 ;  /* 0x0019740f01007387 */ /* 0x0041e80000100800 */
[----:B0-----:R-:W2:Y:S04]  /*1fc70*/  LDL.LU R15, [R1+0x70c] ;  /* 0x00070c00010f7983 */ /* 0x001ea80000300800 */
[----:B--2---:R0:W-:Y:S04]  /*1fc80*/  STL [R1+0x1978], R15 ;  /* 0x0019780f01007387 */ /* 0x0041e80000100800 */
[----:B0-----:R-:W2:Y:S04]  /*1fc90*/  LDL.LU R15, [R1+0x714] ;  /* 0x00071400010f7983 */ /* 0x001ea80000300800 */
[----:B------:R-:W-:Y:S04]  /*1fca0*/  STS.U16 [R2+0x10700], R23 ;  /* 0x0107001702007388 */ /* 0x000fe80000000400 */
[----:B---3--:R-:W-:Y:S04]  /*1fcb0*/  STS.U16 [R2+0x10900], R25 ;  /* 0x0109001902007388 */ /* 0x008fe80000000400 */
[----:B----4-:R-:W-:Y:S04]  /*1fcc0*/  STS.U16 [R2+0x10b00], R27 ;  /* 0x010b001b02007388 */ /* 0x010fe80000000400 */
[----:B------:R-:W-:Y:S04]  /*1fcd0*/  STS.U16 [R2+0x10d00], R13 ;  /* 0x010d000d02007388 */ /* 0x000fe80000000400 */
[----:B------:R-:W-:Y:S04]  /*1fce0*/  STS.U16 [R2+0x10f00], R29 ;  /* 0x010f001d02007388 */ /* 0x000fe80000000400 */
[----:B------:R-:W-:Y:S04]  /*1fcf0*/  STS.U16 [R2+0x11100], R11 ;  /* 0x0111000b02007388 */ /* 0x000fe80000000400 */
[----:B--2---:R0:W-:Y:S04]  /*1fd00*/  STL [R1+0x197c], R15 ;  /* 0x00197c0f01007387 */ /* 0x0041e80000100800 */
[----:B0-----:R-:W2:Y:S04]  /*1fd10*/  LDL.LU R15, [R1+0x71c] ;  /* 0x00071c00010f7983 */ /* 0x001ea80000300800 */
[----:B------:R0:W-:Y:S04]  /*1fd20*/  STS.U16 [R2+0x11300], R0 ;  /* 0x0113000002007388 */ /* 0x0001e80000000400 */
[----:B------:R1:W-:Y:S04]  /*1fd30*/  STS.U16 [R2+0x11500], R4 ;  /* 0x0115000402007388 */ /* 0x0003e80000000400 */
[----:B------:R3:W-:Y:S04]  /*1fd40*/  STS.U16 [R2+0x11700], R5 ;  /* 0x0117000502007388 */ /* 0x0007e80000000400 */
[----:B------:R-:W4:Y:S04]  /*1fd50*/  LDL.LU R13, [R1+0x50c] ;  /* 0x00050c00010d7983 */ /* 0x000f280000300800 */
[----:B------:R1:W-:Y:S04]  /*1fd60*/  STS.U16 [R2+0x11900], R6 ;  /* 0x0119000602007388 */ /* 0x0003e80000000400 */
[----:B0-----:R-:W4:Y:S04]  /*1fd70*/  LDL.LU R0, [R1+0x14c] ;  /* 0x00014c0001007983 */ /* 0x001f280000300800 */
[----:B------:R0:W-:Y:S04]  /*1fd80*/  STS.U16 [R2+0x11b00], R7 ;  /* 0x011b000702007388 */ /* 0x0001e80000000400 */
[----:B-1----:R-:W4:Y:S04]  /*1fd90*/  LDL.LU R4, [R1+0x144] ;  /* 0x0001440001047983 */ /* 0x002f280000300800 */
[----:B------:R-:W-:Y:S04]  /*1fda0*/  STS.U16 [R2+0x11d00], R3 ;  /* 0x011d000302007388 */ /* 0x000fe80000000400 */
[----:B---3--:R-:W3:Y:S04]  /*1fdb0*/  LDL.LU R5, [R1+0x13c] ;  /* 0x00013c0001057983 */ /* 0x008ee80000300800 */
[----:B------:R-:W-:Y:S04]  /*1fdc0*/  STS.U16 [R2+0x11f00], R14 ;  /* 0x011f000e02007388 */ /* 0x000fe80000000400 */
[----:B------:R-:W3:Y:S04]  /*1fdd0*/  LDL.LU R6, [R1+0x134] ;  /* 0x0001340001067983 */ /* 0x000ee80000300800 */
[----:B------:R1:W-:Y:S04]  /*1fde0*/  STS.U16 [R2+0x12100], R8 ;  /* 0x0121000802007388 */ /* 0x0003e80000000400 */
[----:B0-----:R-:W3:Y:S04]  /*1fdf0*/  LDL.LU R7, [R1+0x12c] ;  /* 0x00012c0001077983 */ /* 0x001ee80000300800 */
[----:B------:R0:W-:Y:S04]  /*1fe00*/  STS.U16 [R2+0x12300], R9 ;  /* 0x0123000902007388 */ /* 0x0001e80000000400 */
[----:B-1----:R-:W3:Y:S04]  /*1fe10*/  LDL.LU R8, [R1+0x124] ;  /* 0x0001240001087983 */ /* 0x002ee80000300800 */
        /* <DEDUP_REMOVED lines=34> */
[----:B--2---:R0:W-:Y:S04]  /*20040*/  STS.U16 [R2+0x13b00], R15 ;  /* 0x013b000f02007388 */ /* 0x0041e80000000400 */
[----:B----4-:R1:W-:Y:S04]  /*20050*/  STS.U16 [R2+0x13d00], R13 ;  /* 0x013d000d02007388 */ /* 0x0103e80000000400 */
[----:B------:R2:W-:Y:S04]  /*20060*/  STS.U16 [R2+0x13f00], R0 ;  /* 0x013f000002007388 */ /* 0x0005e80000000400 */
[----:B0-----:R-:W4:Y:S04]  /*20070*/  LDL.LU R15, [R1+0x1970] ;  /* 0x00197000010f7983 */ /* 0x001f280000300800 */
[----:B-1----:R-:W4:Y:S04]  /*20080*/  LDL.LU R13, [R1+0x196c] ;  /* 0x00196c00010d7983 */ /* 0x002f280000300800 */
[----:B--2---:R-:W2:Y:S04]  /*20090*/  LDL.LU R0, [R1+0x1968] ;  /* 0x0019680001007983 */ /* 0x004ea80000300800 */
[----:B------:R0:W-:Y:S04]  /*200a0*/  STS.U16 [R2+0x14100], R4 ;  /* 0x0141000402007388 */ /* 0x0001e80000000400 */
[----:B---3--:R1:W-:Y:S04]  /*200b0*/  STS.U16 [R2+0x14300], R5 ;  /* 0x0143000502007388 */ /* 0x0083e80000000400 */
[----:B------:R3:W-:Y:S04]  /*200c0*/  STS.U16 [R2+0x14500], R6 ;  /* 0x0145000602007388 */ /* 0x0007e80000000400 */
[----:B0-----:R-:W2:Y:S04]  /*200d0*/  LDL.LU R4, [R1+0x1964] ;  /* 0x0019640001047983 */ /* 0x001ea80000300800 */
[----:B-1----:R-:W2:Y:S04]  /*200e0*/  LDL.LU R5, [R1+0x1960] ;  /* 0x0019600001057983 */ /* 0x002ea80000300800 */
[----:B---3--:R-:W3:Y:S04]  /*200f0*/  LDL.LU R6, [R1+0x195c] ;  /* 0x00195c0001067983 */ /* 0x008ee80000300800 */
[----:B------:R0:W-:Y:S04]  /*20100*/  STS.U16 [R2+0x14700], R7 ;  /* 0x0147000702007388 */ /* 0x0001e80000000400 */
[----:B------:R1:W-:Y:S04]  /*20110*/  STS.U16 [R2+0x14900], R8 ;  /* 0x0149000802007388 */ /* 0x0003e80000000400 */
[----:B------:R1:W-:Y:S04]  /*20120*/  STS.U16 [R2+0x14b00], R9 ;  /* 0x014b000902007388 */ /* 0x0003e80000000400 */
[----:B0-----:R-:W2:Y:S04]  /*20130*/  LDL.LU R7, [R1+0x1958] ;  /* 0x0019580001077983 */ /* 0x001ea80000300800 */
[----:B-1----:R-:W2:Y:S04]  /*20140*/  LDL.LU R8, [R1+0x1954] ;  /* 0x0019540001087983 */ /* 0x002ea80000300800 */
        /* <DEDUP_REMOVED lines=15> */
[----:B0-----:R-:W2:Y:S04]  /*20240*/  LDL.LU R26, [R1+0x1934] ;  /* 0x00193400011a7983 */ /* 0x001ea80000300800 */
[----:B-1----:R-:W2:Y:S04]  /*20250*/  LDL.LU R28, [R1+0x1930] ;  /* 0x00193000011c7983 */ /* 0x002ea80000300800 */
        /* <DEDUP_REMOVED lines=10> */
[----:B------:R0:W-:Y:S01]  /*20300*/  STS.U16 [R2+0x17100], R14 ;  /* 0x0171000e02007388 */ /* 0x0001e20000000400 */
[C---:B----4-:R-:W-:Y:S01]  /*20310*/  IMAD.SHL.U32 R3, R15.reuse, 0x4, RZ ;  /* 0x000000040f037824 */ /* 0x050fe200078e00ff */
[----:B0-----:R-:W-:-:S02]  /*20320*/  LOP3.LUT R14, R15, 0x60, RZ, 0xc0, !PT ;  /* 0x000000600f0e7812 */ /* 0x001fc400078ec0ff */
[----:B------:R-:W-:Y:S02]  /*20330*/  SHF.L.U32 R15, R15, 0x1, RZ ;  /* 0x000000010f0f7819 */ /* 0x000fe400000006ff */
[----:B------:R-:W-:Y:S02]  /*20340*/  LOP3.LUT R11, R3, 0xc, RZ, 0xc0, !PT ;  /* 0x0000000c030b7812 */ /* 0x000fe400078ec0ff */
[----:B------:R-:W-:-:S04]  /*20350*/  SHF.R.U32.HI R3, RZ, 0x1, R14 ;  /* 0x00000001ff037819 */ /* 0x000fc8000001160e */
[----:B------:R-:W-:Y:S02]  /*20360*/  LOP3.LUT R3, R3, 0x30, R15, 0x78, !PT ;  /* 0x0000003003037812 */ /* 0x000fe400078e780f */
[----:B------:R-:W0:Y:S01]  /*20370*/  S2R R15, SR_TID.X ;  /* 0x00000000000f7919 */ /* 0x000e220000002100 */
[----:B------:R-:W-:-:S03]  /*20380*/  IMAD R11, R13, 0x10, R11 ;  /* 0x000000100d0b7824 */ /* 0x000fc600078e020b */
[----:B------:R-:W1:Y:S02]  /*20390*/  S2R R14, SR_TID.X ;  /* 0x00000000000e7919 */ /* 0x000e640000002100 */
[----:B------:R-:W-:Y:S01]  /*203a0*/  IADD3 R3, R3, R11, RZ ;  /* 0x0000000b03037210 */ /* 0x000fe20007ffe0ff */
[----:B-1----:R-:W-:Y:S01]  /*203b0*/  IMAD.SHL.U32 R13, R14, 0x2, RZ ;  /* 0x000000020e0d7824 */ /* 0x002fe200078e00ff */
[----:B--2---:R-:W-:Y:S04]  /*203c0*/  STS.U16 [R2+0x17300], R28 ;  /* 0x0173001c02007388 */ /* 0x004fe80000000400 */
[----:B------:R-:W-:Y:S04]  /*203d0*/  STS.U16 [R2+0x17500], R26 ;  /* 0x0175001a02007388 */ /* 0x000fe80000000400 */
[----:B------:R-:W-:Y:S04]  /*203e0*/  STS.U16 [R2+0x17700], R24 ;  /* 0x0177001802007388 */ /* 0x000fe80000000400 */
[----:B------:R-:W-:Y:S04]  /*203f0*/  STS.U16 [R2+0x17900], R22 ;  /* 0x0179001602007388 */ /* 0x000fe80000000400 */
[----:B------:R-:W-:Y:S04]  /*20400*/  STS.U16 [R2+0x17b00], R20 ;  /* 0x017b001402007388 */ /* 0x000fe80000000400 */
[----:B------:R-:W-:Y:S04]  /*20410*/  STS.U16 [R2+0x17d00], R18 ;  /* 0x017d001202007388 */ /* 0x000fe80000000400 */
[----:B------:R1:W-:Y:S04]  /*20420*/  STS.U16 [R2+0x17f00], R16 ;  /* 0x017f001002007388 */ /* 0x0003e80000000400 */
[----:B-1----:R-:W1:Y:S04]  /*20430*/  S2R R2, SR_TID.X ;  /* 0x0000000000027919 */ /* 0x002e680000002100 */
[----:B------:R-:W-:Y:S04]  /*20440*/  STS [R3+0x18000], R10 ;  /* 0x0180000a03007388 */ /* 0x000fe80000000800 */
[----:B------:R-:W-:Y:S04]  /*20450*/  STS [R3+0x18200], R9 ;  /* 0x0182000903007388 */ /* 0x000fe80000000800 */
[----:B------:R-:W-:Y:S04]  /*20460*/  STS [R3+0x18400], R8 ;  /* 0x0184000803007388 */ /* 0x000fe80000000800 */
[----:B------:R-:W-:Y:S04]  /*20470*/  STS [R3+0x18600], R7 ;  /* 0x0186000703007388 */ /* 0x000fe80000000800 */
[----:B---3--:R-:W-:Y:S04]  /*20480*/  STS [R3+0x18800], R6 ;  /* 0x0188000603007388 */ /* 0x008fe80000000800 */
[----:B------:R-:W-:Y:S04]  /*20490*/  STS [R3+0x18a00], R5 ;  /* 0x018a000503007388 */ /* 0x000fe80000000800 */
[----:B------:R-:W-:Y:S04]  /*204a0*/  STS [R3+0x18c00], R4 ;  /* 0x018c000403007388 */ /* 0x000fe80000000800 */
[----:B------:R0:W-:Y:S01]  /*204b0*/  STS [R3+0x18e00], R0 ;  /* 0x018e000003007388 */ /* 0x0001e20000000800 */
[----:B-1----:R-:W-:Y:S01]  /*204c0*/  IMAD.SHL.U32 R2, R2, 0x40, RZ ;  /* 0x0000004002027824 */ /* 0x002fe200078e00ff */
[----:B0-----:R-:W-:-:S04]  /*204d0*/  SHF.L.U32 R0, R15, 0x3, RZ ;  /* 0x000000030f007819 */ /* 0x001fc800000006ff */
[----:B------:R-:W-:Y:S02]  /*204e0*/  LOP3.LUT R0, R0, 0x30, RZ, 0xc0, !PT ;  /* 0x0000003000007812 */ /* 0x000fe400078ec0ff */
[----:B------:R-:W-:Y:S02]  /*204f0*/  SHF.L.U32 R3, R15, 0x3, RZ ;  /* 0x000000030f037819 */ /* 0x000fe400000006ff */
[----:B------:R-:W-:Y:S02]  /*20500*/  LOP3.LUT R0, R0, 0x3c0, R2, 0xf8, !PT ;  /* 0x000003c000007812 */ /* 0x000fe400078ef802 */
[C---:B------:R-:W-:Y:S02]  /*20510*/  LOP3.LUT R2, R14.reuse, 0x7, RZ, 0xc0, !PT ;  /* 0x000000070e027812 */ /* 0x040fe400078ec0ff */
[----:B------:R-:W-:Y:S02]  /*20520*/  LOP3.LUT R14, R14, 0x60, RZ, 0xc0, !PT ;  /* 0x000000600e0e7812 */ /* 0x000fe400078ec0ff */
[----:B------:R-:W-:-:S03]  /*20530*/  LOP3.LUT R3, R3, 0x30, RZ, 0xc0, !PT ;  /* 0x0000003003037812 */ /* 0x000fc600078ec0ff */
[----:B------:R-:W-:Y:S01]  /*20540*/  IMAD R2, R2, 0x4, R14 ;  /* 0x0000000402027824 */ /* 0x000fe200078e020e */
[----:B------:R-:W-:-:S04]  /*20550*/  LOP3.LUT R3, R3, 0x30, R13, 0x78, !PT ;  /* 0x0000003003037812 */ /* 0x000fc800078e780d */
[----:B------:R-:W-:Y:S01]  /*20560*/  LEA R2, R2, R3, 0x4 ;  /* 0x0000000302027211 */ /* 0x000fe200078e20ff */
[----:B------:R-:W-:Y:S06]  /*20570*/  BAR.SYNC.DEFER_BLOCKING 0x0 ;  /* 0x0000000000007b1d */ /* 0x000fec0000010000 */
[----:B------:R-:W0:Y:S04]  /*20580*/  LDSM.16.M88.4 R8, [R2+0x10000] ;  /* 0x010000000208783b */ /* 0x000e280000000200 */
[----:B------:R-:W1:Y:S01]  /*20590*/  LDSM.16.M88.4 R4, [R2+0x10800] ;  /* 0x010800000204783b */ /* 0x000e620000000200 */
[----:B------:R-:W-:-:S03]  /*205a0*/  LOP3.LUT R0, R0, 0x10, R15, 0x78, !PT ;  /* 0x0000001000007812 */ /* 0x000fc600078e780f */
[----:B------:R-:W2:Y:S04]  /*205b0*/  LDSM.16.M88.4 R12, [R2+0x11000] ;  /* 0x01100000020c783b */ /* 0x000ea80000000200 */
[----:B------:R-:W-:Y:S04]  /*205c0*/  LDSM.16.M88.4 R16, [R2+0x13000] ;  /* 0x013000000210783b */ /* 0x000fe80000000200 */
[----:B------:R-:W-:Y:S04]  /*205d0*/  LDSM.16.M88.4 R24, [R0+0x18000] ;  /* 0x018000000018783b */ /* 0x000fe80000000200 */
[----:B------:R-:W-:Y:S04]  /*205e0*/  LDSM.16.M88.4 R20, [R2+0x17800] ;  /* 0x017800000214783b */ /* 0x000fe80000000200 */
[----:B0-----:R-:W-:Y:S04]  /*205f0*/  STL.64 [R1+0x140], R8 ;  /* 0x0001400801007387 */ /* 0x001fe80000100a00 */
[----:B------:R-:W-:Y:S04]  /*20600*/  STL.64 [R1+0x148], R10 ;  /* 0x0001480a01007387 */ /* 0x000fe80000100a00 */
[----:B------:R-:W0:Y:S04]  /*20610*/  LDSM.16.M88.4 R8, [R2+0x11800] ;  /* 0x011800000208783b */ /* 0x000e280000000200 */
[----:B-1----:R-:W-:Y:S04]  /*20620*/  STL.64 [R1+0x130], R4 ;  /* 0x0001300401007387 */ /* 0x002fe80000100a00 */
[----:B------:R-:W-:Y:S04]  /*20630*/  STL.64 [R1+0x138], R6 ;  /* 0x0001380601007387 */ /* 0x000fe80000100a00 */
[----:B------:R-:W1:Y:S04]  /*20640*/  LDSM.16.M88.4 R4, [R2+0x12000] ;  /* 0x012000000204783b */ /* 0x000e680000000200 */
[----:B--2---:R-:W-:Y:S04]  /*20650*/  STL.64 [R1+0x120], R12 ;  /* 0x0001200c01007387 */ /* 0x004fe80000100a00 */
[----:B------:R-:W-:Y:S04]  /*20660*/  STL.64 [R1+0x128], R14 ;  /* 0x0001280e01007387 */ /* 0x000fe80000100a00 */
[----:B------:R-:W2:Y:S04]  /*20670*/  LDSM.16.M88.4 R12, [R2+0x12800] ;  /* 0x01280000020c783b */ /* 0x000ea80000000200 */
[----:B0-----:R-:W-:Y:S04]  /*20680*/  STL.64 [R1+0x110], R8 ;  /* 0x0001100801007387 */ /* 0x001fe80000100a00 */
[----:B------:R-:W-:Y:S04]  /*20690*/  STL.64 [R1+0x118], R10 ;  /* 0x0001180a01007387 */ /* 0x000fe80000100a00 */
[----:B------:R-:W0:Y:S04]  /*206a0*/  LDSM.16.M88.4 R8, [R2+0x13800] ;  /* 0x013800000208783b */ /* 0x000e280000000200 */
[----:B-1----:R-:W-:Y:S04]  /*206b0*/  STL.64 [R1+0x100], R4 ;  /* 0x0001000401007387 */ /* 0x002fe80000100a00 */
[----:B------:R-:W-:Y:S04]  /*206c0*/  STL.64 [R1+0x108], R6 ;  /* 0x0001080601007387 */ /* 0x000fe80000100a00 */
[----:B------:R-:W1:Y:S04]  /*206d0*/  LDSM.16.M88.4 R4, [R2+0x14000] ;  /* 0x014000000204783b */ /* 0x000e680000000200 */
[----:B------:R-:W-:Y:S04]  /*206e0*/  STL.64 [R1+0xe0], R16 ;  /* 0x0000e01001007387 */ /* 0x000fe80000100a00 */
[----:B------:R-:W-:Y:S04]  /*206f0*/  STL.64 [R1+0xe8], R18 ;  /* 0x0000e81201007387 */ /* 0x000fe80000100a00 */
[----:B--2---:R-:W-:Y:S04]  /*20700*/  STL.64 [R1+0xf0], R12 ;  /* 0x0000f00c01007387 */ /* 0x004fe80000100a00 */
[----:B------:R-:W-:Y:S04]  /*20710*/  LDSM.16.M88.4 R16, [R2+0x15800] ;  /* 0x015800000210783b */ /* 0x000fe80000000200 */
[----:B0-----:R-:W-:Y:S04]  /*20720*/  STL.64 [R1+0xd0], R8 ;  /* 0x0000d00801007387 */ /* 0x001fe80000100a00 */
[----:B------:R-:W-:Y:S04]  /*20730*/  STL.64 [R1+0xd8], R10 ;  /* 0x0000d80a01007387 */ /* 0x000fe80000100a00 */
[----:B------:R-:W-:Y:S04]  /*20740*/  STL.64 [R1+0xf8], R14 ;  /* 0x0000f80e01007387 */ /* 0x000fe80000100a00 */
[----:B-1----:R-:W-:Y:S04]  /*20750*/  STL.64 [R1+0xc0], R4 ;  /* 0x0000c00401007387 */ /* 0x002fe80000100a00 */
[----:B------:R-:W-:Y:S04]  /*20760*/  STL.64 [R1+0xc8], R6 ;  /* 0x0000c80601007387 */ /* 0x000fe80000100a00 */
[----:B------:R-:W0:Y:S04]  /*20770*/  LDSM.16.M88.4 R4, [R2+0x15000] ;  /* 0x015000000204783b */ /* 0x000e280000000200 */
[----:B------:R-:W1:Y:S04]  /*20780*/  LDSM.16.M88.4 R8, [R2+0x14800] ;  /* 0x014800000208783b */ /* 0x000e680000000200 */
[----:B------:R0:W-:Y:S02]  /*20790*/  STL.64 [R1+0x18d0], R12 ;  /* 0x0018d00c01007387 */ /* 0x0001e40000100a00 */
[----:B0-----:R-:W-:Y:S01]  /*207a0*/  IMAD.MOV.U32 R13, RZ, RZ, R4 ;  /* 0x000000ffff0d7224 */ /* 0x001fe200078e0004 */
[----:B------:R-:W-:Y:S01]  /*207b0*/  MOV R12, R5 ;  /* 0x00000005000c7202 */ /* 0x000fe20000000f00 */
[----:B-1----:R-:W-:Y:S04]  /*207c0*/  STL.64 [R1+0xb0], R8 ;  /* 0x0000b00801007387 */ /* 0x002fe80000100a00 */
[----:B------:R-:W-:Y:S04]  /*207d0*/  STL.64 [R1+0xb8], R10 ;  /* 0x0000b80a01007387 */ /* 0x000fe80000100a00 */
[----:B------:R-:W-:Y:S04]  /*207e0*/  STL.64 [R1+0xa0], R4 ;  /* 0x0000a00401007387 */ /* 0x000fe80000100a00 */
[----:B------:R-:W-:Y:S04]  /*207f0*/  STL.64 [R1+0xa8], R6 ;  /* 0x0000a80601007387 */ /* 0x000fe80000100a00 */
[----:B------:R0:W-:Y:S04]  /*20800*/  STL.64 [R1+0x1900], R12 ;  /* 0x0019000c01007387 */ /* 0x0001e80000100a00 */
[----:B------:R-:W1:Y:S04]  /*20810*/  LDSM.16.M88.4 R8, [R2+0x16800] ;  /* 0x016800000208783b */ /* 0x000e680000000200 */
[----:B------:R-:W2:Y:S04]  /*20820*/  LDSM.16.M88.4 R4, [R2+0x16000] ;  /* 0x016000000204783b */ /* 0x000ea80000000200 */
[----:B0-----:R-:W3:Y:S04]  /*20830*/  LDL.64 R12, [R1+0x130] ;  /* 0x00013000010c7983 */ /* 0x001ee80000100a00 */
[----:B---3--:R0:W-:Y:S04]  /*20840*/  STL.64 [R1+0x1918], R12 ;  /* 0x0019180c01007387 */ /* 0x0081e80000100a00 */
[----:B0-----:R-:W3:Y:S04]  /*20850*/  LDL.64 R12, [R1+0x140] ;  /* 0x00014000010c7983 */ /* 0x001ee80000100a00 */
[----:B------:R-:W-:Y:S04]  /*20860*/  STL.64 [R1+0x90], R16 ;  /* 0x0000901001007387 */ /* 0x000fe80000100a00 */
[----:B------:R-:W-:Y:S04]  /*20870*/  STL.64 [R1+0x98], R18 ;  /* 0x0000981201007387 */ /* 0x000fe80000100a00 */
[----:B-1----:R-:W-:Y:S04]  /*20880*/  STL.64 [R1+0x1838], R10 ;  /* 0x0018380a01007387 */ /* 0x002fe80000100a00 */
[----:B--2---:R-:W-:Y:S04]  /*20890*/  STL.64 [R1+0x80], R4 ;  /* 0x0000800401007387 */ /* 0x004fe80000100a00 */
[----:B------:R-:W-:Y:S04]  /*208a0*/  STL.64 [R1+0x88], R6 ;  /* 0x0000880601007387 */ /* 0x000fe80000100a00 */
[----:B------:R0:W-:Y:S04]  /*208b0*/  STL.64 [R1+0x1830], R8 ;  /* 0x0018300801007387 */ /* 0x0001e80000100a00 */
[----:B------:R-:W1:Y:S04]  /*208c0*/  LDSM.16.M88.4 R4, [R2+0x17000] ;  /* 0x017000000204783b */ /* 0x000e680000000200 */
[----:B------:R-:W2:Y:S04]  /*208d0*/  LDSM.16.M88.4 R16, [R0+0x18400] ;  /* 0x018400000010783b */ /* 0x000ea80000000200 */
[----:B0-----:R-:W4:Y:S04]  /*208e0*/  LDL.LU R8, [R1+0x290] ;  /* 0x0002900001087983 */ /* 0x001f280000300800 */
[----:B------:R-:W4:Y:S04]  /*208f0*/  LDL.LU R9, [R1+0x294] ;  /* 0x0002940001097983 */ /* 0x000f280000300800 */
[----:B------:R-:W2:Y:S04]  /*20900*/  LDL.LU R10, [R1+0x298] ;  /* 0x00029800010a7983 */ /* 0x000ea80000300800 */
[----:B------:R-:W2:Y:S04]  /*20910*/  LDL.LU R11, [R1+0x29c] ;  /* 0x00029c00010b7983 */ /* 0x000ea80000300800 */
[----:B--2---:R-:W-:Y:S04]  /*20920*/  STL.64 [R1+0x1910], R10 ;  /* 0x0019100a01007387 */ /* 0x004fe80000100a00 */
[----:B----4-:R0:W-:Y:S04]  /*20930*/  STL.64 [R1+0x1908], R8 ;  /* 0x0019080801007387 */ /* 0x0101e80000100a00 */
[----:B0-----:R-:W2:Y:S04]  /*20940*/  LDL.LU R8, [R1+0x2a0] ;  /* 0x0002a00001087983 */ /* 0x001ea80000300800 */
[----:B------:R-:W2:Y:S04]  /*20950*/  LDL.LU R9, [R1+0x2a4] ;  /* 0x0002a40001097983 */ /* 0x000ea80000300800 */
[----:B------:R-:W4:Y:S04]  /*20960*/  LDL.LU R10, [R1+0x2a8] ;  /* 0x0002a800010a7983 */ /* 0x000f280000300800 */
[----:B------:R-:W4:Y:S04]  /*20970*/  LDL.LU R11, [R1+0x2ac] ;  /* 0x0002ac00010b7983 */ /* 0x000f280000300800 */
[----:B----4-:R-:W-:Y:S04]  /*20980*/  STL.64 [R1+0x1928], R10 ;  /* 0x0019280a01007387 */ /* 0x010fe80000100a00 */
[----:B--2---:R0:W-:Y:S04]  /*20990*/  STL.64 [R1+0x1920], R8 ;  /* 0x0019200801007387 */ /* 0x0041e80000100a00 */
[----:B0-----:R-:W2:Y:S04]  /*209a0*/  LDL.LU R8, [R1+0x2b0] ;  /* 0x0002b00001087983 */ /* 0x001ea80000300800 */
[----:B------:R-:W2:Y:S04]  /*209b0*/  LDL.LU R9, [R1+0x2b4] ;  /* 0x0002b40001097983 */ /* 0x000ea80000300800 */
[----:B------:R-:W2:Y:S04]  /*209c0*/  LDL.LU R10, [R1+0x2b8] ;  /* 0x0002b800010a7983 */ /* 0x000ea80000300800 */
[----:B------:R-:W2:Y:S04]  /*209d0*/  LDL.LU R11, [R1+0x2bc] ;  /* 0x0002bc00010b7983 */ /* 0x000ea80000300800 */
[----:B-1----:R-:W-:Y:S04]  /*209e0*/  STL [R1+0x15a4], R6 ;  /* 0x0015a40601007387 */ /* 0x002fe80000100800 */
[----:B------:R-:W-:Y:S04]  /*209f0*/  STL [R1+0x15a0], R7 ;  /* 0x0015a00701007387 */ /* 0x000fe80000100800 */
[----:B------:R-:W-:Y:S04]  /*20a00*/  STL [R1+0x1484], R22 ;  /* 0x0014841601007387 */ /* 0x000fe80000100800 */
[----:B------:R-:W-:Y:S04]  /*20a10*/  STL [R1+0x1480], R23 ;  /* 0x0014801701007387 */ /* 0x000fe80000100800 */
[----:B------:R0:W-:Y:S01]  /*20a20*/  STL.64 [R1+0x1840], R20 ;  /* 0x0018401401007387 */ /* 0x0001e20000100a00 */
[----:B---3--:R-:W-:Y:S01]  /*20a30*/  IMAD.MOV.U32 R29, RZ, RZ, R12 ;  /* 0x000000ffff1d7224 */ /* 0x008fe200078e000c */
[----:B------:R-:W-:-:S02]  /*20a40*/  MOV R28, R13 ;  /* 0x0000000d001c7202 */ /* 0x000fc40000000f00 */
[----:B0-----:R-:W3:Y:S04]  /*20a50*/  LDL.64 R20, [R1+0x120] ;  /* 0x0001200001147983 */ /* 0x001ee80000100a00 */
[----:B------:R-:W-:Y:S04]  /*20a60*/  STL [R1+0x180c], R17 ;  /* 0x00180c1101007387 */ /* 0x000fe80000100800 */
[----:B------:R-:W-:Y:S04]  /*20a70*/  STL [R1+0x1808], R18 ;  /* 0x0018081201007387 */ /* 0x000fe80000100800 */
[----:B------:R-:W-:Y:S04]  /*20a80*/  STL [R1+0x1804], R19 ;  /* 0x0018041301007387 */ /* 0x000fe80000100800 */
[----:B------:R-:W-:Y:S01]  /*20a90*/  STL [R1+0x1800], R0 ;  /* 0x0018000001007387 */ /* 0x000fe20000100800 */
[C---:B--2---:R-:W-:Y:S11]  /*20aa0*/  HMMA.16816.F32.BF16 R8, R24.reuse, R12, R8 ;  /* 0x0000000c1808723c */ /* 0x044ff60000041808 */
[----:B------:R-:W-:Y:S11]  /*20ab0*/  @!UPT UIADD3 URZ, URZ, URZ, URZ ;  /* 0x0000003f3f3ff290 */ /* 0x000ff6000fffe03f */
[----:B------:R-:W-:Y:S01]  /*20ac0*/  @!UPT UIADD3 URZ, URZ, URZ, URZ ;  /* 0x0000003f3f3ff290 */ /* 0x000fe2000fffe03f */
[----:B------:R-:W-:Y:S04]  /*20ad0*/  STL.64 [R1+0x4d0], R8 ;  /* 0x0004d00801007387 */ /* 0x000fe80000100a00 */
[----:B------:R0:W-:Y:S04]  /*20ae0*/  STL.64 [R1+0x4d8], R10 ;  /* 0x0004d80a01007387 */ /* 0x0001e80000100a00 */
[----:B0-----:R-:W2:Y:S04]  /*20af0*/  LDL.LU.64 R10, [R1+0x1928] ;  /* 0x00192800010a7983 */ /* 0x001ea80000300a00 */
[----:B------:R-:W2:Y:S04]  /*20b00*/  LDL.LU.64 R8, [R1+0x1920] ;  /* 0x0019200001087983 */ /* 0x000ea80000300a00 */
[----:B------:R-:W2:Y:S02]  /*20b10*/  LDL.LU.64 R12, [R1+0x1918] ;  /* 0x00191800010c7983 */ /* 0x000ea40000300a00 */
[----:B--2---:R-:W-:Y:S11]  /*20b20*/  HMMA.16816.F32.BF16 R8, R24, R12, R8 ;  /* 0x0000000c1808723c */ /* 0x004ff60000041808 */
[----:B------:R-:W-:Y:S11]  /*20b30*/  @!UPT UIADD3 URZ, URZ, URZ, URZ ;  /* 0x0000003f3f3ff290 */ /* 0x000ff6000fffe03f */
[----:B------:R-:W-:Y:S01]  /*20b40*/  @!UPT UIADD3 URZ, URZ, URZ, URZ ;  /* 0x0000003f3f3ff290 */ /* 0x000fe2000fffe03f */
[----:B------:R-:W-:Y:S04]  /*20b50*/  STL.64 [R1+0x4c0], R8 ;  /* 0x0004c00801007387 */ /* 0x000fe80000100a00 */
[----:B------:R0:W-:Y:S04]  /*20b60*/  STL.64 [R1+0x4c8], R10 ;  /* 0x0004c80a01007387 */ /* 0x0001e80000100a00 */
[----:B0-----:R-:W2:Y:S04]  /*20b70*/  LDL.LU.64 R10, [R1+0x1910] ;  /* 0x00191000010a7983 */ /* 0x001ea80000300a00 */
[----:B------:R-:W2:Y:S01]  /*20b80*/  LDL.LU.64 R8, [R1+0x1908] ;  /* 0x0019080001087983 */ /* 0x000ea20000300a00 */
[----:B---3--:R-:W-:Y:S01]  /*20b90*/  IMAD.MOV.U32 R19, RZ, RZ, R20 ;  /* 0x000000ffff137224 */ /* 0x008fe200078e0014 */
[----:B------:R-:W-:Y:S01]  /*20ba0*/  MOV R2, R13 ;  /* 0x0000000d00027202 */ /* 0x000fe20000000f00 */
[----:B------:R-:W-:-:S02]  /*20bb0*/  IMAD.MOV.U32 R3, RZ, RZ, R12 ;  /* 0x000000ffff037224 */ /* 0x000fc400078e000c */
[----:B------:R-:W3:Y:S01]  /*20bc0*/  LDL.LU.64 R12, [R1+0x1900] ;  /* 0x00190000010c7983 */ /* 0x000ee20000300a00 */
[----:B------:R-:W-:Y:S01]  /*20bd0*/  MOV R0, R21 ;  /* 0x0000001500007202 */ /* 0x000fe20000000f00 */
[----:B--2---:R-:W-:Y:S11]  /*20be0*/  HMMA.16816.F32.BF16 R8, R24, R20, R8 ;  /* 0x000000141808723c */ /* 0x004ff60000041808 */
[----:B------:R-:W-:Y:S11]  /*20bf0*/  @!UPT UIADD3 URZ, URZ, URZ, URZ ;  /* 0x0000003f3f3ff290 */ /* 0x000ff6000fffe03f */
[----:B------:R-:W-:Y:S01]  /*20c00*/  @!UPT UIADD3 URZ, URZ, URZ, URZ ;  /* 0x0000003f3f3ff290 */ /* 0x000fe2000fffe03f */
[----:B------:R-:W-:Y:S04]  /*20c10*/  STL [R1+0x4b0], R8 ;  /* 0x0004b00801007387 */ /* 0x000fe80000100800 */
[----:B------:R-:W-:Y:S04]  /*20c20*/  STL [R1+0x4bc], R11 ;  /* 0x0004bc0b01007387 */ /* 0x000fe80000100800 */
[----:B------:R-:W-:Y:S04]  /*20c30*/  STL [R1+0x185c], R19 ;  /* 0x00185c1301007387 */ /* 0x000fe80000100800 */
[----:B------:R0:W-:Y:S04]  /*20c40*/  STL [R1+0x1858], R16 ;  /* 0x0018581001007387 */ /* 0x0001e80000100800 */
[----:B------:R-:W2:Y:S04]  /*20c50*/  LDL.LU R20, [R1+0x160] ;  /* 0x0001600001147983 */ /* 0x000ea80000300800 */
[----:B------:R-:W2:Y:S04]  /*20c60*/  LDL.LU R21, [R1+0x164] ;  /* 0x0001640001157983 */ /* 0x000ea80000300800 */
[----:B------:R-:W4:Y:S04]  /*20c70*/  LDL.LU R22, [R1+0x168] ;  /* 0x0001680001167983 */ /* 0x000f280000300800 */
[----:B------:R-:W4:Y:S04]  /*20c80*/  LDL.LU R23, [R1+0x16c] ;  /* 0x00016c0001177983 */ /* 0x000f280000300800 */
[----:B0-----:R-:W2:Y:S04]  /*20c90*/  LDL.LU R16, [R1+0x170] ;  /* 0x0001700001107983 */ /* 0x001ea80000300800 */
[----:B------:R-:W2:Y:S04]  /*20ca0*/  LDL.LU R17, [R1+0x174] ;  /* 0x0001740001117983 */ /* 0x000ea80000300800 */
[----:B------:R-:W2:Y:S04]  /*20cb0*/  LDL.LU R18, [R1+0x178] ;  /* 0x0001780001127983 */ /* 0x000ea80000300800 */
[----:B------:R-:W2:Y:S04]  /*20cc0*/  LDL.LU R19, [R1+0x17c] ;  /* 0x00017c0001137983 */ /* 0x000ea80000300800 */
[----:B--2---:R-:W-:Y:S04]  /*20cd0*/  STL.64 [R1+0x1868], R18 ;  /* 0x0018681201007387 */ /* 0x004fe80000100a00 */
[----:B------:R3:W-:Y:S02]  /*20ce0*/  STL.64 [R1+0x1860], R16 ;  /* 0x0018601001007387 */ /* 0x0007e40000100a00 */
[----:B---3--:R-:W-:Y:S01]  /*20cf0*/  IMAD.MOV.U32 R16, RZ, RZ, R13 ;  /* 0x000000ffff107224 */ /* 0x008fe200078e000d */
[----:B------:R-:W-:-:S05]  /*20d00*/  MOV R17, R12 ;  /* 0x0000000c00117202 */ /* 0x000fca0000000f00 */
[----:B------:R0:W-:Y:S04]  /*20d10*/  STL.64 [R1+0x1878], R16 ;  /* 0x0018781001007387 */ /* 0x0001e80000100a00 */
[----:B0-----:R-:W2:Y:S04]  /*20d20*/  LDL.64 R16, [R1+0xb0] ;  /* 0x0000b00001107983 */ /* 0x001ea80000100a00 */
[----:B--2---:R0:W-:Y:S04]  /*20d30*/  STL.64 [R1+0x1890], R16 ;  /* 0x0018901001007387 */ /* 0x0041e80000100a00 */
[----:B0-----:R-:W2:Y:S04]  /*20d40*/  LDL R16, [R1+0xc0] ;  /* 0x0000c00001107983 */ /* 0x001ea80000100800 */
[----:B------:R-:W2:Y:S04]  /*20d50*/  LDL R17, [R1+0xc4] ;  /* 0x0000c40001117983 */ /* 0x000ea80000100800 */
[----:B--2---:R0:W-:Y:S04]  /*20d60*/  STL.64 [R1+0x18a8], R16 ;  /* 0x0018a81001007387 */ /* 0x0041e80000100a00 */
[----:B0-----:R-:W2:Y:S04]  /*20d70*/  LDL.64 R16, [R1+0xd0] ;  /* 0x0000d00001107983 */ /* 0x001ea80000100a00 */
[----:B--2---:R0:W-:Y:S04]  /*20d80*/  STL.64 [R1+0x18b0], R16 ;  /* 0x0018b01001007387 */ /* 0x0041e80000100a00 */
[----:B0-----:R-:W2:Y:S04]  /*20d90*/  LDL.64 R16, [R1+0xe0] ;  /* 0x0000e00001107983 */ /* 0x001ea80000100a00 */
[----:B--2---:R0:W-:Y:S04]  /*20da0*/  STL.64 [R1+0x18c8], R16 ;  /* 0x0018c81001007387 */ /* 0x0041e80000100a00 */
[----:B0-----:R-:W2:Y:S04]  /*20db0*/  LDL.LU R16, [R1+0x260] ;  /* 0x0002600001107983 */ /* 0x001ea80000300800 */
[----:B------:R-:W2:Y:S04]  /*20dc0*/  LDL.LU R17, [R1+0x264] ;  /* 0x0002640001117983 */ /* 0x000ea80000300800 */
[----:B------:R-:W3:Y:S04]  /*20dd0*/  LDL.LU R18, [R1+0x268] ;  /* 0x0002680001127983 */ /* 0x000ee80000300800 */
[----:B------:R-:W3:Y:S04]  /*20de0*/  LDL.LU R19, [R1+0x26c] ;  /* 0x00026c0001137983 */ /* 0x000ee80000300800 */
[----:B---3--:R-:W-:Y:S04]  /*20df0*/  STL.64 [R1+0x18e0], R18 ;  /* 0x0018e01201007387 */ /* 0x008fe80000100a00 */
[----:B--2---:R-:W-:Y:S04]  /*20e00*/  STL.64 [R1+0x18d8], R16 ;  /* 0x0018d81001007387 */ /* 0x004fe80000100a00 */
[----:B------:R-:W2:Y:S04]  /*20e10*/  LDL R12, [R1+0x100] ;  /* 0x00010000010c7983 */ /* 0x000ea80000100800 */
[----:B------:R-:W2:Y:S04]  /*20e20*/  LDL R13, [R1+0x104] ;  /* 0x00010400010d7983 */ /* 0x000ea80000100800 */
[----:B--2---:R0:W-:Y:S04]  /*20e30*/  STL.64 [R1+0x18e8], R12 ;  /* 0x0018e80c01007387 */ /* 0x0041e80000100a00 */
[----:B0-----:R-:W2:Y:S04]  /*20e40*/  LDL R12, [R1+0x110] ;  /* 0x00011000010c7983 */ /* 0x001ea80000100800 */
[----:B------:R-:W2:Y:S04]  /*20e50*/  LDL R13, [R1+0x114] ;  /* 0x00011400010d7983 */ /* 0x000ea80000100800 */
[----:B------:R-:W3:Y:S04]  /*20e60*/  LDL.LU R16, [R1+0x270] ;  /* 0x0002700001107983 */ /* 0x000ee80000300800 */
[----:B------:R-:W3:Y:S04]  /*20e70*/  LDL.LU R17, [R1+0x274] ;  /* 0x0002740001117983 */ /* 0x000ee80000300800 */
[----:B------:R-:W2:Y:S04]  /*20e80*/  LDL.LU R18, [R1+0x278] ;  /* 0x0002780001127983 */ /* 0x000ea80000300800 */
[----:B------:R-:W2:Y:S04]  /*20e90*/  LDL.LU R19, [R1+0x27c] ;  /* 0x00027c0001137983 */ /* 0x000ea80000300800 */
[----:B--2---:R-:W-:Y:S04]  /*20ea0*/  STL.64 [R1+0x18f8], R18 ;  /* 0x0018f81201007387 */ /* 0x004fe80000100a00 */
[----:B---3--:R0:W-:Y:S04]  /*20eb0*/  STL.64 [R1+0x18f0], R16 ;  /* 0x0018f01001007387 */ /* 0x0081e80000100a00 */
[----:B0-----:R-:W2:Y:S04]  /*20ec0*/  LDL.LU R16, [R1+0x280] ;  /* 0x0002800001107983 */ /* 0x001ea80000300800 */
[----:B------:R-:W2:Y:S04]  /*20ed0*/  LDL.LU R17, [R1+0x284] ;  /* 0x0002840001117983 */ /* 0x000ea80000300800 */
[----:B------:R-:W2:Y:S04]  /*20ee0*/  LDL.LU R18, [R1+0x288] ;  /* 0x0002880001127983 */ /* 0x000ea80000300800 */
[----:B------:R-:W2:Y:S04]  /*20ef0*/  LDL.LU R19, [R1+0x28c] ;  /* 0x00028c0001137983 */ /* 0x000ea80000300800 */
[----:B----4-:R-:W-:Y:S04]  /*20f00*/  STL.64 [R1+0x1850], R22 ;  /* 0x0018501601007387 */ /* 0x010fe80000100a00 */
[----:B------:R0:W-:Y:S04]  /*20f10*/  STL.64 [R1+0x1848], R20 ;  /* 0x0018481401007387 */ /* 0x0001e80000100a00 */
[----:B0-----:R-:W3:Y:S04]  /*20f20*/  LDL.64 R20, [R1+0x90] ;  /* 0x0000900001147983 */ /* 0x001ee80000100a00 */
[----:B---3--:R0:W-:Y:S04]  /*20f30*/  STL.64 [R1+0x1870], R20 ;  /* 0x0018701401007387 */ /* 0x0081e80000100a00 */
[----:B0-----:R-:W3:Y:S04]  /*20f40*/  LDL.LU R20, [R1+0x180] ;  /* 0x0001800001147983 */ /* 0x001ee80000300800 */
[----:B------:R-:W3:Y:S04]  /*20f50*/  LDL.LU R21, [R1+0x184] ;  /* 0x0001840001157983 */ /* 0x000ee80000300800 */
[----:B------:R-:W4:Y:S04]  /*20f60*/  LDL.LU R22, [R1+0x188] ;  /* 0x0001880001167983 */ /* 0x000f280000300800 */
[----:B------:R-:W4:Y:S04]  /*20f70*/  LDL.LU R23, [R1+0x18c] ;  /* 0x00018c0001177983 */ /* 0x000f280000300800 */
[----:B----4-:R-:W-:Y:S04]  /*20f80*/  STL.64 [R1+0x1888], R22 ;  /* 0x0018881601007387 */ /* 0x010fe80000100a00 */
[----:B---3--:R0:W-:Y:S04]  /*20f90*/  STL.64 [R1+0x1880], R20 ;  /* 0x0018801401007387 */ /* 0x0081e80000100a00 */
[----:B0-----:R-:W3:Y:S04]  /*20fa0*/  LDL.LU R20, [R1+0x190] ;  /* 0x0001900001147983 */ /* 0x001ee80000300800 */
[----:B------:R-:W3:Y:S04]  /*20fb0*/  LDL.LU R21, [R1+0x194] ;  /* 0x0001940001157983 */ /* 0x000ee80000300800 */
[----:B------:R-:W4:Y:S04]  /*20fc0*/  LDL.LU R22, [R1+0x198] ;  /* 0x0001980001167983 */ /* 0x000f280000300800 */
[----:B------:R-:W4:Y:S01]  /*20fd0*/  LDL.LU R23, [R1+0x19c] ;  /* 0x00019c0001177983 */ /* 0x000f220000300800 */
[----:B--2---:R-:W-:Y:S03]  /*20fe0*/  HMMA.16816.F32.BF16 R12, R24, R12, R16 ;  /* 0x0000000c180c723c */ /* 0x004fe60000041810 */
[----:B----4-:R-:W-:Y:S04]  /*20ff0*/  STL.64 [R1+0x18a0], R22 ;  /* 0x0018a01601007387 */ /* 0x010fe80000100a00 */
[----:B---3--:R0:W-:Y:S04]  /*21000*/  STL.64 [R1+0x1898], R20 ;  /* 0x0018981401007387 */ /* 0x0081e80000100a00 */
[----:B0-----:R-:W2:Y:S04]  /*21010*/  LDL.LU R20, [R1+0x230] ;  /* 0x0002300001147983 */ /* 0x001ea80000300800 */
[----:B------:R-:W2:Y:S04]  /*21020*/  LDL.LU R21, [R1+0x234] ;  /* 0x0002340001157983 */ /* 0x000ea80000300800 */
[----:B------:R-:W3:Y:S04]  /*21030*/  LDL.LU R22, [R1+0x238] ;  /* 0x0002380001167983 */ /* 0x000ee80000300800 */
[----:B------:R-:W3:Y:S01]  /*21040*/  LDL.LU R23, [R1+0x23c] ;  /* 0x00023c0001177983 */ /* 0x000ee20000300800 */
[----:B------:R-:W-:Y:S01]  /*21050*/  MOV R7, R10 ;  /* 0x0000000a00077202 */ /* 0x000fe20000000f00 */
[----:B------:R-:W-:-:S02]  /*21060*/  IMAD.MOV.U32 R6, RZ, RZ, R9 ;  /* 0x000000ffff067224 */ /* 0x000fc400078e0009 */
[----:B---3--:R-:W-:Y:S04]  /*21070*/  STL.64 [R1+0x18c0], R22 ;  /* 0x0018c01601007387 */ /* 0x008fe80000100a00 */
[----:B--2---:R0:W-:Y:S04]  /*21080*/  STL.64 [R1+0x18b8], R20 ;  /* 0x0018b81401007387 */ /* 0x0041e80000100a00 */
[----:B0-----:R-:W2:Y:S04]  /*21090*/  LDL.LU R20, [R1+0x250] ;  /* 0x0002500001147983 */ /* 0x001ea80000300800 */
[----:B------:R-:W2:Y:S04]  /*210a0*/  LDL.LU R21, [R1+0x254] ;  /* 0x0002540001157983 */ /* 0x000ea80000300800 */
[----:B------:R-:W2:Y:S04]  /*210b0*/  LDL.LU R22, [R1+0x258] ;  /* 0x0002580001167983 */ /* 0x000ea80000300800 */
[----:B------:R-:W2:Y:S04]  /*210c0*/  LDL.LU R23, [R1+0x25c] ;  /* 0x00025c0001177983 */ /* 0x000ea80000300800 */
[----:B------:R-:W3:Y:S04]  /*210d0*/  LDL.64 R8, [R1+0x80] ;  /* 0x0000800001087983 */ /* 0x000ee80000100a00 */
[----:B------:R-:W-:Y:S04]  /*210e0*/  STL [R1+0x1620], R7 ;  /* 0x0016200701007387 */ /* 0x000fe80000100800 */
[----:B------:R-:W-:Y:S04]  /*210f0*/  STL [R1+0x161c], R6 ;  /* 0x00161c0601007387 */ /* 0x000fe80000100800 */
[----:B------:R-:W4:Y:S04]  /*21100*/  LDL.LU.64 R18, [R1+0x18f8] ;  /* 0x0018f80001127983 */ /* 0x000f280000300a00 */
[----:B------:R-:W4:Y:S04]  /*21110*/  LDL.LU.64 R16, [R1+0x18f0] ;  /* 0x0018f00001107983 */ /* 0x000f280000300a00 */
[----:B------:R0:W-:Y:S04]  /*21120*/  STL.64 [R1+0x4a0], R12 ;  /* 0x0004a00c01007387 */ /* 0x0001e80000100a00 */
[----:B------:R4:W-:Y:S04]  /*21130*/  STL.64 [R1+0x4a8], R14 ;  /* 0x0004a80e01007387 */ /* 0x0009e80000100a00 */
[----:B0-----:R-:W4:Y:S02]  /*21140*/  LDL.LU.64 R12, [R1+0x18e8] ;  /* 0x0018e800010c7983 */ /* 0x001f240000300a00 */
[C---:B----4-:R-:W-:Y:S02]  /*21150*/  HMMA.16816.F32.BF16 R12, R24.reuse, R12, R16 ;  /* 0x0000000c180c723c */ /* 0x050fe40000041810 */
[----:B------:R-:W4:Y:S04]  /*21160*/  LDL.LU.64 R18, [R1+0x18e0] ;  /* 0x0018e00001127983 */ /* 0x000f280000300a00 */
[----:B------:R-:W4:Y:S11]  /*21170*/  LDL.LU.64 R16, [R1+0x18d8] ;  /* 0x0018d80001107983 */ /* 0x000f360000300a00 */
[----:B------:R-:W-:Y:S06]  /*21180*/  @!UPT UIADD3 URZ, URZ, URZ, URZ ;  /* 0x0000003f3f3ff290 */ /* 0x000fec000fffe03f */
[----:B------:R0:W-:Y:S04]  /*21190*/  STL.64 [R1+0x490], R12 ;  /* 0x0004900c01007387 */ /* 0x0001e80000100a00 */
[----:B------:R-:W-:Y:S04]  /*211a0*/  STL.64 [R1+0x498], R14 ;  /* 0x0004980e01007387 */ /* 0x000fe80000100a00 */
[----:B0-----:R-:W4:Y:S02]  /*211b0*/  LDL.LU.64 R12, [R1+0x18d0] ;  /* 0x0018d000010c7983 */ /* 0x001f240000300a00 */
[C---:B----4-:R-:W-:Y:S11]  /*211c0*/  HMMA.16816.F32.BF16 R16, R24.reuse, R12, R16 ;  /* 0x0000000c1810723c */ /* 0x050ff60000041810 */
[----:B------:R-:W-:Y:S11]  /*211d0*/  @!UPT UIADD3 URZ, URZ, URZ, URZ ;  /* 0x0000003f3f3ff290 */ /* 0x000ff6000fffe03f */
[----:B------:R-:W-:Y:S01]  /*211e0*/  @!UPT UIADD3 URZ, URZ, URZ, URZ ;  /* 0x0000003f3f3ff290 */ /* 0x000fe2000fffe03f */
[----:B------:R0:W-:Y:S04]  /*211f0*/  STL.64 [R1+0x480], R16 ;  /* 0x0004801001007387 */ /* 0x0001e80000100a00 */
[----:B------:R-:W-:Y:S04]  /*21200*/  STL.64 [R1+0x488], R18 ;  /* 0x0004881201007387 */ /* 0x000fe80000100a00 */
[----:B0-----:R-:W2:Y:S04]  /*21210*/  LDL.LU.64 R16, [R1+0x18c8] ;  /* 0x0018c80001107983 */ /* 0x001ea80000300a00 */
[----:B------:R0:W-:Y:S04]  /*21220*/  STL.64 [R1+0x1798], R12 ;  /* 0x0017980c01007387 */ /* 0x0001e80000100a00 */
[----:B0-----:R-:W4:Y:S04]  /*21230*/  LDL.LU R12, [R1+0x240] ;  /* 0x00024000010c7983 */ /* 0x001f280000300800 */
[----:B------:R-:W4:Y:S04]  /*21240*/  LDL.LU R13, [R1+0x244] ;  /* 0x00024400010d7983 */ /* 0x000f280000300800 */
[----:B------:R-:W4:Y:S04]  /*21250*/  LDL.LU R14, [R1+0x248] ;  /* 0x00024800010e7983 */ /* 0x000f280000300800 */
[----:B------:R-:W4:Y:S01]  /*21260*/  LDL.LU R15, [R1+0x24c] ;  /* 0x00024c00010f7983 */ /* 0x000f220000300800 */
[C---:B--2---:R-:W-:Y:S01]  /*21270*/  HMMA.16816.F32.BF16 R20, R24.reuse, R16, R20 ;  /* 0x000000101814723c */ /* 0x044fe20000041814 */
[----:B------:R-:W-:Y:S01]  /*21280*/  IMAD.MOV.U32 R7, RZ, RZ, R16 ;  /* 0x000000ffff077224 */ /* 0x000fe200078e0010 */
[----:B------:R-:W-:Y:S11]  /*21290*/  MOV R6, R17 ;  /* 0x0000001100067202 */ /* 0x000ff60000000f00 */
[----:B------:R-:W-:Y:S10]  /*212a0*/  @!UPT UIADD3 URZ, URZ, URZ, URZ ;  /* 0x0000003f3f3ff290 */ /* 0x000ff4000fffe03f */
[----:B------:R-:W-:Y:S04]  /*212b0*/  STL.64 [R1+0x470], R20 ;  /* 0x0004701401007387 */ /* 0x000fe80000100a00 */
[----:B------:R0:W-:Y:S04]  /*212c0*/  STL.64 [R1+0x478], R22 ;  /* 0x0004781601007387 */ /* 0x0001e80000100a00 */
[----:B0-----:R-:W2:Y:S04]  /*212d0*/  LDL.LU.64 R22, [R1+0x18c0] ;  /* 0x0018c00001167983 */ /* 0x001ea80000300a00 */
[----:B------:R-:W2:Y:S04]  /*212e0*/  LDL.LU.64 R20, [R1+0x18b8] ;  /* 0x0018b80001147983 */ /* 0x000ea80000300a00 */
[----:B------:R-:W4:Y:S04]  /*212f0*/  LDL.LU.64 R16, [R1+0x18b0] ;  /* 0x0018b00001107983 */ /* 0x000f280000300a00 */
[----:B------:R-:W-:Y:S04]  /*21300*/  STL.64 [R1+0x1828], R6 ;  /* 0x0018280601007387 */ /* 0x000fe80000100a00 */
[----:B------:R0:W-:Y:S04]  /*21310*/  STL.64 [R1+0x1820], R4 ;  /* 0x0018200401007387 */ /* 0x0001e80000100a00 */
[----:B0-----:R-:W2:Y:S04]  /*21320*/  LDL.LU R4, [R1+0x150] ;  /* 0x0001500001047983 */ /* 0x001ea80000300800 */
[----:B------:R-:W2:Y:S04]  /*21330*/  LDL.LU R5, [R1+0x154] ;  /* 0x0001540001057983 */ /* 0x000ea80000300800 */
[----:B------:R-:W2:Y:S04]  /*21340*/  LDL.LU R6, [R1+0x158] ;  /* 0x0001580001067983 */ /* 0x000ea80000300800 */
[----:B------:R-:W2:Y:S01]  /*21350*/  LDL.LU R7, [R1+0x15c] ;  /* 0x00015c0001077983 */ /* 0x000ea20000300800 */
[C---:B----4-:R-:W-:Y:S11]  /*21360*/  HMMA.16816.F32.BF16 R12, R24.reuse, R16, R12 ;  /* 0x00000010180c723c */ /* 0x050ff6000004180c */
[----:B------:R-:W-:Y:S11]  /*21370*/  @!UPT UIADD3 URZ, URZ, URZ, URZ ;  /* 0x0000003f3f3ff290 */ /* 0x000ff6000fffe03f */
[----:B------:R-:W-:Y:S01]  /*21380*/  @!UPT UIADD3 URZ, URZ, URZ, URZ ;  /* 0x0000003f3f3ff290 */ /* 0x000fe2000fffe03f */
[----:B------:R0:W-:Y:S04]  /*21390*/  STL.64 [R1+0x460], R12 ;  /* 0x0004600c01007387 */ /* 0x0001e80000100a00 */
[----:B------:R-:W-:Y:S01]  /*213a0*/  STL.64 [R1+0x468], R14 ;  /* 0x0004680e01007387 */ /* 0x000fe20000100a00 */
[----:B0-----:R-:W-:Y:S01]  /*213b0*/  IMAD.MOV.U32 R13, RZ, RZ, R16 ;  /* 0x000000ffff0d7224 */ /* 0x001fe200078e0010 */
[----:B------:R-:W-:Y:S02]  /*213c0*/  MOV R12, R17 ;  /* 0x00000011000c7202 */ /* 0x000fe40000000f00 */
[----:B------:R-:W2:Y:S02]  /*213d0*/  LDL.LU.64 R16, [R1+0x18a8] ;  /* 0x0018a80001107983 */ /* 0x000ea40000300a00 */
[C---:B--2---:R-:W-:Y:S02]  /*213e0*/  HMMA.16816.F32.BF16 R16, R24.reuse, R16, R20 ;  /* 0x000000101810723c */ /* 0x044fe40000041814 */
[----:B------:R-:W2:Y:S04]  /*213f0*/  LDL.LU.64 R22, [R1+0x18a0] ;  /* 0x0018a00001167983 */ /* 0x000ea80000300a00 */
[----:B------:R-:W2:Y:S11]  /*21400*/  LDL.LU.64 R20, [R1+0x1898] ;  /* 0x0018980001147983 */ /* 0x000eb60000300a00 */
[----:B------:R-:W-:Y:S06]  /*21410*/  @!UPT UIADD3 URZ, URZ, URZ, URZ ;  /* 0x0000003f3f3ff290 */ /* 0x000fec000fffe03f */
[----:B------:R0:W-:Y:S04]  /*21420*/  STL.64 [R1+0x450], R16 ;  /* 0x0004501001007387 */ /* 0x0001e80000100a00 */
[----:B------:R-:W-:Y:S04]  /*21430*/  STL.64 [R1+0x458], R18 ;  /* 0x0004581201007387 */ /* 0x000fe80000100a00 */
[----:B0-----:R-:W2:Y:S02]  /*21440*/  LDL.LU.64 R16, [R1+0x1890] ;  /* 0x0018900001107983 */ /* 0x001ea40000300a00 */
        /* <DEDUP_REMOVED lines=8> */
[----:B------:R-:W2:Y:S04]  /*214d0*/  LDL.LU.64 R16, [R1+0x1878] ;  /* 0x0018780001107983 */ /* 0x000ea80000300a00 */
[----:B------:R-:W-:Y:S04]  /*214e0*/  STL.64 [R1+0x1818], R14 ;  /* 0x0018180e01007387 */ /* 0x000fe80000100a00 */
[----:B------:R0:W-:Y:S04]  /*214f0*/  STL.64 [R1+0x1810], R12 ;  /* 0x0018100c01007387 */ /* 0x0001e80000100a00 */
[----:B0-----:R-:W4:Y:S04]  /*21500*/  LDL.LU R12, [R1+0x70] ;  /* 0x00007000010c7983 */ /* 0x001f280000300800 */
[----:B------:R-:W4:Y:S04]  /*21510*/  LDL.LU R13, [R1+0x74] ;  /* 0x00007400010d7983 */ /* 0x000f280000300800 */
[----:B------:R-:W4:Y:S04]  /*21520*/  LDL.LU R14, [R1+0x78] ;  /* 0x00007800010e7983 */ /* 0x000f280000300800 */
[----:B------:R-:W4:Y:S01]  /*21530*/  LDL.LU R15, [R1+0x7c] ;  /* 0x00007c00010f7983 */ /* 0x000f220000300800 */
[C---:B--2---:R-:W-:Y:S03]  /*21540*/  HMMA.16816.F32.BF16 R16, R24.reuse, R16, R20 ;  /* 0x000000101810723c */ /* 0x044fe60000041814 */
[----:B------:R-:W2:Y:S11]  /*21550*/  LDL.LU.64 R20, [R1+0x1870] ;  /* 0x0018700001147983 */ /* 0x000eb60000300a00 */
[----:B------:R-:W-:Y:S09]  /*21560*/  @!UPT UIADD3 URZ, URZ, URZ, URZ ;  /* 0x0000003f3f3ff290 */ /* 0x000ff2000fffe03f */
[----:B------:R-:W-:Y:S04]  /*21570*/  STL.64 [R1+0x430], R16 ;  /* 0x0004301001007387 */ /* 0x000fe80000100a00 */
[----:B------:R0:W-:Y:S04]  /*21580*/  STL.64 [R1+0x438], R18 ;  /* 0x0004381201007387 */ /* 0x0001e80000100a00 */
[----:B0-----:R-:W2:Y:S04]  /*21590*/  LDL.LU.64 R18, [R1+0x1868] ;  /* 0x0018680001127983 */ /* 0x001ea80000300a00 */
[----:B------:R-:W2:Y:S02]  /*215a0*/  LDL.LU.64 R16, [R1+0x1860] ;  /* 0x0018600001107983 */ /* 0x000ea40000300a00 */
[----:B--2---:R-:W-:Y:S11]  /*215b0*/  HMMA.16816.F32.BF16 R16, R24, R20, R16 ;  /* 0x000000141810723c */ /* 0x004ff60000041810 */
[----:B------:R-:W-:Y:S11]  /*215c0*/  @!UPT UIADD3 URZ, URZ, URZ, URZ ;  /* 0x0000003f3f3ff290 */ /* 0x000ff6000fffe03f */
[----:B------:R-:W-:Y:S01]  /*215d0*/  @!UPT UIADD3 URZ, URZ, URZ, URZ ;  /* 0x0000003f3f3ff290 */ /* 0x000fe2000fffe03f */
[----:B------:R0:W-:Y:S04]  /*215e0*/  STL.64 [R1+0x420], R16 ;  /* 0x0004201001007387 */ /* 0x0001e80000100a00 */
[----:B------:R1:W-:Y:S01]  /*215f0*/  STL.64 [R1+0x428], R18 ;  /* 0x0004281201007387 */ /* 0x0003e20000100a00 */
[----:B0-----:R-:W-:-:S03]  /*21600*/  IMAD.MOV.U32 R17, RZ, RZ, R20 ;  /* 0x000000ffff117224 */ /* 0x001fc600078e0014 */
[----:B-1----:R-:W2:Y:S01]  /*21610*/  LDL.LU R19, [R1+0x185c] ;  /* 0x00185c0001137983 */ /* 0x002ea20000300800 */
[----:B------:R-:W-:-:S03]  /*21620*/  MOV R18, R21 ;  /* 0x0000001500127202 */ /* 0x000fc60000000f00 */
[----:B------:R-:W2:Y:S04]  /*21630*/  LDL.LU R16, [R1+0x1858] ;  /* 0x0018580001107983 */ /* 0x000ea80000300800 */
[----:B------:R-:W3:Y:S04]  /*21640*/  LDL.LU.64 R22, [R1+0x1850] ;  /* 0x0018500001167983 */ /* 0x000ee80000300a00 */
[----:B------:R-:W3:Y:S02]  /*21650*/  LDL.LU.64 R20, [R1+0x1848] ;  /* 0x0018480001147983 */ /* 0x000ee40000300a00 */
[----:B---3--:R-:W-:Y:S11]  /*21660*/  HMMA.16816.F32.BF16 R20, R24, R8, R20 ;  /* 0x000000081814723c */ /* 0x008ff60000041814 */
[----:B------:R-:W-:Y:S11]  /*21670*/  @!UPT UIADD3 URZ, URZ, URZ, URZ ;  /* 0x0000003f3f3ff290 */ /* 0x000ff6000fffe03f */
[----:B------:R-:W-:Y:S01]  /*21680*/  @!UPT UIADD3 URZ, URZ, URZ, URZ ;  /* 0x0000003f3f3ff290 */ /* 0x000fe2000fffe03f */
[----:B------:R0:W-:Y:S04]  /*21690*/  STL.64 [R1+0x410], R20 ;  /* 0x0004101401007387 */ /* 0x0001e80000100a00 */
[----:B------:R1:W-:Y:S04]  /*216a0*/  STL.64 [R1+0x418], R22 ;  /* 0x0004181601007387 */ /* 0x0003e80000100a00 */
[----:B0-----:R-:W3:Y:S01]  /*216b0*/  LDL.LU.64 R20, [R1+0x1840] ;  /* 0x0018400001147983 */ /* 0x001ee20000300a00 */
[----:B-1----:R-:W-:Y:S01]  /*216c0*/  IMAD.MOV.U32 R23, RZ, RZ, R8 ;  /* 0x000000ffff177224 */ /* 0x002fe200078e0008 */
[----:B------:R-:W-:-:S02]  /*216d0*/  MOV R22, R9 ;  /* 0x0000000900167202 */ /* 0x000fc40000000f00 */
[----:B------:R-:W2:Y:S04]  /*216e0*/  LDL.LU.64 R10, [R1+0x1838] ;  /* 0x00183800010a7983 */ /* 0x000ea80000300a00 */
[----:B------:R-:W2:Y:S02]  /*216f0*/  LDL.LU.64 R8, [R1+0x1830] ;  /* 0x0018300001087983 */ /* 0x000ea40000300a00 */
[C---:B--2---:R-:W-:Y:S11]  /*21700*/  HMMA.16816.F32.BF16 R4, R24.reuse, R8, R4 ;  /* 0x000000081804723c */ /* 0x044ff60000041804 */
[----:B------:R-:W-:Y:S11]  /*21710*/  @!UPT UIADD3 URZ, URZ, URZ, URZ ;  /* 0x0000003f3f3ff290 */ /* 0x000ff6000fffe03f */
[----:B------:R-:W-:Y:S01]  /*21720*/  @!UPT UIADD3 URZ, URZ, URZ, URZ ;  /* 0x0000003f3f3ff290 */ /* 0x000fe2000fffe03f */
[----:B------:R-:W-:Y:S04]  /*21730*/  STL.64 [R1+0x400], R4 ;  /* 0x0004000401007387 */ /* 0x000fe80000100a00 */
[----:B------:R0:W-:Y:S04]  /*21740*/  STL.64 [R1+0x408], R6 ;  /* 0x0004080601007387 */ /* 0x0001e80000100a00 */
[----:B0-----:R-:W2:Y:S04]  /*21750*/  LDL.LU.64 R6, [R1+0x1828] ;  /* 0x0018280001067983 */ /* 0x001ea80000300a00 */
[----:B------:R-:W4:Y:S04]  /*21760*/  LDL.LU.64 R4, [R1+0x1820] ;  /* 0x0018200001047983 */ /* 0x000f280000300a00 */
[----:B------:R-:W-:Y:S04]  /*21770*/  STL.64 [R1+0x16e8], R10 ;  /* 0x0016e80a01007387 */ /* 0x000fe80000100a00 */
[----:B------:R0:W-:Y:S04]  /*21780*/  STL.64 [R1+0x16e0], R8 ;  /* 0x0016e00801007387 */ /* 0x0001e80000100a00 */
[----:B0-----:R-:W3:Y:S04]  /*21790*/  LDL.LU R8, [R1+0x60] ;  /* 0x0000600001087983 */ /* 0x001ee80000300800 */
[----:B------:R-:W3:Y:S04]  /*217a0*/  LDL.LU R9, [R1+0x64] ;  /* 0x0000640001097983 */ /* 0x000ee80000300800 */
[----:B------:R-:W3:Y:S04]  /*217b0*/  LDL.LU R10, [R1+0x68] ;  /* 0x00006800010a7983 */ /* 0x000ee80000300800 */
[----:B------:R-:W3:Y:S01]  /*217c0*/  LDL.LU R11, [R1+0x6c] ;  /* 0x00006c00010b7983 */ /* 0x000ee20000300800 */
[C---:B----4-:R-:W-:Y:S08]  /*217d0*/  HMMA.16816.F32.BF16 R12, R24.reuse, R4, R12 ;  /* 0x00000004180c723c */ /* 0x050ff0000004180c */
[----:B---3--:R-:W-:Y:S11]  /*217e0*/  HMMA.16816.F32.BF16 R24, R24, R20, R8 ;  /* 0x000000141818723c */ /* 0x008ff60000041808 */
[----:B------:R-:W-:Y:S04]  /*217f0*/  @!UPT UIADD3 URZ, URZ, URZ, URZ ;  /* 0x0000003f3f3ff290 */ /* 0x000fe8000fffe03f */
[----:B------:R-:W-:Y:S04]  /*21800*/  STL.64 [R1+0x3f0], R12 ;  /* 0x0003f00c01007387 */ /* 0x000fe80000100a00 */
[----:B------:R0:W-:Y:S01]  /*21810*/  STL.64 [R1+0x3f8], R14 ;  /* 0x0003f80e01007387 */ /* 0x0001e20000100a00 */
[----:B------:R-:W-:Y:S01]  /*21820*/  IMAD.MOV.U32 R8, RZ, RZ, R23 ;  /* 0x000000ffff087224 */ /* 0x000fe200078e0017 */
[----:B------:R-:W-:Y:S02]  /*21830*/  MOV R9, R22 ;  /* 0x0000001600097202 */ /* 0x000fe40000000f00 */
[----:B0-----:R-:W3:Y:S04]  /*21840*/  LDL.LU.64 R14, [R1+0x1818] ;  /* 0x00181800010e7983 */ /* 0x001ee80000300a00 */
[----:B------:R-:W4:Y:S04]  /*21850*/  LDL.LU.64 R12, [R1+0x1810] ;  /* 0x00181000010c7983 */ /* 0x000f280000300a00 */
[----:B------:R-:W-:Y:S04]  /*21860*/  STL.64 [R1+0x17a0], R4 ;  /* 0x0017a00401007387 */ /* 0x000fe80000100a00 */
[----:B------:R-:W-:Y:S04]  /*21870*/  STL.64 [R1+0x3e0], R24 ;  /* 0x0003e01801007387 */ /* 0x000fe80000100a00 */
[----:B------:R-:W-:Y:S04]  /*21880*/  STL.64 [R1+0x3e8], R26 ;  /* 0x0003e81a01007387 */ /* 0x000fe80000100a00 */
[----:B------:R-:W-:Y:S04]  /*21890*/  STL.64 [R1+0x1700], R8 ;  /* 0x0017000801007387 */ /* 0x000fe80000100a00 */
[----:B------:R0:W-:Y:S04]  /*218a0*/  STL.64 [R1+0x16d8], R20 ;  /* 0x0016d81401007387 */ /* 0x0001e80000100a00 */
[----:B0-----:R-:W2:Y:S04]  /*218b0*/  LDL.LU R20, [R1+0x1c0] ;  /* 0x0001c00001147983 */ /* 0x001ea80000300800 */
[----:B------:R-:W2:Y:S04]  /*218c0*/  LDL.LU R21, [R1+0x1c4] ;  /* 0x0001c40001157983 */ /* 0x000ea80000300800 */
[----:B------:R-:W2:Y:S04]  /*218d0*/  LDL.LU R22, [R1+0x1c8] ;  /* 0x0001c80001167983 */ /* 0x000ea80000300800 */
[----:B------:R-:W2:Y:S01]  /*218e0*/  LDL.LU R23, [R1+0x1cc] ;  /* 0x0001cc0001177983 */ /* 0x000ea20000300800 */
[----:B------:R-:W-:Y:S01]  /*218f0*/  IMAD.MOV.U32 R8, RZ, RZ, R17 ;  /* 0x000000ffff087224 */ /* 0x000fe200078e0011 */
[----:B------:R-:W-:-:S02]  /*21900*/  MOV R9, R18 ;  /* 0x0000001200097202 */ /* 0x000fc40000000f00 */
[----:B------:R-:W3:Y:S04]  /*21910*/  LDL.LU R17, [R1+0x180c] ;  /* 0x00180c0001117983 */ /* 0x000ee80000300800 */
[----:B------:R-:W3:Y:S04]  /*21920*/  LDL.LU R18, [R1+0x1808] ;  /* 0x0018080001127983 */ /* 0x000ee80000300800 */
[----:B------:R-:W-:Y:S04]  /*21930*/  STL.64 [R1+0x1718], R8 ;  /* 0x0017180801007387 */ /* 0x000fe80000100a00 */
[----:B--2---:R-:W-:Y:S04]  /*21940*/  STL.64 [R1+0x16f8], R22 ;  /* 0x0016f81601007387 */ /* 0x004fe80000100a00 */
[----:B------:R0:W-:Y:S04]  /*21950*/  STL.64 [R1+0x16f0], R20 ;  /* 0x0016f01401007387 */ /* 0x0001e80000100a00 */
[----:B0-----:R-:W2:Y:S04]  /*21960*/  LDL.LU R20, [R1+0x1d0] ;  /* 0x0001d00001147983 */ /* 0x001ea80000300800 */
[----:B------:R-:W2:Y:S04]  /*21970*/  LDL.LU R21, [R1+0x1d4] ;  /* 0x0001d40001157983 */ /* 0x000ea80000300800 */
[----:B------:R-:W2:Y:S04]  /*21980*/  LDL.LU R22, [R1+0x1d8] ;  /* 0x0001d80001167983 */ /* 0x000ea80000300800 */
[----:B------:R-:W2:Y:S04]  /*21990*/  LDL.LU R23, [R1+0x1dc] ;  /* 0x0001dc0001177983 */ /* 0x000ea80000300800 */
[----:B------:R-:W2:Y:S04]  /*219a0*/  LDL.64 R8, [R1+0xa0] ;  /* 0x0000a00001087983 */ /* 0x000ea80000100a00 */
[----:B--2---:R3:W-:Y:S04]  /*219b0*/  STL.64 [R1+0x1730], R8 ;  /* 0x0017300801007387 */ /* 0x0047e80000100a00 */
[----:B------:R-:W-:Y:S04]  /*219c0*/  STL.64 [R1+0x1710], R22 ;  /* 0x0017101601007387 */ /* 0x000fe80000100a00 */
[----:B------:R0:W-:Y:S01]  /*219d0*/  STL.64 [R1+0x1708], R20 ;  /* 0x0017081401007387 */ /* 0x0001e20000100a00 */
[----:B---3--:R-:W-:Y:S01]  /*219e0*/  IMAD.MOV.U32 R8, RZ, RZ, R15 ;  /* 0x000000ffff087224 */ /* 0x008fe200078e000f */
[----:B------:R-:W-:-:S02]  /*219f0*/  MOV R9, R14 ;  /* 0x0000000e00097202 */ /* 0x000fc40000000f00 */
[----:B0-----:R-:W2:Y:S04]  /*21a00*/  LDL.LU R20, [R1+0x1e0] ;  /* 0x0001e00001147983 */ /* 0x001ea80000300800 */
[----:B------:R-:W2:Y:S04]  /*21a10*/  LDL.LU R21, [R1+0x1e4] ;  /* 0x0001e40001157983 */ /* 0x000ea80000300800 */
[----:B------:R-:W3:Y:S04]  /*21a20*/  LDL.LU R22, [R1+0x1e8] ;  /* 0x0001e80001167983 */ /* 0x000ee80000300800 */
[----:B------:R-:W3:Y:S04]  /*21a30*/  LDL.LU R23, [R1+0x1ec] ;  /* 0x0001ec0001177983 */ /* 0x000ee80000300800 */
[----:B------:R0:W-:Y:S04]  /*21a40*/  STL.64 [R1+0x1748], R8 ;  /* 0x0017480801007387 */ /* 0x0001e80000100a00 */
[----:B0-----:R-:W2:Y:S04]  /*21a50*/  LDL.64 R8, [R1+0xc0] ;  /* 0x0000c00001087983 */ /* 0x001ea80000100a00 */
[----:B--2---:R4:W-:Y:S04]  /*21a60*/  STL.64 [R1+0x1760], R8 ;  /* 0x0017600801007387 */ /* 0x0049e80000100a00 */
[----:B---3--:R-:W-:Y:S04]  /*21a70*/  STL.64 [R1+0x1728], R22 ;  /* 0x0017281601007387 */ /* 0x008fe80000100a00 */
[----:B------:R0:W-:Y:S01]  /*21a80*/  STL.64 [R1+0x1720], R20 ;  /* 0x0017201401007387 */ /* 0x0001e20000100a00 */
[----:B----4-:R-:W-:Y:S01]  /*21a90*/  IMAD.MOV.U32 R8, RZ, RZ, R13 ;  /* 0x000000ffff087224 */ /* 0x010fe200078e000d */
[----:B------:R-:W-:-:S02]  /*21aa0*/  MOV R9, R12 ;  /* 0x0000000c00097202 */ /* 0x000fc40000000f00 */
[----:B0-----:R-:W2:Y:S04]  /*21ab0*/  LDL.LU R20, [R1+0x1f0] ;  /* 0x0001f00001147983 */ /* 0x001ea80000300800 */
[----:B------:R-:W2:Y:S04]  /*21ac0*/  LDL.LU R21, [R1+0x1f4] ;  /* 0x0001f40001157983 */ /* 0x000ea80000300800 */
[----:B------:R-:W3:Y:S04]  /*21ad0*/  LDL.LU R22, [R1+0x1f8] ;  /* 0x0001f80001167983 */ /* 0x000ee80000300800 */
[----:B------:R-:W3:Y:S04]  /*21ae0*/  LDL.LU R23, [R1+0x1fc] ;  /* 0x0001fc0001177983 */ /* 0x000ee80000300800 */
[----:B------:R0:W-:Y:S04]  /*21af0*/  STL.64 [R1+0x1778], R8 ;  /* 0x0017780801007387 */ /* 0x0001e80000100a00 */
[----:B------:R-:W4:Y:S04]  /*21b00*/  LDL.LU R4, [R1+0x10] ;  /* 0x0000100001047983 */ /* 0x000f280000300800 */
[----:B------:R-:W4:Y:S01]  /*21b10*/  LDL.LU R5, [R1+0x14] ;  /* 0x0000140001057983 */ /* 0x000f220000300800 */
[----:B0-----:R-:W-:Y:S01]  /*21b20*/  MOV R9, R6 ;  /* 0x0000000600097202 */ /* 0x001fe20000000f00 */
[----:B------:R-:W-:-:S02]  /*21b30*/  IMAD.MOV.U32 R8, RZ, RZ, R7 ;  /* 0x000000ffff087224 */ /* 0x000fc400078e0007 */
[----:B------:R-:W2:Y:S04]  /*21b40*/  LDL.LU R6, [R1+0x18] ;  /* 0x0000180001067983 */ /* 0x000ea80000300800 */
[----:B------:R-:W2:Y:S04]  /*21b50*/  LDL.LU R7, [R1+0x1c] ;  /* 0x00001c0001077983 */ /* 0x000ea80000300800 */
[----:B--2---:R-:W-:Y:S04]  /*21b60*/  STL.64 [R1+0x17b0], R6 ;  /* 0x0017b00601007387 */ /* 0x004fe80000100a00 */
[----:B----4-:R0:W-:Y:S04]  /*21b70*/  STL.64 [R1+0x17a8], R4 ;  /* 0x0017a80401007387 */ /* 0x0101e80000100a00 */
[----:B0-----:R-:W2:Y:S04]  /*21b80*/  LDL.64 R4, [R1+0x110] ;  /* 0x0001100001047983 */ /* 0x001ea80000100a00 */
[----:B--2---:R-:W-:Y:S04]  /*21b90*/  STL.64 [R1+0x17c0], R4 ;  /* 0x0017c00401007387 */ /* 0x004fe80000100a00 */
[----:B------:R-:W2:Y:S04]  /*21ba0*/  LDL.64 R12, [R1+0x100] ;  /* 0x00010000010c7983 */ /* 0x000ea80000100a00 */
[----:B--2---:R0:W-:Y:S04]  /*21bb0*/  STL.64 [R1+0x17b8], R12 ;  /* 0x0017b80c01007387 */ /* 0x0041e80000100a00 */
[----:B0-----:R-:W2:Y:S04]  /*21bc0*/  LDL.LU R12, [R1+0x20] ;  /* 0x00002000010c7983 */ /* 0x001ea80000300800 */
[----:B------:R-:W2:Y:S04]  /*21bd0*/  LDL.LU R13, [R1+0x24] ;  /* 0x00002400010d7983 */ /* 0x000ea80000300800 */
[----:B------:R-:W4:Y:S04]  /*21be0*/  LDL.LU R14, [R1+0x28] ;  /* 0x00002800010e7983 */ /* 0x000f280000300800 */
[----:B------:R-:W4:Y:S01]  /*21bf0*/  LDL.LU R15, [R1+0x2c] ;  /* 0x00002c00010f7983 */ /* 0x000f220000300800 */
[----:B------:R-:W-:Y:S01]  /*21c00*/  IMAD.MOV.U32 R4, RZ, RZ, R19 ;  /* 0x000000ffff047224 */ /* 0x000fe200078e0013 */
[----:B------:R-:W-:Y:S01]  /*21c10*/  MOV R5, R0 ;  /* 0x0000000000057202 */ /* 0x000fe20000000f00 */
[----:B------:R-:W-:Y:S01]  /*21c20*/  IMAD.MOV.U32 R24, RZ, RZ, R3 ;  /* 0x000000ffff187224 */ /* 0x000fe200078e0003 */
[----:B------:R-:W-:Y:S01]  /*21c30*/  MOV R25, R2 ;  /* 0x0000000200197202 */ /* 0x000fe20000000f00 */
[----:B----4-:R-:W-:Y:S04]  /*21c40*/  STL.64 [R1+0x17d0], R14 ;  /* 0x0017d00e01007387 */ /* 0x010fe80000100a00 */
[----:B--2---:R-:W-:Y:S04]  /*21c50*/  STL.64 [R1+0x17c8], R12 ;  /* 0x0017c80c01007387 */ /* 0x004fe80000100a00 */
[----:B------:R-:W2:Y:S04]  /*21c60*/  LDL.LU R19, [R1+0x1804] ;  /* 0x0018040001137983 */ /* 0x000ea80000300800 */
[----:B------:R-:W4:Y:S04]  /*21c70*/  LDL.LU R0, [R1+0x1800] ;  /* 0x0018000001007983 */ /* 0x000f280000300800 */
[----:B------:R0:W-:Y:S04]  /*21c80*/  STL.64 [R1+0x17d8], R4 ;  /* 0x0017d80401007387 */ /* 0x0001e80000100a00 */
[----:B------:R-:W2:Y:S04]  /*21c90*/  LDL.LU R3, [R1+0x17fc] ;  /* 0x0017fc0001037983 */ /* 0x000ea80000300800 */
[----:B------:R-:W2:Y:S04]  /*21ca0*/  LDL.LU R2, [R1+0x17f8] ;  /* 0x0017f80001027983 */ /* 0x000ea80000300800 */
[----:B------:R1:W-:Y:S04]  /*21cb0*/  STL.64 [R1+0x17e0], R24 ;  /* 0x0017e01801007387 */ /* 0x0003e80000100a00 */
[----:B0-----:R-:W3:Y:S04]  /*21cc0*/  LDL.LU R4, [R1+0x40] ;  /* 0x0000400001047983 */ /* 0x001ee80000300800 */
[----:B------:R-:W3:Y:S04]  /*21cd0*/  LDL.LU R5, [R1+0x44] ;  /* 0x0000440001057983 */ /* 0x000ee80000300800 */
[----:B------:R-:W3:Y:S04]  /*21ce0*/  LDL.LU R6, [R1+0x48] ;  /* 0x0000480001067983 */ /* 0x000ee80000300800 */
[----:B------:R-:W3:Y:S01]  /*21cf0*/  LDL.LU R7, [R1+0x4c] ;  /* 0x00004c0001077983 */ /* 0x000ee20000300800 */
[----:B-1----:R-:W-:Y:S01]  /*21d00*/  MOV R25, R28 ;  /* 0x0000001c00197202 */ /* 0x002fe20000000f00 */
[----:B--2---:R-:W-:-:S02]  /*21d10*/  IMAD.MOV.U32 R11, RZ, RZ, R2 ;  /* 0x000000ffff0b7224 */ /* 0x004fc400078e0002 */
[----:B---3--:R-:W-:Y:S04]  /*21d20*/  STL.64 [R1+0x17f0], R6 ;  /* 0x0017f00601007387 */ /* 0x008fe80000100a00 */
[----:B------:R0:W-:Y:S04]  /*21d30*/  STL.64 [R1+0x17e8], R4 ;  /* 0x0017e80401007387 */ /* 0x0001e80000100a00 */
[----:B0-----:R-:W2:Y:S04]  /*21d40*/  LDL.LU R4, [R1+0x50] ;  /* 0x0000500001047983 */ /* 0x001ea80000300800 */
[----:B------:R-:W2:Y:S04]  /*21d50*/  LDL.LU R5, [R1+0x54] ;  /* 0x0000540001057983 */ /* 0x000ea80000300800 */
[----:B------:R-:W2:Y:S04]  /*21d60*/  LDL.LU R6, [R1+0x58] ;  /* 0x0000580001067983 */ /* 0x000ea80000300800 */
[----:B------:R-:W2:Y:S04]  /*21d70*/  LDL.LU R7, [R1+0x5c] ;  /* 0x00005c0001077983 */ /* 0x000ea80000300800 */
[----:B------:R-:W3:Y:S04]  /*21d80*/  LDL.LU R12, [R1+0x30] ;  /* 0x00003000010c7983 */ /* 0x000ee80000300800 */
[----:B------:R-:W3:Y:S04]  /*21d90*/  LDL.LU R13, [R1+0x34] ;  /* 0x00003400010d7983 */ /* 0x000ee80000300800 */
[----:B------:R-:W3:Y:S04]  /*21da0*/  LDL.LU R14, [R1+0x38] ;  /* 0x00003800010e7983 */ /* 0x000ee80000300800 */
[----:B------:R-:W3:Y:S04]  /*21db0*/  LDL.LU R15, [R1+0x3c] ;  /* 0x00003c00010f7983 */ /* 0x000ee80000300800 */
[----:B------:R0:W-:Y:S04]  /*21dc0*/  STL.64 [R1+0x1790], R8 ;  /* 0x0017900801007387 */ /* 0x0001e80000100a00 */
[----:B0-----:R-:W2:Y:S04]  /*21dd0*/  LDL.LU R8, [R1] ;  /* 0x0000000001087983 */ /* 0x001ea80000300800 */
[----:B------:R-:W2:Y:S04]  /*21de0*/  LDL.LU R9, [R1+0x4] ;  /* 0x0000040001097983 */ /* 0x000ea80000300800 */
[----:B------:R-:W2:Y:S04]  /*21df0*/  LDL.LU R10, [R1+0x8] ;  /* 0x00000800010a7983 */ /* 0x000ea80000300800 */
[----:B------:R-:W2:Y:S04]  /*21e00*/  LDL.LU R28, [R1+0x844] ;  /* 0x00084400011c7983 */ /* 0x000ea80000300800 */
[----:B------:R-:W2:Y:S04]  /*21e10*/  LDL R2, [R1+0x740] ;  /* 0x0007400001027983 */ /* 0x000ea80000100800 */
[----:B------:R-:W-:Y:S04]  /*21e20*/  STL.64 [R1+0x1740], R22 ;  /* 0x0017401601007387 */ /* 0x000fe80000100a00 */
[----:B------:R0:W-:Y:S04]  /*21e30*/  STL.64 [R1+0x1738], R20 ;  /* 0x0017381401007387 */ /* 0x0001e80000100a00 */
[----:B0-----:R-:W2:Y:S04]  /*21e40*/  LDL.LU R20, [R1+0x200] ;  /* 0x0002000001147983 */ /* 0x001ea80000300800 */
[----:B------:R-:W2:Y:S04]  /*21e50*/  LDL.LU R21, [R1+0x204] ;  /* 0x0002040001157983 */ /* 0x000ea80000300800 */
[----:B------:R-:W2:Y:S04]  /*21e60*/  LDL.LU R22, [R1+0x208] ;  /* 0x0002080001167983 */ /* 0x000ea80000300800 */
[----:B------:R-:W2:Y:S01]  /*21e70*/  LDL.LU R23, [R1+0x20c] ;  /* 0x00020c0001177983 */ /* 0x000ea20000300800 */
[----:B------:R-:W-:-:S03]  /*21e80*/  IMAD.MOV.U32 R24, RZ, RZ, R29 ;  /* 0x000000ffff187224 */ /* 0x000fc600078e001d */
[----:B--2---:R-:W-:Y:S04]  /*21e90*/  STL.64 [R1+0x1758], R22 ;  /* 0x0017581601007387 */ /* 0x004fe80000100a00 */
[----:B------:R0:W-:Y:S04]  /*21ea0*/  STL.64 [R1+0x1750], R20 ;  /* 0x0017501401007387 */ /* 0x0001e80000100a00 */
[----:B0-----:R-:W2:Y:S04]  /*21eb0*/  LDL.LU R20, [R1+0x210] ;  /* 0x0002100001147983 */ /* 0x001ea80000300800 */
[----:B------:R-:W2:Y:S04]  /*21ec0*/  LDL.LU R21, [R1+0x214] ;  /* 0x0002140001157983 */ /* 0x000ea80000300800 */
[----:B------:R-:W2:Y:S04]  /*21ed0*/  LDL.LU R22, [R1+0x218] ;  /* 0x0002180001167983 */ /* 0x000ea80000300800 */
[----:B------:R-:W2:Y:S01]  /*21ee0*/  LDL.LU R23, [R1+0x21c] ;  /* 0x00021c0001177983 */ /* 0x000ea20000300800 */
[C---:B------:R-:W-:Y:S03]  /*21ef0*/  HMMA.16816.F32.BF16 R24, R16.reuse, R24, R4 ;  /* 0x000000181018723c */ /* 0x040fe60000041804 */
[----:B--2---:R-:W-:Y:S04]  /*21f00*/  STL.64 [R1+0x1770], R22 ;  /* 0x0017701601007387 */ /* 0x004fe80000100a00 */
[----:B------:R0:W-:Y:S04]  /*21f10*/  STL.64 [R1+0x1768], R20 ;  /* 0x0017681401007387 */ /* 0x0001e80000100a00 */
[----:B0-----:R-:W2:Y:S04]  /*21f20*/  LDL.LU R20, [R1+0x220] ;  /* 0x0002200001147983 */ /* 0x001ea80000300800 */
[----:B------:R-:W2:Y:S04]  /*21f30*/  LDL.LU R21, [R1+0x224] ;  /* 0x0002240001157983 */ /* 0x000ea80000300800 */
[----:B------:R-:W2:Y:S04]  /*21f40*/  LDL.LU R22, [R1+0x228] ;  /* 0x0002280001167983 */ /* 0x000ea80000300800 */
[----:B------:R-:W2:Y:S04]  /*21f50*/  LDL.LU R23, [R1+0x22c] ;  /* 0x00022c0001177983 */ /* 0x000ea80000300800 */
[----:B------:R-:W2:Y:S04]  /*21f60*/  LDL.LU.64 R6, [R1+0x17f0] ;  /* 0x0017f00001067983 */ /* 0x000ea80000300a00 */
[----:B------:R-:W2:Y:S04]  /*21f70*/  LDL.LU.64 R4, [R1+0x17e8] ;  /* 0x0017e80001047983 */ /* 0x000ea80000300a00 */
[----:B------:R0:W-:Y:S04]  /*21f80*/  STL.64 [R1+0x3d0], R24 ;  /* 0x0003d01801007387 */ /* 0x0001e80000100a00 */
[----:B------:R2:W-:Y:S04]  /*21f90*/  STL.64 [R1+0x3d8], R26 ;  /* 0x0003d81a01007387 */ /* 0x0005e80000100a00 */
[----:B0-----:R-:W2:Y:S02]  /*21fa0*/  LDL.LU.64 R24, [R1+0x17e0] ;  /* 0x0017e00001187983 */ /* 0x001ea40000300a00 */
[C---:B--2---:R-:W-:Y:S02]  /*21fb0*/  HMMA.16816.F32.BF16 R24, R16.reuse, R24, R4 ;  /* 0x000000181018723c */ /* 0x044fe40000041804 */
[----:B------:R-:W3:Y:S11]  /*21fc0*/  LDL.LU.64 R4, [R1+0x17d8] ;  /* 0x0017d80001047983 */ /* 0x000ef60000300a00 */
[----:B------:R-:W-:Y:S10]  /*21fd0*/  @!UPT UIADD3 URZ, URZ, URZ, URZ ;  /* 0x0000003f3f3ff290 */ /* 0x000ff4000fffe03f */
[----:B------:R0:W-:Y:S04]  /*21fe0*/  STL.64 [R1+0x3c0], R24 ;  /* 0x0003c01801007387 */ /* 0x0001e80000100a00 */
[----:B------:R1:W-:Y:S04]  /*21ff0*/  STL.64 [R1+0x3c8], R26 ;  /* 0x0003c81a01007387 */ /* 0x0003e80000100a00 */
[----:B0-----:R-:W2:Y:S04]  /*22000*/  LDL.LU R24, [R1+0x1a0] ;  /* 0x0001a00001187983 */ /* 0x001ea80000300800 */
[----:B------:R-:W2:Y:S04]  /*22010*/  LDL.LU R25, [R1+0x1a4] ;  /* 0x0001a40001197983 */ /* 0x000ea80000300800 */
[----:B-1----:R-:W2:Y:S01]  /*22020*/  LDL.LU R26, [R1+0x1a8] ;  /* 0x0001a800011a7983 */ /* 0x002ea20000300800 */
[C---:B---3--:R-:W-:Y:S03]  /*22030*/  HMMA.16816.F32.BF16 R4, R16.reuse, R4, R12 ;  /* 0x000000041004723c */ /* 0x048fe6000004180c */
[----:B------:R-:W3:Y:S04]  /*22040*/  LDL.LU.64 R14, [R1+0x17d0] ;  /* 0x0017d000010e7983 */ /* 0x000ee80000300a00 */
[----:B------:R-:W3:Y:S11]  /*22050*/  LDL.LU.64 R12, [R1+0x17c8] ;  /* 0x0017c800010c7983 */ /* 0x000ef60000300a00 */
[----:B------:R-:W-:Y:S05]  /*22060*/  @!UPT UIADD3 URZ, URZ, URZ, URZ ;  /* 0x0000003f3f3ff290 */ /* 0x000fea000fffe03f */
[----:B------:R0:W-:Y:S04]  /*22070*/  STL.64 [R1+0x3b0], R4 ;  /* 0x0003b00401007387 */ /* 0x0001e80000100a00 */
[----:B------:R-:W-:Y:S04]  /*22080*/  STL.64 [R1+0x3b8], R6 ;  /* 0x0003b80601007387 */ /* 0x000fe80000100a00 */
[----:B0-----:R-:W3:Y:S02]  /*22090*/  LDL.LU.64 R4, [R1+0x17c0] ;  /* 0x0017c00001047983 */ /* 0x001ee40000300a00 */
[C---:B---3--:R-:W-:Y:S01]  /*220a0*/  HMMA.16816.F32.BF16 R12, R16.reuse, R4, R12 ;  /* 0x00000004100c723c */ /* 0x048fe2000004180c */
[----:B------:R-:W-:Y:S11]  /*220b0*/  IMAD.MOV.U32 R29, RZ, RZ, R4 ;  /* 0x000000ffff1d7224 */ /* 0x000ff600078e0004 */
[----:B------:R-:W-:Y:S11]  /*220c0*/  @!UPT UIADD3 URZ, URZ, URZ, URZ ;  /* 0x0000003f3f3ff290 */ /* 0x000ff6000fffe03f */
[----:B------:R0:W-:Y:S04]  /*220d0*/  STL.64 [R1+0x3a0], R12 ;  /* 0x0003a00c01007387 */ /* 0x0001e80000100a00 */
[----:B------:R-:W-:Y:S04]  /*220e0*/  STL.64 [R1+0x3a8], R14 ;  /* 0x0003a80e01007387 */ /* 0x000fe80000100a00 */
[----:B0-----:R-:W3:Y:S04]  /*220f0*/  LDL.LU.64 R12, [R1+0x17b8] ;  /* 0x0017b800010c7983 */ /* 0x001ee80000300a00 */
        /* <DEDUP_REMOVED lines=8> */
[----:B-1----:R-:W-:Y:S01]  /*22180*/  MOV R7, R12 ;  /* 0x0000000c00077202 */ /* 0x002fe20000000f00 */
[----:B------:R-:W-:-:S02]  /*22190*/  IMAD.MOV.U32 R6, RZ, RZ, R13 ;  /* 0x000000ffff067224 */ /* 0x000fc400078e000d */
[----:B------:R-:W2:Y:S01]  /*221a0*/  LDL.LU.64 R12, [R1+0x1798] ;  /* 0x00179800010c7983 */ /* 0x000ea20000300a00 */
[----:B------:R-:W-:-:S03]  /*221b0*/  MOV R27, R3 ;  /* 0x00000003001b7202 */ /* 0x000fc60000000f00 */
[----:B------:R-:W-:Y:S01]  /*221c0*/  STL [R1+0x16a8], R7 ;  /* 0x0016a80701007387 */ /* 0x000fe20000100800 */
[C---:B--2---:R-:W-:Y:S01]  /*221d0*/  HMMA.16816.F32.BF16 R8, R16.reuse, R12, R8 ;  /* 0x0000000c1008723c */ /* 0x044fe20000041808 */
[----:B------:R-:W-:Y:S11]  /*221e0*/  MOV R3, R13 ;  /* 0x0000000d00037202 */ /* 0x000ff60000000f00 */
[----:B------:R-:W-:Y:S11]  /*221f0*/  @!UPT UIADD3 URZ, URZ, URZ, URZ ;  /* 0x0000003f3f3ff290 */ /* 0x000ff6000fffe03f */
[----:B------:R0:W-:Y:S04]  /*22200*/  STL.64 [R1+0x380], R8 ;  /* 0x0003800801007387 */ /* 0x0001e80000100a00 */
[----:B------:R1:W-:Y:S04]  /*22210*/  STL.64 [R1+0x388], R10 ;  /* 0x0003880a01007387 */ /* 0x0003e80000100a00 */
[----:B0-----:R-:W2:Y:S04]  /*22220*/  LDL.LU.64 R8, [R1+0x1790] ;  /* 0x0017900001087983 */ /* 0x001ea80000300a00 */
[----:B------:R-:W2:Y:S04]  /*22230*/  LDL.LU.64 R14, [R1+0x1788] ;  /* 0x00178800010e7983 */ /* 0x000ea80000300a00 */
[----:B------:R-:W2:Y:S02]  /*22240*/  LDL.LU.64 R12, [R1+0x1780] ;  /* 0x00178000010c7983 */ /* 0x000ea40000300a00 */
[C---:B--2---:R-:W-:Y:S02]  /*22250*/  HMMA.16816.F32.BF16 R12, R16.reuse, R8, R12 ;  /* 0x00000008100c723c */ /* 0x044fe4000004180c */
[----:B------:R-:W1:Y:S11]  /*22260*/  LDL.LU.64 R8, [R1+0x1778] ;  /* 0x0017780001087983 */ /* 0x000e760000300a00 */
[----:B------:R-:W-:Y:S10]  /*22270*/  @!UPT UIADD3 URZ, URZ, URZ, URZ ;  /* 0x0000003f3f3ff290 */ /* 0x000ff4000fffe03f */
[----:B------:R-:W-:Y:S04]  /*22280*/  STL.64 [R1+0x370], R12 ;  /* 0x0003700c01007387 */ /* 0x000fe80000100a00 */
[----:B------:R-:W-:Y:S04]  /*22290*/  STL.64 [R1+0x378], R14 ;  /* 0x0003780e01007387 */ /* 0x000fe80000100a00 */
[----:B----4-:R-:W0:Y:S01]  /*222a0*/  LDSM.16.M88.4 R12, [R0+0x18800] ;  /* 0x01880000000c783b */ /* 0x010e220000000200 */
[C---:B-1----:R-:W-:Y:S03]  /*222b0*/  HMMA.16816.F32.BF16 R8, R16.reuse, R8, R20 ;  /* 0x000000081008723c */ /* 0x042fe60000041814 */
[----:B------:R-:W2:Y:S04]  /*222c0*/  LDL.LU.64 R22, [R1+0x1770] ;  /* 0x0017700001167983 */ /* 0x000ea80000300a00 */
[----:B------:R-:W2:Y:S11]  /*222d0*/  LDL.LU.64 R20, [R1+0x1768] ;  /* 0x0017680001147983 */ /* 0x000eb60000300a00 */
[----:B------:R-:W-:Y:S05]  /*222e0*/  @!UPT UIADD3 URZ, URZ, URZ, URZ ;  /* 0x0000003f3f3ff290 */ /* 0x000fea000fffe03f */
[----:B------:R1:W-:Y:S04]  /*222f0*/  STL.64 [R1+0x360], R8 ;  /* 0x0003600801007387 */ /* 0x0003e80000100a00 */
[----:B------:R-:W-:Y:S04]  /*22300*/  STL.64 [R1+0x368], R10 ;  /* 0x0003680a01007387 */ /* 0x000fe80000100a00 */
[----:B-1----:R-:W2:Y:S01]  /*22310*/  LDL.LU.64 R8, [R1+0x1760] ;  /* 0x0017600001087983 */ /* 0x002ea20000300a00 */
[----:B------:R-:W-:Y:S01]  /*22320*/  FADD R0, -R2, R28 ;  /* 0x0000001c02007221 */ /* 0x000fe20000000100 */
[C---:B--2---:R-:W-:Y:S01]  /*22330*/  HMMA.16816.F32.BF16 R20, R16.reuse, R8, R20 ;  /* 0x000000081014723c */ /* 0x044fe20000041814 */
[----:B------:R-:W-:Y:S01]  /*22340*/  IMAD.MOV.U32 R7, RZ, RZ, R8 ;  /* 0x000000ffff077224 */ /* 0x000fe200078e0008 */
[----:B------:R-:W-:Y:S11]  /*22350*/  MOV R2, R9 ;  /* 0x0000000900027202 */ /* 0x000ff60000000f00 */
[----:B------:R-:W-:Y:S10]  /*22360*/  @!UPT UIADD3 URZ, URZ, URZ, URZ ;  /* 0x0000003f3f3ff290 */ /* 0x000ff4000fffe03f */
[----:B------:R-:W-:Y:S04]  /*22370*/  STL.64 [R1+0x350], R20 ;  /* 0x0003501401007387 */ /* 0x000fe80000100a00 */
[----:B------:R1:W-:Y:S04]  /*22380*/  STL.64 [R1+0x358], R22 ;  /* 0x0003581601007387 */ /* 0x0003e80000100a00 */
[----:B-1----:R-:W2:Y:S04]  /*22390*/  LDL.LU.64 R22, [R1+0x1758] ;  /* 0x0017580001167983 */ /* 0x002ea80000300a00 */
[----:B------:R-:W2:Y:S04]  /*223a0*/  LDL.LU.64 R20, [R1+0x1750] ;  /* 0x0017500001147983 */ /* 0x000ea80000300a00 */
[----:B------:R-:W2:Y:S02]  /*223b0*/  LDL.LU.64 R8, [R1+0x1748] ;  /* 0x0017480001087983 */ /* 0x000ea40000300a00 */
[C---:B--2---:R-:W-:Y:S02]  /*223c0*/  HMMA.16816.F32.BF16 R8, R16.reuse, R8, R20 ;  /* 0x000000081008723c */ /* 0x044fe40000041814 */
[----:B------:R-:W2:Y:S04]  /*223d0*/  LDL.LU.64 R22, [R1+0x1740] ;  /* 0x0017400001167983 */ /* 0x000ea80000300a00 */
[----:B------:R-:W2:Y:S11]  /*223e0*/  LDL.LU.64 R20, [R1+0x1738] ;  /* 0x0017380001147983 */ /* 0x000eb60000300a00 */
[----:B------:R-:W-:Y:S06]  /*223f0*/  @!UPT UIADD3 URZ, URZ, URZ, URZ ;  /* 0x0000003f3f3ff290 */ /* 0x000fec000fffe03f */
[----:B------:R1:W-:Y:S04]  /*22400*/  STL.64 [R1+0x340], R8 ;  /* 0x0003400801007387 */ /* 0x0003e80000100a00 */
[----:B------:R-:W-:Y:S04]  /*22410*/  STL.64 [R1+0x348], R10 ;  /* 0x0003480a01007387 */ /* 0x000fe80000100a00 */
[----:B-1----:R-:W2:Y:S02]  /*22420*/  LDL.LU.64 R8, [R1+0x1730] ;  /* 0x0017300001087983 */ /* 0x002ea40000300a00 */
[----:B--2---:R-:W-:Y:S01]  /*22430*/  HMMA.16816.F32.BF16 R20, R16, R8, R20 ;  /* 0x000000081014723c */ /* 0x004fe20000041814 */
[----:B------:R-:W-:Y:S11]  /*22440*/  IMAD.MOV.U32 R28, RZ, RZ, R9 ;  /* 0x000000ffff1c7224 */ /* 0x000ff600078e0009 */
[----:B------:R-:W-:Y:S11]  /*22450*/  @!UPT UIADD3 URZ, URZ, URZ, URZ ;  /* 0x0000003f3f3ff290 */ /* 0x000ff6000fffe03f */
[----:B------:R-:W-:Y:S04]  /*22460*/  STL.64 [R1+0x330], R20 ;  /* 0x0003301401007387 */ /* 0x000fe80000100a00 */
[----:B------:R1:W-:Y:S04]  /*22470*/  STL.64 [R1+0x338], R22 ;  /* 0x0003381601007387 */ /* 0x0003e80000100a00 */
[----:B-1----:R-:W2:Y:S04]  /*22480*/  LDL.LU.64 R22, [R1+0x1728] ;  /* 0x0017280001167983 */ /* 0x002ea80000300a00 */
[----:B------:R-:W2:Y:S04]  /*22490*/  LDL.LU.64 R20, [R1+0x1720] ;  /* 0x0017200001147983 */ /* 0x000ea80000300a00 */
[----:B------:R-:W2:Y:S01]  /*224a0*/  LDL.LU.64 R8, [R1+0x1718] ;  /* 0x0017180001087983 */ /* 0x000ea20000300a00 */
[----:B------:R-:W-:-:S06]  /*224b0*/  FMUL R0, R0, 1.4426950216293334961 ;  /* 0x3fb8aa3b00007820 */ /* 0x000fcc0000400000 */
[----:B------:R-:W1:Y:S02]  /*224c0*/  MUFU.EX2 R0, R0 ;  /* 0x0000000000007308 */ /* 0x000e640000000800 */
[----:B-1----:R-:W-:Y:S01]  /*224d0*/  STL [R1+0x2c8], R0 ;  /* 0x0002c80001007387 */ /* 0x002fe20000100800 */
[C---:B--2---:R-:W-:Y:S03]  /*224e0*/  HMMA.16816.F32.BF16 R8, R16.reuse, R8, R20 ;  /* 0x000000081008723c */ /* 0x044fe60000041814 */
[----:B------:R-:W2:Y:S04]  /*224f0*/  LDL.LU.64 R22, [R1+0x1710] ;  /* 0x0017100001167983 */ /* 0x000ea80000300a00 */
[----:B------:R-:W2:Y:S11]  /*22500*/  LDL.LU.64 R20, [R1+0x1708] ;  /* 0x0017080001147983 */ /* 0x000eb60000300a00 */
[----:B------:R-:W-:Y:S05]  /*22510*/  @!UPT UIADD3 URZ, URZ, URZ, URZ ;  /* 0x0000003f3f3ff290 */ /* 0x000fea000fffe03f */
[----:B------:R1:W-:Y:S04]  /*22520*/  STL.64 [R1+0x320], R8 ;  /* 0x0003200801007387 */ /* 0x0003e80000100a00 */
[----:B------:R2:W-:Y:S04]  /*22530*/  STL.64 [R1+0x328], R10 ;  /* 0x0003280a01007387 */ /* 0x0005e80000100a00 */
[----:B-1----:R-:W2:Y:S02]  /*22540*/  LDL.LU.64 R8, [R1+0x1700] ;  /* 0x0017000001087983 */ /* 0x002ea40000300a00 */
[C---:B--2---:R-:W-:Y:S02]  /*22550*/  HMMA.16816.F32.BF16 R8, R16.reuse, R8, R20 ;  /* 0x000000081008723c */ /* 0x044fe40000041814 */
[----:B------:R-:W2:Y:S04]  /*22560*/  LDL.LU.64 R22, [R1+0x16f8] ;  /* 0x0016f80001167983 */ /* 0x000ea80000300a00 */
[----:B------:R-:W2:Y:S11]  /*22570*/  LDL.LU.64 R20, [R1+0x16f0] ;  /* 0x0016f00001147983 */ /* 0x000eb60000300a00 */
[----:B------:R-:W-:Y:S06]  /*22580*/  @!UPT UIADD3 URZ, URZ, URZ, URZ ;  /* 0x0000003f3f3ff290 */ /* 0x000fec000fffe03f */
[----:B------:R-:W-:Y:S04]  /*22590*/  STL.64 [R1+0x310], R8 ;  /* 0x0003100801007387 */ /* 0x000fe80000100a00 */
[----:B------:R1:W-:Y:S04]  /*225a0*/  STL.64 [R1+0x318], R10 ;  /* 0x0003180a01007387 */ /* 0x0003e80000100a00 */
[----:B-1----:R-:W4:Y:S04]  /*225b0*/  LDL.LU.64 R10, [R1+0x16e8] ;  /* 0x0016e800010a7983 */ /* 0x002f280000300a00 */
[----:B------:R-:W2:Y:S02]  /*225c0*/  LDL.LU.64 R8, [R1+0x16e0] ;  /* 0x0016e00001087983 */ /* 0x000ea40000300a00 */
[C---:B--2---:R-:W-:Y:S11]  /*225d0*/  HMMA.16816.F32.BF16 R20, R16.reuse, R8, R20 ;  /* 0x000000081014723c */ /* 0x044ff60000041814 */
[----:B------:R-:W-:Y:S11]  /*225e0*/  @!UPT UIADD3 URZ, URZ, URZ, URZ ;  /* 0x0000003f3f3ff290 */ /* 0x000ff6000fffe03f */
[----:B------:R-:W-:Y:S01]  /*225f0*/  @!UPT UIADD3 URZ, URZ, URZ, URZ ;  /* 0x0000003f3f3ff290 */ /* 0x000fe2000fffe03f */
[----:B------:R1:W-:Y:S04]  /*22600*/  STL.64 [R1+0x300], R20 ;  /* 0x0003001401007387 */ /* 0x0003e80000100a00 */
[----:B------:R-:W-:Y:S04]  /*22610*/  STL.64 [R1+0x308], R22 ;  /* 0x0003081601007387 */ /* 0x000fe80000100a00 */
[----:B-1----:R-:W2:Y:S04]  /*22620*/  LDL.LU.64 R20, [R1+0x16d8] ;  /* 0x0016d80001147983 */ /* 0x002ea80000300a00 */
[----:B----4-:R-:W-:Y:S04]  /*22630*/  STL.64 [R1+0x1648], R10 ;  /* 0x0016480a01007387 */ /* 0x010fe80000100a00 */
[----:B------:R1:W-:Y:S04]  /*22640*/  STL.64 [R1+0x1640], R8 ;  /* 0x0016400801007387 */ /* 0x0003e80000100a00 */
[----:B-1----:R-:W4:Y:S01]  /*22650*/  LDL.LU R8, [R1+0x1b0] ;  /* 0x0001b00001087983 */ /* 0x002f220000300800 */
[----:B------:R-:W4:Y:S02]  /*22660*/  LDL.LU R9, [R1+0x1b4] ;  /* 0x0001b40001097983 */ /* 0x000f240000300800 */
[----:B------:R-:W4:Y:S02]  /*22670*/  LDL.LU R10, [R1+0x1b8] ;  /* 0x0001b800010a7983 */ /* 0x000f240000300800 */
[----:B------:R-:W4:Y:S01]  /*22680*/  LDL.LU R11, [R1+0x1bc] ;  /* 0x0001bc00010b7983 */ /* 0x000f220000300800 */
[----:B---3--:R-:W-:Y:S01]  /*22690*/  STL [R1+0x1638], R4 ;  /* 0x0016380401007387 */ /* 0x008fe20000100800 */
[----:B------:R-:W-:Y:S01]  /*226a0*/  STL [R1+0x1624], R5 ;  /* 0x0016240501007387 */ /* 0x000fe20000100800 */
[C---:B----4-:R-:W-:Y:S11]  /*226b0*/  HMMA.16816.F32.BF16 R8, R16.reuse, R4, R8 ;  /* 0x000000041008723c */ /* 0x050ff60000041808 */
[----:B------:R-:W-:Y:S11]  /*226c0*/  @!UPT UIADD3 URZ, URZ, URZ, URZ ;  /* 0x0000003f3f3ff290 */ /* 0x000ff6000fffe03f */
[----:B------:R-:W-:Y:S01]  /*226d0*/  @!UPT UIADD3 URZ, URZ, URZ, URZ ;  /* 0x0000003f3f3ff290 */ /* 0x000fe2000fffe03f */
[----:B------:R-:W-:Y:S01]  /*226e0*/  STL.64 [R1+0x2f0], R8 ;  /* 0x0002f00801007387 */ /* 0x000fe20000100a00 */
[----:B------:R2:W-:Y:S02]  /*226f0*/  STL.64 [R1+0x2f8], R10 ;  /* 0x0002f80a01007387 */ /* 0x0005e40000100a00 */
[----:B--2---:R-:W-:Y:S11]  /*22700*/  HMMA.16816.F32.BF16 R8, R16, R20, R24 ;  /* 0x000000141008723c */ /* 0x004ff60000041818 */
[----:B------:R-:W-:Y:S11]  /*22710*/  @!UPT UIADD3 URZ, URZ, URZ, URZ ;  /* 0x0000003f3f3ff290 */ /* 0x000ff6000fffe03f */
[----:B------:R-:W-:Y:S01]  /*22720*/  @!UPT UIADD3 URZ, URZ, URZ, URZ ;  /* 0x0000003f3f3ff290 */ /* 0x000fe2000fffe03f */
[----:B------:R1:W-:Y:S01]  /*22730*/  STL.64 [R1+0x2e0], R8 ;  /* 0x0002e00801007387 */ /* 0x0003e20000100a00 */
[----:B------:R-:W2:Y:S02]  /*22740*/  LDL.LU R24, [R1+0x2d0] ;  /* 0x0002d00001187983 */ /* 0x000ea40000300800 */
[----:B------:R-:W3:Y:S02]  /*22750*/  LDL.LU R25, [R1+0x2d4] ;  /* 0x0002d40001197983 */ /* 0x000ee40000300800 */
[----:B------:R-:W4:Y:S02]  /*22760*/  LDL.LU R26, [R1+0x2d8] ;  /* 0x0002d800011a7983 */ /* 0x000f240000300800 */
[----:B------:R-:W-:Y:S01]  /*22770*/  IMAD.MOV.U32 R23, RZ, RZ, R11 ;  /* 0x000000ffff177224 */ /* 0x000fe200078e000b */
[----:B------:R-:W2:Y:S01]  /*22780*/  LDL.LU R27, [R1+0x2dc] ;  /* 0x0002dc00011b7983 */ /* 0x000ea20000300800 */
[----:B------:R-:W-:Y:S01]  /*22790*/  MOV R22, R10 ;  /* 0x0000000a00167202 */ /* 0x000fe20000000f00 */
[----:B------:R-:W3:Y:S02]  /*227a0*/  LDL.LU R11, [R1+0x510] ;  /* 0x00051000010b7983 */ /* 0x000ee40000300800 */
[----:B------:R-:W3:Y:S01]  /*227b0*/  LDL.LU R10, [R1+0x514] ;  /* 0x00051400010a7983 */ /* 0x000ee20000300800 */
[----:B------:R-:W3:Y:S01]  /*227c0*/  LDL.LU R5, [R1+0x518] ;  /* 0x0005180001057983 */ /* 0x000ee20000300800 */
[----:B-1----:R-:W-:-:S03]  /*227d0*/  MOV R8, R29 ;  /* 0x0000001d00087202 */ /* 0x002fc60000000f00 */
[----:B------:R-:W3:Y:S01]  /*227e0*/  LDL.LU R29, [R1+0x16d0] ;  /* 0x0016d000011d7983 */ /* 0x000ee20000300800 */
[----:B------:R-:W3:Y:S02]  /*227f0*/  LDL R9, [R1+0x114] ;  /* 0x0001140001097983 */ /* 0x000ee40000100800 */
[----:B------:R-:W3:Y:S02]  /*22800*/  LDL.LU R4, [R1+0x51c] ;  /* 0x00051c0001047983 */ /* 0x000ee40000300800 */
[----:B------:R1:W-:Y:S01]  /*22810*/  STL [R1+0x1618], R20 ;  /* 0x0016181401007387 */ /* 0x0003e20000100800 */
[----:B------:R0:W-:Y:S01]  /*22820*/  STL [R1+0x1614], R21 ;  /* 0x0016141501007387 */ /* 0x0001e20000100800 */
[----:B------:R-:W-:Y:S02]  /*22830*/  STL [R1+0x148c], R23 ;  /* 0x00148c1701007387 */ /* 0x000fe40000100800 */
[----:B------:R2:W-:Y:S01]  /*22840*/  STL [R1+0x1488], R22 ;  /* 0x0014881601007387 */ /* 0x0005e20000100800 */
[----:B-1----:R-:W3:Y:S04]  /*22850*/  LDL R20, [R1+0x140] ;  /* 0x0001400001147983 */ /* 0x002ee80000100800 */
[----:B0-----:R-:W3:Y:S01]  /*22860*/  LDL R21, [R1+0x144] ;  /* 0x0001440001157983 */ /* 0x001ee20000100800 */
[----:B----4-:R-:W-:-:S02]  /*22870*/  FMUL R26, R0, R26 ;  /* 0x0000001a001a7220 */ /* 0x010fc40000400000 */
[----:B--2---:R-:W-:Y:S02]  /*22880*/  FMUL R27, R0, R27 ;  /* 0x0000001b001b7220 */ /* 0x004fe40000400000 */
[C---:B---3--:R-:W-:Y:S02]  /*22890*/  FMUL R24, R29.reuse, R24 ;  /* 0x000000181d187220 */ /* 0x048fe40000400000 */
[----:B------:R-:W-:-:S07]  /*228a0*/  FMUL R25, R29, R25 ;  /* 0x000000191d197220 */ /* 0x000fce0000400000 */
[----:B------:R-:W-:Y:S01]  /*228b0*/  HMMA.16816.F32.BF16 R20, R12, R20, R24 ;  /* 0x000000140c14723c */ /* 0x000fe20000041818 */
[----:B------:R-:W2:Y:S01]  /*228c0*/  LDL.LU R25, [R1+0x520] ;  /* 0x0005200001197983 */ /* 0x000ea20000300800 */
[----:B------:R-:W3:Y:S02]  /*228d0*/  LDL.LU R26, [R1+0x524] ;  /* 0x00052400011a7983 */ /* 0x000ee40000300800 */
[----:B------:R-:W-:Y:S11]  /*228e0*/  FMUL R18, R0, R5 ;  /* 0x0000000500127220 */ /* 0x000ff60000400000 */
[----:B------:R-:W-:Y:S08]  /*228f0*/  @!UPT UIADD3 URZ, URZ, URZ, URZ ;  /* 0x0000003f3f3ff290 */ /* 0x000ff0000fffe03f */
[----:B------:R-:W-:Y:S01]  /*22900*/  STL.64 [R1+0x2d0], R20 ;  /* 0x0002d01401007387 */ /* 0x000fe20000100a00 */
[----:B------:R0:W-:Y:S02]  /*22910*/  STL.64 [R1+0x2d8], R22 ;  /* 0x0002d81601007387 */ /* 0x0001e40000100a00 */
[----:B------:R-:W4:Y:S02]  /*22920*/  LDL.LU R5, [R1+0x528] ;  /* 0x0005280001057983 */ /* 0x000f240000300800 */
[----:B------:R-:W2:Y:S01]  /*22930*/  LDL.LU R27, [R1+0x52c] ;  /* 0x00052c00011b7983 */ /* 0x000ea20000300800 */
[----:B0-----:R-:W2:Y:S01]  /*22940*/  LDL.LU R23, [R1+0x530] ;  /* 0x0005300001177983 */ /* 0x001ea20000300800 */
[----:B------:R-:W2:Y:S02]  /*22950*/  LDL.LU R21, [R1+0x534] ;  /* 0x0005340001157983 */ /* 0x000ea40000300800 */
[----:B------:R-:W2:Y:S02]  /*22960*/  LDL.LU R20, [R1+0x538] ;  /* 0x0005380001147983 */ /* 0x000ea40000300800 */
[----:B------:R-:W2:Y:S02]  /*22970*/  LDL.LU R22, [R1+0x53c] ;  /* 0x00053c0001167983 */ /* 0x000ea40000300800 */
[----:B------:R-:W-:-:S02]  /*22980*/  FMUL R16, R29, R11 ;  /* 0x0000000b1d107220 */ /* 0x000fc40000400000 */
[----:B------:R-:W-:Y:S01]  /*22990*/  FMUL R17, R29, R10 ;  /* 0x0000000a1d117220 */ /* 0x000fe20000400000 */
[----:B--2---:R-:W-:Y:S01]  /*229a0*/  STL.64 [R1+0x16c8], R22 ;  /* 0x0016c81601007387 */ /* 0x004fe20000100a00 */
[----:B------:R0:W-:Y:S03]  /*229b0*/  STL.64 [R1+0x16c0], R20 ;  /* 0x0016c01401007387 */ /* 0x0001e60000100a00 */
[----:B0-----:R-:W2:Y:S04]  /*229c0*/  LDL R20, [R1+0x130] ;  /* 0x0001300001147983 */ /* 0x001ea80000100800 */
[----:B------:R-:W2:Y:S01]  /*229d0*/  LDL R21, [R1+0x134] ;  /* 0x0001340001157983 */ /* 0x000ea20000100800 */
[----:B------:R-:W2:Y:S02]  /*229e0*/  LDL.LU R11, [R1+0x540] ;  /* 0x00054000010b7983 */ /* 0x000ea40000300800 */
[----:B------:R-:W2:Y:S02]  /*229f0*/  LDL.LU R10, [R1+0x544] ;  /* 0x00054400010a7983 */ /* 0x000ea40000300800 */
[----:B------:R-:W-:-:S02]  /*22a00*/  FMUL R19, R0, R4 ;  /* 0x0000000400137220 */ /* 0x000fc40000400000 */
[C---:B------:R-:W-:Y:S02]  /*22a10*/  FMUL R24, R29.reuse, R25 ;  /* 0x000000191d187220 */ /* 0x040fe40000400000 */
[C---:B---3--:R-:W-:Y:S02]  /*22a20*/  FMUL R25, R29.reuse, R26 ;  /* 0x0000001a1d197220 */ /* 0x048fe40000400000 */
[C---:B----4-:R-:W-:Y:S02]  /*22a30*/  FMUL R26, R0.reuse, R5 ;  /* 0x00000005001a7220 */ /* 0x050fe40000400000 */
[C---:B------:R-:W-:Y:S01]  /*22a40*/  FMUL R27, R0.reuse, R27 ;  /* 0x0000001b001b7220 */ /* 0x040fe20000400000 */
[----:B--2---:R-:W-:Y:S01]  /*22a50*/  STL.64 [R1+0x16b8], R10 ;  /* 0x0016b80a01007387 */ /* 0x004fe20000100a00 */
[----:B------:R0:W-:Y:S03]  /*22a60*/  STL.64 [R1+0x16b0], R8 ;  /* 0x0016b00801007387 */ /* 0x0001e60000100a00 */
[----:B0-----:R-:W2:Y:S01]  /*22a70*/  LDL.LU.64 R8, [R1+0x120] ;  /* 0x0001200001087983 */ /* 0x001ea20000300a00 */
[----:B------:R-:W3:Y:S01]  /*22a80*/  LDL.LU R4, [R1+0x548] ;  /* 0x0005480001047983 */ /* 0x000ee20000300800 */
[C---:B------:R-:W-:Y:S01]  /*22a90*/  HMMA.16816.F32.BF16 R16, R12.reuse, R20, R16 ;  /* 0x000000140c10723c */ /* 0x040fe20000041810 */
[----:B------:R-:W4:Y:S01]  /*22aa0*/  LDL.LU.64 R22, [R1+0x16c8] ;  /* 0x0016c80001167983 */ /* 0x000f220000300a00 */
[----:B------:R-:W3:Y:S01]  /*22ab0*/  LDL.LU.64 R20, [R1+0x16c0] ;  /* 0x0016c00001147983 */ /* 0x000ee20000300a00 */
[----:B------:R-:W4:Y:S11]  /*22ac0*/  LDL.LU R5, [R1+0x54c] ;  /* 0x00054c0001057983 */ /* 0x000f360000300800 */
[----:B------:R-:W-:Y:S09]  /*22ad0*/  @!UPT UIADD3 URZ, URZ, URZ, URZ ;  /* 0x0000003f3f3ff290 */ /* 0x000ff2000fffe03f */
[----:B------:R3:W-:Y:S01]  /*22ae0*/  STL.64 [R1+0x2b0], R16 ;  /* 0x0002b01001007387 */ /* 0x0007e20000100a00 */
[----:B------:R0:W-:Y:S01]  /*22af0*/  STL.64 [R1+0x2b8], R18 ;  /* 0x0002b81201007387 */ /* 0x0001e20000100a00 */
[----:B--2---:R-:W-:Y:S01]  /*22b00*/  HMMA.16816.F32.BF16 R24, R12, R8, R24 ;  /* 0x000000080c18723c */ /* 0x004fe20000041818 */
[C---:B---3--:R-:W-:Y:S02]  /*22b10*/  FMUL R17, R29.reuse, R21 ;  /* 0x000000151d117220 */ /* 0x048fe40000400000 */
[C---:B0-----:R-:W-:Y:S02]  /*22b20*/  FMUL R18, R0.reuse, R20 ;  /* 0x0000001400127220 */ /* 0x041fe40000400000 */
[----:B------:R-:W-:Y:S01]  /*22b30*/  IMAD.MOV.U32 R20, RZ, RZ, R8 ;  /* 0x000000ffff147224 */ /* 0x000fe200078e0008 */
[----:B------:R-:W-:Y:S11]  /*22b40*/  MOV R21, R9 ;  /* 0x0000000900157202 */ /* 0x000ff60000000f00 */
[----:B------:R-:W-:Y:S06]  /*22b50*/  @!UPT UIADD3 URZ, URZ, URZ, URZ ;  /* 0x0000003f3f3ff290 */ /* 0x000fec000fffe03f */
[----:B------:R-:W-:Y:S01]  /*22b60*/  STL.64 [R1+0x2a0], R24 ;  /* 0x0002a01801007387 */ /* 0x000fe20000100a00 */
[----:B------:R0:W-:Y:S02]  /*22b70*/  STL.64 [R1+0x2a8], R26 ;  /* 0x0002a81a01007387 */ /* 0x0001e40000100a00 */
[----:B------:R-:W2:Y:S02]  /*22b80*/  LDL.LU.64 R10, [R1+0x16b8] ;  /* 0x0016b800010a7983 */ /* 0x000ea40000300a00 */
[----:B------:R-:W3:Y:S02]  /*22b90*/  LDL.LU.64 R8, [R1+0x16b0] ;  /* 0x0016b00001087983 */ /* 0x000ee40000300a00 */
[----:B----4-:R-:W-:Y:S02]  /*22ba0*/  FMUL R16, R29, R23 ;  /* 0x000000171d107220 */ /* 0x010fe40000400000 */
[C---:B------:R-:W-:Y:S01]  /*22bb0*/  FMUL R19, R0.reuse, R22 ;  /* 0x0000001600137220 */ /* 0x040fe20000400000 */
[----:B------:R1:W-:Y:S01]  /*22bc0*/  STL.64 [R1+0x1678], R20 ;  /* 0x0016781401007387 */ /* 0x0003e20000100a00 */
[----:B0-----:R-:W-:-:S02]  /*22bd0*/  FMUL R26, R0, R4 ;  /* 0x00000004001a7220 */ /* 0x001fc40000400000 */
[----:B-1----:R-:W-:Y:S01]  /*22be0*/  IMAD.MOV.U32 R20, RZ, RZ, R7 ;  /* 0x000000ffff147224 */ /* 0x002fe200078e0007 */
[----:B------:R-:W-:Y:S02]  /*22bf0*/  MOV R21, R2 ;  /* 0x0000000200157202 */ /* 0x000fe40000000f00 */
[----:B---3--:R-:W-:Y:S01]  /*22c00*/  HMMA.16816.F32.BF16 R16, R12, R8, R16 ;  /* 0x000000080c10723c */ /* 0x008fe20000041810 */
[C---:B--2---:R-:W-:Y:S02]  /*22c10*/  FMUL R25, R29.reuse, R10 ;  /* 0x0000000a1d197220 */ /* 0x044fe40000400000 */
[----:B------:R-:W2:Y:S01]  /*22c20*/  LDL.LU R10, [R1+0x550] ;  /* 0x00055000010a7983 */ /* 0x000ea20000300800 */
[----:B------:R-:W3:Y:S11]  /*22c30*/  LDL.LU R9, [R1+0x554] ;  /* 0x0005540001097983 */ /* 0x000ef60000300800 */
[----:B------:R-:W-:Y:S08]  /*22c40*/  @!UPT UIADD3 URZ, URZ, URZ, URZ ;  /* 0x0000003f3f3ff290 */ /* 0x000ff0000fffe03f */
[----:B------:R-:W-:Y:S01]  /*22c50*/  STL.64 [R1+0x290], R16 ;  /* 0x0002901001007387 */ /* 0x000fe20000100a00 */
[----:B------:R-:W-:Y:S02]  /*22c60*/  STL.64 [R1+0x298], R18 ;  /* 0x0002981201007387 */ /* 0x000fe40000100a00 */
[----:B------:R-:W4:Y:S02]  /*22c70*/  LDL.LU R4, [R1+0x558] ;  /* 0x0005580001047983 */ /* 0x000f240000300800 */
[----:B------:R-:W2:Y:S01]  /*22c80*/  LDL.LU R7, [R1+0x16a8] ;  /* 0x0016a80001077983 */ /* 0x000ea20000300800 */
[----:B------:R-:W2:Y:S01]  /*22c90*/  LDL.LU R2, [R1+0x55c] ;  /* 0x00055c0001027983 */ /* 0x000ea20000300800 */
[----:B------:R0:W-:Y:S03]  /*22ca0*/  STL.64 [R1+0x1680], R20 ;  /* 0x0016801401007387 */ /* 0x0001e60000100a00 */
[----:B0-----:R-:W2:Y:S04]  /*22cb0*/  LDL.LU.64 R20, [R1+0xd0] ;  /* 0x0000d00001147983 */ /* 0x001ea80000300a00 */
[----:B--2---:R0:W-:Y:S04]  /*22cc0*/  STL.64 [R1+0x1688], R20 ;  /* 0x0016881401007387 */ /* 0x0041e80000100a00 */
[----:B0-----:R-:W2:Y:S04]  /*22cd0*/  LDL R20, [R1+0xe0] ;  /* 0x0000e00001147983 */ /* 0x001ea80000100800 */
[----:B------:R-:W2:Y:S01]  /*22ce0*/  LDL R21, [R1+0xe4] ;  /* 0x0000e40001157983 */ /* 0x000ea20000100800 */
[----:B------:R-:W-:-:S02]  /*22cf0*/  FMUL R24, R29, R11 ;  /* 0x0000000b1d187220 */ /* 0x000fc40000400000 */
[----:B------:R-:W-:Y:S01]  /*22d00*/  FMUL R27, R0, R5 ;  /* 0x00000005001b7220 */ /* 0x000fe20000400000 */
[----:B--2---:R0:W-:Y:S01]  /*22d10*/  STL.64 [R1+0x16a0], R20 ;  /* 0x0016a01401007387 */ /* 0x0041e20000100a00 */
[----:B------:R-:W2:Y:S02]  /*22d20*/  LDL.LU R8, [R1+0x560] ;  /* 0x0005600001087983 */ /* 0x000ea40000300800 */
[----:B0-----:R-:W-:Y:S01]  /*22d30*/  IMAD.MOV.U32 R20, RZ, RZ, R7 ;  /* 0x000000ffff147224 */ /* 0x001fe200078e0007 */
[----:B------:R-:W-:Y:S01]  /*22d40*/  MOV R21, R6 ;  /* 0x0000000600157202 */ /* 0x000fe20000000f00 */
[----:B------:R-:W2:Y:S01]  /*22d50*/  LDL.LU R7, [R1+0x564] ;  /* 0x0005640001077983 */ /* 0x000ea20000300800 */
[----:B------:R-:W2:Y:S02]  /*22d60*/  LDL.LU R6, [R1+0x568] ;  /* 0x0005680001067983 */ /* 0x000ea40000300800 */
[----:B------:R-:W2:Y:S03]  /*22d70*/  LDL.LU R5, [R1+0x56c] ;  /* 0x00056c0001057983 */ /* 0x000ea60000300800 */
[----:B------:R-:W-:Y:S01]  /*22d80*/  HMMA.16816.F32.BF16 R24, R12, R20, R24 ;  /* 0x000000140c18723c */ /* 0x000fe20000041818 */
[----:B------:R-:W2:Y:S01]  /*22d90*/  LDL.LU.64 R20, [R1+0x16a0] ;  /* 0x0016a00001147983 */ /* 0x000ea20000300a00 */
[----:B------:R-:W2:Y:S02]  /*22da0*/  LDL.LU R22, [R1+0x570] ;  /* 0x0005700001167983 */ /* 0x000ea40000300800 */
[----:B------:R-:W-:-:S02]  /*22db0*/  FMUL R16, R29, R10 ;  /* 0x0000000a1d107220 */ /* 0x000fc40000400000 */
[C---:B---3--:R-:W-:Y:S02]  /*22dc0*/  FMUL R17, R29.reuse, R9 ;  /* 0x000000091d117220 */ /* 0x048fe40000400000 */
[C---:B----4-:R-:W-:Y:S01]  /*22dd0*/  FMUL R18, R0.reuse, R4 ;  /* 0x0000000400127220 */ /* 0x050fe20000400000 */
[----:B--2---:R-:W-:Y:S11]  /*22de0*/  STL [R1+0x1698], R22 ;  /* 0x0016981601007387 */ /* 0x004ff60000100800 */
[----:B------:R-:W-:Y:S03]  /*22df0*/  @!UPT UIADD3 URZ, URZ, URZ, URZ ;  /* 0x0000003f3f3ff290 */ /* 0x000fe6000fffe03f */
[----:B------:R-:W-:Y:S02]  /*22e00*/  STL.64 [R1+0x280], R24 ;  /* 0x0002801801007387 */ /* 0x000fe40000100a00 */
[----:B------:R-:W-:Y:S02]  /*22e10*/  STL.64 [R1+0x288], R26 ;  /* 0x0002881a01007387 */ /* 0x000fe40000100a00 */
[----:B------:R0:W-:Y:S02]  /*22e20*/  STL.64 [R1+0x1690], R20 ;  /* 0x0016901401007387 */ /* 0x0001e40000100a00 */
[----:B0-----:R-:W2:Y:S01]  /*22e30*/  LDL R20, [R1+0xf0] ;  /* 0x0000f00001147983 */ /* 0x001ea20000100800 */
[----:B------:R-:W-:Y:S02]  /*22e40*/  IMAD.MOV.U32 R21, RZ, RZ, R3 ;  /* 0x000000ffff157224 */ /* 0x000fe400078e0003 */
[----:B------:R-:W-:Y:S02]  /*22e50*/  FMUL R19, R0, R2 ;  /* 0x0000000200137220 */ /* 0x000fe40000400000 */
[----:B------:R-:W3:Y:S01]  /*22e60*/  LDL.LU R11, [R1+0x574] ;  /* 0x00057400010b7983 */ /* 0x000ee20000300800 */
[----:B------:R-:W4:Y:S01]  /*22e70*/  LDL.LU R10, [R1+0x578] ;  /* 0x00057800010a7983 */ /* 0x000f220000300800 */
[----:B------:R-:W3:Y:S02]  /*22e80*/  LDL.LU R4, [R1+0x57c] ;  /* 0x00057c0001047983 */ /* 0x000ee40000300800 */
[----:B------:R-:W3:Y:S02]  /*22e90*/  LDL.LU R9, [R1+0x580] ;  /* 0x0005800001097983 */ /* 0x000ee40000300800 */
[----:B------:R-:W3:Y:S01]  /*22ea0*/  LDL.LU R3, [R1+0x584] ;  /* 0x0005840001037983 */ /* 0x000ee20000300800 */
[----:B------:R-:W3:Y:S01]  /*22eb0*/  LDL.LU R2, [R1+0x588] ;  /* 0x0005880001027983 */ /* 0x000ee20000300800 */
[----:B------:R-:W3:Y:S01]  /*22ec0*/  LDL.LU R22, [R1+0x1698] ;  /* 0x0016980001167983 */ /* 0x000ee20000300800 */
[----:B--2---:R-:W-:Y:S02]  /*22ed0*/  HMMA.16816.F32.BF16 R16, R12, R20, R16 ;  /* 0x000000140c10723c */ /* 0x004fe40000041810 */
[----:B------:R-:W2:Y:S01]  /*22ee0*/  LDL.LU.64 R20, [R1+0x1690] ;  /* 0x0016900001147983 */ /* 0x000ea20000300a00 */
[----:B------:R-:W-:-:S02]  /*22ef0*/  FMUL R24, R29, R8 ;  /* 0x000000081d187220 */ /* 0x000fc40000400000 */
[C---:B------:R-:W-:Y:S02]  /*22f00*/  FMUL R25, R29.reuse, R7 ;  /* 0x000000071d197220 */ /* 0x040fe40000400000 */
[C---:B------:R-:W-:Y:S02]  /*22f10*/  FMUL R26, R0.reuse, R6 ;  /* 0x00000006001a7220 */ /* 0x040fe40000400000 */
[----:B------:R-:W-:Y:S01]  /*22f20*/  FMUL R27, R0, R5 ;  /* 0x00000005001b7220 */ /* 0x000fe20000400000 */
[----:B------:R-:W4:Y:S11]  /*22f30*/  LDL.LU R8, [R1+0x58c] ;  /* 0x00058c0001087983 */ /* 0x000f360000300800 */
[----:B------:R-:W-:Y:S02]  /*22f40*/  @!UPT UIADD3 URZ, URZ, URZ, URZ ;  /* 0x0000003f3f3ff290 */ /* 0x000fe4000fffe03f */
[----:B------:R3:W-:Y:S01]  /*22f50*/  STL.64 [R1+0x270], R16 ;  /* 0x0002701001007387 */ /* 0x0007e20000100a00 */
[----:B------:R4:W-:Y:S02]  /*22f60*/  STL.64 [R1+0x278], R18 ;  /* 0x0002781201007387 */ /* 0x0009e40000100a00 */
[----:B------:R-:W4:Y:S02]  /*22f70*/  LDL.LU R7, [R1+0x590] ;  /* 0x0005900001077983 */ /* 0x000f240000300800 */
[----:B------:R-:W4:Y:S01]  /*22f80*/  LDL.LU R6, [R1+0x594] ;  /* 0x0005940001067983 */ /* 0x000f220000300800 */
[----:B------:R-:W4:Y:S01]  /*22f90*/  LDL.LU R5, [R1+0x598] ;  /* 0x0005980001057983 */ /* 0x000f220000300800 */
[----:B--2---:R-:W-:Y:S03]  /*22fa0*/  HMMA.16816.F32.BF16 R24, R12, R20, R24 ;  /* 0x000000140c18723c */ /* 0x004fe60000041818 */
[----:B------:R-:W2:Y:S01]  /*22fb0*/  LDL.LU.64 R20, [R1+0x1688] ;  /* 0x0016880001147983 */ /* 0x000ea20000300a00 */
[----:B---3--:R-:W-:-:S02]  /*22fc0*/  FMUL R16, R29, R22 ;  /* 0x000000161d107220 */ /* 0x008fc40000400000 */
[C---:B------:R-:W-:Y:S02]  /*22fd0*/  FMUL R17, R29.reuse, R11 ;  /* 0x0000000b1d117220 */ /* 0x040fe40000400000 */
[C---:B----4-:R-:W-:Y:S02]  /*22fe0*/  FMUL R18, R0.reuse, R10 ;  /* 0x0000000a00127220 */ /* 0x050fe40000400000 */
[----:B------:R-:W-:Y:S02]  /*22ff0*/  FMUL R19, R0, R4 ;  /* 0x0000000400137220 */ /* 0x000fe40000400000 */
[----:B------:R-:W3:Y:S11]  /*23000*/  LDL.LU R4, [R1+0x59c] ;  /* 0x00059c0001047983 */ /* 0x000ef60000300800 */
[----:B------:R0:W-:Y:S01]  /*23010*/  STL.64 [R1+0x260], R24 ;  /* 0x0002601801007387 */ /* 0x0001e20000100a00 */
[----:B------:R1:W-:Y:S02]  /*23020*/  STL.64 [R1+0x268], R26 ;  /* 0x0002681a01007387 */ /* 0x0003e40000100a00 */
[----:B0-----:R-:W-:-:S02]  /*23030*/  FMUL R25, R29, R3 ;  /* 0x000000031d197220 */ /* 0x001fc40000400000 */
[----:B-1----:R-:W-:Y:S01]  /*23040*/  FMUL R26, R0, R2 ;  /* 0x00000002001a7220 */ /* 0x002fe20000400000 */
[----:B--2---:R-:W-:Y:S01]  /*23050*/  HMMA.16816.F32.BF16 R16, R12, R20, R16 ;  /* 0x000000140c10723c */ /* 0x004fe20000041810 */
[----:B------:R-:W-:Y:S01]  /*23060*/  MOV R3, R20 ;  /* 0x0000001400037202 */ /* 0x000fe20000000f00 */
[----:B------:R-:W-:Y:S11]  /*23070*/  IMAD.MOV.U32 R2, RZ, RZ, R21 ;  /* 0x000000ffff027224 */ /* 0x000ff600078e0015 */
[----:B------:R-:W-:Y:S10]  /*23080*/  @!UPT UIADD3 URZ, URZ, URZ, URZ ;  /* 0x0000003f3f3ff290 */ /* 0x000ff4000fffe03f */
[----:B------:R-:W-:Y:S01]  /*23090*/  STL.64 [R1+0x250], R16 ;  /* 0x0002501001007387 */ /* 0x000fe20000100a00 */
[----:B------:R-:W-:Y:S02]  /*230a0*/  STL.64 [R1+0x258], R18 ;  /* 0x0002581201007387 */ /* 0x000fe40000100a00 */
[----:B------:R-:W2:Y:S02]  /*230b0*/  LDL.LU.64 R20, [R1+0x1680] ;  /* 0x0016800001147983 */ /* 0x000ea40000300a00 */
[----:B------:R-:W4:Y:S01]  /*230c0*/  LDL.LU R11, [R1+0x848] ;  /* 0x00084800010b7983 */ /* 0x000f220000300800 */
[----:B------:R-:W2:Y:S01]  /*230d0*/  LDL R0, [R1+0x738] ;  /* 0x0007380001007983 */ /* 0x000ea20000100800 */
[----:B------:R0:W-:Y:S03]  /*230e0*/  STL [R1+0x1610], R3 ;  /* 0x0016100301007387 */ /* 0x0001e60000100800 */
[----:B0-----:R-:W2:Y:S01]  /*230f0*/  LDL R3, [R1+0x2c8] ;  /* 0x0002c80001037983 */ /* 0x001ea20000100800 */
[----:B------:R-:W-:-:S02]  /*23100*/  FMUL R24, R29, R9 ;  /* 0x000000091d187220 */ /* 0x000fc40000400000 */
[C---:B------:R-:W-:Y:S02]  /*23110*/  FMUL R16, R29.reuse, R7 ;  /* 0x000000071d107220 */ /* 0x040fe40000400000 */
[----:B------:R-:W-:Y:S02]  /*23120*/  FMUL R17, R29, R6 ;  /* 0x000000061d117220 */ /* 0x000fe40000400000 */
[----:B--2---:R-:W-:-:S07]  /*23130*/  FMUL R27, R3, R8 ;  /* 0x00000008031b7220 */ /* 0x004fce0000400000 */
[----:B------:R-:W-:Y:S01]  /*23140*/  HMMA.16816.F32.BF16 R24, R12, R20, R24 ;  /* 0x000000140c18723c */ /* 0x000fe20000041818 */
[----:B------:R-:W2:Y:S01]  /*23150*/  LDL.LU.64 R20, [R1+0x1678] ;  /* 0x0016780001147983 */ /* 0x000ea20000300a00 */
[----:B------:R-:W2:Y:S02]  /*23160*/  LDL.LU R22, [R1+0x5a0] ;  /* 0x0005a00001167983 */ /* 0x000ea40000300800 */
[----:B------:R-:W2:Y:S11]  /*23170*/  LDL.LU R7, [R1+0x5a4] ;  /* 0x0005a40001077983 */ /* 0x000eb60000300800 */
[----:B------:R-:W-:Y:S08]  /*23180*/  @!UPT UIADD3 URZ, URZ, URZ, URZ ;  /* 0x0000003f3f3ff290 */ /* 0x000ff0000fffe03f */
[----:B------:R-:W-:Y:S01]  /*23190*/  STL.64 [R1+0x240], R24 ;  /* 0x0002401801007387 */ /* 0x000fe20000100a00 */
[----:B------:R-:W-:Y:S02]  /*231a0*/  STL.64 [R1+0x248], R26 ;  /* 0x0002481a01007387 */ /* 0x000fe40000100a00 */
[----:B------:R-:W2:Y:S02]  /*231b0*/  LDL.LU R6, [R1+0x5a8] ;  /* 0x0005a80001067983 */ /* 0x000ea40000300800 */
[----:B------:R-:W2:Y:S01]  /*231c0*/  LDL R8, [R1+0x80] ;  /* 0x0000800001087983 */ /* 0x000ea20000100800 */
[----:B------:R-:W2:Y:S01]  /*231d0*/  LDL R9, [R1+0x84] ;  /* 0x0000840001097983 */ /* 0x000ea20000100800 */
[----:B----4-:R-:W-:Y:S03]  /*231e0*/  STL [R1+0x1660], R11 ;  /* 0x0016600b01007387 */ /* 0x010fe60000100800 */
[----:B--2---:R0:W-:Y:S04]  /*231f0*/  STL.64 [R1+0x1658], R8 ;  /* 0x0016580801007387 */ /* 0x0041e80000100a00 */
[----:B0-----:R-:W2:Y:S01]  /*23200*/  LDL R8, [R1+0xa0] ;  /* 0x0000a00001087983 */ /* 0x001ea20000100800 */
[----:B------:R-:W4:Y:S02]  /*23210*/  LDL.LU R27, [R1+0x5ac] ;  /* 0x0005ac00011b7983 */ /* 0x000f240000300800 */
[----:B------:R-:W2:Y:S02]  /*23220*/  LDL.LU R11, [R1+0x5b4] ;  /* 0x0005b400010b7983 */ /* 0x000ea40000300800 */
[----:B------:R-:W2:Y:S01]  /*23230*/  LDL.LU R10, [R1+0x5b8] ;  /* 0x0005b800010a7983 */ /* 0x000ea20000300800 */
[----:B------:R-:W-:Y:S01]  /*23240*/  MOV R9, R28 ;  /* 0x0000001c00097202 */ /* 0x000fe20000000f00 */
[----:B------:R-:W-:-:S02]  /*23250*/  FMUL R18, R3, R5 ;  /* 0x0000000503127220 */ /* 0x000fc40000400000 */
[----:B---3--:R-:W-:Y:S01]  /*23260*/  FMUL R19, R3, R4 ;  /* 0x0000000403137220 */ /* 0x008fe20000400000 */
[----:B--2---:R-:W-:Y:S01]  /*23270*/  STL.64 [R1+0x1670], R10 ;  /* 0x0016700a01007387 */ /* 0x004fe20000100a00 */
[----:B------:R0:W-:Y:S03]  /*23280*/  STL.64 [R1+0x1668], R8 ;  /* 0x0016680801007387 */ /* 0x0001e60000100a00 */
[----:B0-----:R-:W2:Y:S01]  /*23290*/  LDL.LU.64 R8, [R1+0xb0] ;  /* 0x0000b00001087983 */ /* 0x001ea20000300a00 */
[----:B------:R-:W3:Y:S02]  /*232a0*/  LDL.LU R5, [R1+0x5bc] ;  /* 0x0005bc0001057983 */ /* 0x000ee40000300800 */
[----:B------:R-:W3:Y:S02]  /*232b0*/  LDL R4, [R1+0x730] ;  /* 0x0007300001047983 */ /* 0x000ee40000100800 */
[C---:B------:R-:W-:Y:S01]  /*232c0*/  FMUL R24, R29.reuse, R22 ;  /* 0x000000161d187220 */ /* 0x040fe20000400000 */
[C---:B--2---:R-:W-:Y:S01]  /*232d0*/  HMMA.16816.F32.BF16 R16, R12.reuse, R8, R16 ;  /* 0x000000080c10723c */ /* 0x044fe20000041810 */
[----:B------:R-:W-:Y:S01]  /*232e0*/  IMAD.MOV.U32 R23, RZ, RZ, R8 ;  /* 0x000000ffff177224 */ /* 0x000fe200078e0008 */
[----:B------:R-:W-:Y:S11]  /*232f0*/  MOV R22, R9 ;  /* 0x0000000900167202 */ /* 0x000ff60000000f00 */
[----:B------:R-:W-:Y:S10]  /*23300*/  @!UPT UIADD3 URZ, URZ, URZ, URZ ;  /* 0x0000003f3f3ff290 */ /* 0x000ff4000fffe03f */
[----:B------:R-:W-:Y:S01]  /*23310*/  STL.64 [R1+0x230], R16 ;  /* 0x0002301001007387 */ /* 0x000fe20000100a00 */
[----:B------:R0:W-:Y:S02]  /*23320*/  STL.64 [R1+0x238], R18 ;  /* 0x0002381201007387 */ /* 0x0001e40000100a00 */
[----:B------:R-:W2:Y:S02]  /*23330*/  LDL.LU.64 R10, [R1+0x1670] ;  /* 0x00167000010a7983 */ /* 0x000ea40000300a00 */
[----:B------:R-:W3:Y:S01]  /*23340*/  LDL.LU.64 R8, [R1+0x1668] ;  /* 0x0016680001087983 */ /* 0x000ee20000300a00 */
[----:B0-----:R-:W3:Y:S01]  /*23350*/  LDL.LU R19, [R1+0x5b0] ;  /* 0x0005b00001137983 */ /* 0x001ee20000300800 */
[----:B------:R-:W-:Y:S02]  /*23360*/  FMUL R25, R29, R7 ;  /* 0x000000071d197220 */ /* 0x000fe40000400000 */
[C---:B------:R-:W-:Y:S02]  /*23370*/  FMUL R26, R3.reuse, R6 ;  /* 0x00000006031a7220 */ /* 0x040fe40000400000 */
[----:B----4-:R-:W-:Y:S01]  /*23380*/  FMUL R27, R3, R27 ;  /* 0x0000001b031b7220 */ /* 0x010fe20000400000 */
[----:B------:R-:W4:Y:S01]  /*23390*/  LDL.LU R28, [R1+0x5c0] ;  /* 0x0005c000011c7983 */ /* 0x000f220000300800 */
[----:B------:R-:W4:Y:S02]  /*233a0*/  LDL.LU R7, [R1+0x5c4] ;  /* 0x0005c40001077983 */ /* 0x000f240000300800 */
[----:B------:R-:W4:Y:S02]  /*233b0*/  LDL.LU R6, [R1+0x5c8] ;  /* 0x0005c80001067983 */ /* 0x000f240000300800 */
[----:B------:R-:W-:Y:S01]  /*233c0*/  STL [R1+0x15e4], R22 ;  /* 0x0015e41601007387 */ /* 0x000fe20000100800 */
[----:B------:R-:W-:Y:S01]  /*233d0*/  STL [R1+0x15e0], R23 ;  /* 0x0015e01701007387 */ /* 0x000fe20000100800 */
[C---:B--2---:R-:W-:Y:S01]  /*233e0*/  FMUL R17, R29.reuse, R11 ;  /* 0x0000000b1d117220 */ /* 0x044fe20000400000 */
[----:B---3--:R-:W-:Y:S02]  /*233f0*/  HMMA.16816.F32.BF16 R24, R12, R8, R24 ;  /* 0x000000080c18723c */ /* 0x008fe40000041818 */
[----:B------:R-:W2:Y:S01]  /*23400*/  LDL.LU R11, [R1+0x1660] ;  /* 0x00166000010b7983 */ /* 0x000ea20000300800 */
[----:B------:R-:W3:Y:S02]  /*23410*/  LDL.LU.64 R8, [R1+0x1658] ;  /* 0x0016580001087983 */ /* 0x000ee40000300a00 */
[----:B------:R-:W-:-:S02]  /*23420*/  FMUL R16, R29, R19 ;  /* 0x000000131d107220 */ /* 0x000fc40000400000 */
[C---:B------:R-:W-:Y:S02]  /*23430*/  FMUL R19, R3.reuse, R5 ;  /* 0x0000000503137220 */ /* 0x040fe40000400000 */
[----:B------:R-:W2:Y:S11]  /*23440*/  LDL.LU R5, [R1+0x5cc] ;  /* 0x0005cc0001057983 */ /* 0x000eb60000300800 */
[----:B------:R-:W-:Y:S03]  /*23450*/  @!UPT UIADD3 URZ, URZ, URZ, URZ ;  /* 0x0000003f3f3ff290 */ /* 0x000fe6000fffe03f */
[----:B------:R-:W-:Y:S01]  /*23460*/  STL.64 [R1+0x220], R24 ;  /* 0x0002201801007387 */ /* 0x000fe20000100a00 */
[----:B------:R-:W-:Y:S03]  /*23470*/  STL.64 [R1+0x228], R26 ;  /* 0x0002281a01007387 */ /* 0x000fe60000100a00 */
[----:B--2---:R0:W-:Y:S04]  /*23480*/  STL.64 [R1+0x1650], R4 ;  /* 0x0016500401007387 */ /* 0x0041e80000100a00 */
[----:B0-----:R-:W2:Y:S01]  /*23490*/  LDL.LU.64 R4, [R1+0x90] ;  /* 0x0000900001047983 */ /* 0x001ea20000300a00 */
[----:B------:R-:W-:Y:S02]  /*234a0*/  FMUL R18, R3, R10 ;  /* 0x0000000a03127220 */ /* 0x000fe40000400000 */
[----:B------:R-:W-:-:S02]  /*234b0*/  FADD R0, -R0, R11 ;  /* 0x0000000b00007221 */ /* 0x000fc40000000100 */
[----:B------:R-:W3:Y:S01]  /*234c0*/  LDL.LU R11, [R1+0x5d4] ;  /* 0x0005d400010b7983 */ /* 0x000ee20000300800 */
[----:B------:R-:W3:Y:S02]  /*234d0*/  LDL.LU R10, [R1+0x5d8] ;  /* 0x0005d800010a7983 */ /* 0x000ee40000300800 */
[----:B----4-:R-:W-:Y:S01]  /*234e0*/  FMUL R25, R29, R7 ;  /* 0x000000071d197220 */ /* 0x010fe20000400000 */
[----:B--2---:R-:W-:Y:S01]  /*234f0*/  HMMA.16816.F32.BF16 R16, R12, R4, R16 ;  /* 0x000000040c10723c */ /* 0x004fe20000041810 */
[----:B------:R-:W-:Y:S01]  /*23500*/  IMAD.MOV.U32 R22, RZ, RZ, R4 ;  /* 0x000000ffff167224 */ /* 0x000fe200078e0004 */
[----:B------:R-:W-:Y:S11]  /*23510*/  MOV R23, R5 ;  /* 0x0000000500177202 */ /* 0x000ff60000000f00 */
[----:B------:R-:W-:Y:S10]  /*23520*/  @!UPT UIADD3 URZ, URZ, URZ, URZ ;  /* 0x0000003f3f3ff290 */ /* 0x000ff4000fffe03f */
[----:B------:R-:W-:Y:S01]  /*23530*/  STL.64 [R1+0x210], R16 ;  /* 0x0002101001007387 */ /* 0x000fe20000100a00 */
[----:B------:R0:W-:Y:S02]  /*23540*/  STL.64 [R1+0x218], R18 ;  /* 0x0002181201007387 */ /* 0x0001e40000100a00 */
[----:B------:R-:W2:Y:S01]  /*23550*/  LDL.LU.64 R4, [R1+0x1650] ;  /* 0x0016500001047983 */ /* 0x000ea20000300a00 */
[----:B------:R-:W1:Y:S01]  /*23560*/  S2R R7, SR_TID.X ;  /* 0x0000000000077919 */ /* 0x000e620000002100 */
[----:B------:R-:W-:Y:S02]  /*23570*/  FMUL R26, R3, R6 ;  /* 0x00000006031a7220 */ /* 0x000fe40000400000 */
[----:B------:R-:W4:Y:S02]  /*23580*/  S2R R6, SR_TID.X ;  /* 0x0000000000067919 */ /* 0x000f240000002100 */
[----:B------:R-:W-:Y:S01]  /*23590*/  FMUL R24, R29, R28 ;  /* 0x0000001c1d187220 */ /* 0x000fe20000400000 */
[----:B0-----:R-:W2:Y:S01]  /*235a0*/  LDL.LU R18, [R1+0x84c] ;  /* 0x00084c0001127983 */ /* 0x001ea20000300800 */
[----:B------:R-:W2:Y:S02]  /*235b0*/  LDL.LU R28, [R1+0x5dc] ;  /* 0x0005dc00011c7983 */ /* 0x000ea40000300800 */
[----:B------:R0:W-:Y:S01]  /*235c0*/  STL.64 [R1+0x1630], R22 ;  /* 0x0016301601007387 */ /* 0x0001e20000100a00 */
[----:B-1----:R-:W-:Y:S01]  /*235d0*/  SHF.L.U32 R19, R7, 0x3, RZ ;  /* 0x0000000307137819 */ /* 0x002fe200000006ff */
[----:B0-----:R-:W2:Y:S01]  /*235e0*/  LDL.LU R23, [R1+0x5d0] ;  /* 0x0005d00001177983 */ /* 0x001ea20000300800 */
[----:B----4-:R-:W-:-:S02]  /*235f0*/  IMAD.SHL.U32 R6, R6, 0x40, RZ ;  /* 0x0000004006067824 */ /* 0x010fc400078e00ff */
[----:B------:R-:W-:Y:S01]  /*23600*/  LOP3.LUT R19, R19, 0x30, RZ, 0xc0, !PT ;  /* 0x0000003013137812 */ /* 0x000fe200078ec0ff */
[----:B------:R0:W-:Y:S03]  /*23610*/  STL.64 [R1+0x1628], R20 ;  /* 0x0016281401007387 */ /* 0x0001e60000100a00 */
[----:B------:R-:W-:Y:S01]  /*23620*/  LOP3.LUT R19, R19, 0x3c0, R6, 0xf8, !PT ;  /* 0x000003c013137812 */ /* 0x000fe200078ef806 */
[----:B---3--:R-:W-:-:S03]  /*23630*/  FMUL R22, R3, R10 ;  /* 0x0000000a03167220 */ /* 0x008fc60000400000 */
[----:B------:R-:W-:Y:S01]  /*23640*/  LOP3.LUT R19, R19, 0x10, R7, 0x78, !PT ;  /* 0x0000001013137812 */ /* 0x000fe200078e7807 */
[----:B0-----:R-:W-:Y:S02]  /*23650*/  FMUL R21, R29, R11 ;  /* 0x0000000b1d157220 */ /* 0x001fe40000400000 */
[----:B--2---:R-:W-:Y:S02]  /*23660*/  FMUL R27, R3, R5 ;  /* 0x00000005031b7220 */ /* 0x004fe40000400000 */
[----:B------:R-:W2:Y:S01]  /*23670*/  LDL.LU R5, [R1+0x5f0] ;  /* 0x0005f00001057983 */ /* 0x000ea20000300800 */
[----:B------:R-:W3:Y:S02]  /*23680*/  LDL.LU R7, [R1+0x5f4] ;  /* 0x0005f40001077983 */ /* 0x000ee40000300800 */
[----:B------:R-:W4:Y:S02]  /*23690*/  LDL.LU R6, [R1+0x5f8] ;  /* 0x0005f80001067983 */ /* 0x000f240000300800 */
[----:B------:R-:W2:Y:S01]  /*236a0*/  LDL.LU.64 R10, [R1+0x1648] ;  /* 0x00164800010a7983 */ /* 0x000ea20000300a00 */
[----:B------:R-:W-:Y:S01]  /*236b0*/  HMMA.16816.F32.BF16 R24, R12, R8, R24 ;  /* 0x000000080c18723c */ /* 0x000fe20000041818 */
[----:B------:R-:W2:Y:S01]  /*236c0*/  LDL.LU.64 R8, [R1+0x1640] ;  /* 0x0016400001087983 */ /* 0x000ea20000300a00 */
[----:B------:R-:W-:-:S02]  /*236d0*/  FMUL R20, R29, R23 ;  /* 0x000000171d147220 */ /* 0x000fc40000400000 */
[----:B------:R-:W-:Y:S02]  /*236e0*/  FMUL R23, R3, R28 ;  /* 0x0000001c03177220 */ /* 0x000fe40000400000 */
[----:B------:R-:W-:Y:S02]  /*236f0*/  FADD R4, -R4, R18 ;  /* 0x0000001204047221 */ /* 0x000fe40000000100 */
[----:B------:R-:W-:Y:S11]  /*23700*/  FMUL R0, R0, 1.4426950216293334961 ;  /* 0x3fb8aa3b00007820 */ /* 0x000ff60000400000 */
[----:B------:R-:W-:Y:S04]  /*23710*/  @!UPT UIADD3 URZ, URZ, URZ, URZ ;  /* 0x0000003f3f3ff290 */ /* 0x000fe8000fffe03f */
[----:B------:R-:W-:Y:S01]  /*23720*/  STL.64 [R1+0x200], R24 ;  /* 0x0002001801007387 */ /* 0x000fe20000100a00 */
[----:B------:R0:W-:Y:S03]  /*23730*/  STL.64 [R1+0x208], R26 ;  /* 0x0002081a01007387 */ /* 0x0001e60000100a00 */
[----:B------:R-:W1:Y:S01]  /*23740*/  LDSM.16.M88.4 R16, [R19+0x18c00] ;  /* 0x018c00001310783b */ /* 0x000e620000000200 */
[----:B------:R0:W-:Y:S03]  /*23750*/  MUFU.EX2 R28, R0 ;  /* 0x00000000001c7308 */ /* 0x0001e60000000800 */
[----:B0-----:R-:W3:Y:S01]  /*23760*/  LDL.LU R27, [R1+0x5fc] ;  /* 0x0005fc00011b7983 */ /* 0x001ee20000300800 */
[----:B------:R-:W3:Y:S02]  /*23770*/  LDL.LU R24, [R1+0x5e0] ;  /* 0x0005e00001187983 */ /* 0x000ee40000300800 */
[----:B------:R-:W3:Y:S02]  /*23780*/  LDL.LU R25, [R1+0x5e4] ;  /* 0x0005e40001197983 */ /* 0x000ee40000300800 */
[----:B------:R-:W3:Y:S02]  /*23790*/  LDL.LU R26, [R1+0x5e8] ;  /* 0x0005e800011a7983 */ /* 0x000ee40000300800 */
[----:B------:R-:W-:-:S02]  /*237a0*/  FMUL R0, R4, 1.4426950216293334961 ;  /* 0x3fb8aa3b04007820 */ /* 0x000fc40000400000 */
[----:B------:R-:W3:Y:S01]  /*237b0*/  LDL.LU R4, [R1+0x1638] ;  /* 0x0016380001047983 */ /* 0x000ee20000300800 */
[----:B--2---:R-:W-:Y:S01]  /*237c0*/  HMMA.16816.F32.BF16 R20, R12, R8, R20 ;  /* 0x000000080c14723c */ /* 0x004fe20000041814 */
[----:B------:R-:W-:Y:S11]  /*237d0*/  FMUL R5, R29, R5 ;  /* 0x000000051d057220 */ /* 0x000ff60000400000 */
[----:B------:R-:W-:Y:S11]  /*237e0*/  @!UPT UIADD3 URZ, URZ, URZ, URZ ;  /* 0x0000003f3f3ff290 */ /* 0x000ff6000fffe03f */
[----:B------:R-:W-:Y:S01]  /*237f0*/  STL.64 [R1+0x1f0], R20 ;  /* 0x0001f01401007387 */ /* 0x000fe20000100a00 */
[----:B------:R0:W-:Y:S03]  /*23800*/  STL.64 [R1+0x1f8], R22 ;  /* 0x0001f81601007387 */ /* 0x0001e60000100a00 */
[----:B0-----:R-:W2:Y:S01]  /*23810*/  LDL.LU.64 R22, [R1+0x1630] ;  /* 0x0016300001167983 */ /* 0x001ea20000300a00 */
[----:B------:R-:W2:Y:S02]  /*23820*/  LDL.LU.64 R20, [R1+0x1628] ;  /* 0x0016280001147983 */ /* 0x000ea40000300a00 */
[----:B------:R-:W-:Y:S02]  /*23830*/  STL.64 [R1+0x15b0], R10 ;  /* 0x0015b00a01007387 */ /* 0x000fe40000100a00 */
[----:B------:R0:W-:Y:S02]  /*23840*/  STL.64 [R1+0x15a8], R8 ;  /* 0x0015a80801007387 */ /* 0x0001e40000100a00 */
[----:B0-----:R-:W-:-:S02]  /*23850*/  IMAD.MOV.U32 R8, RZ, RZ, R5 ;  /* 0x000000ffff087224 */ /* 0x001fc400078e0005 */
[----:B------:R-:W2:Y:S01]  /*23860*/  LDL.LU R5, [R1+0x1624] ;  /* 0x0016240001057983 */ /* 0x000ea20000300800 */
[----:B---3--:R-:W-:Y:S02]  /*23870*/  FMUL R7, R29, R7 ;  /* 0x000000071d077220 */ /* 0x008fe40000400000 */
[C---:B----4-:R-:W-:Y:S02]  /*23880*/  FMUL R6, R3.reuse, R6 ;  /* 0x0000000603067220 */ /* 0x050fe40000400000 */
[----:B------:R-:W-:Y:S01]  /*23890*/  FMUL R11, R3, R27 ;  /* 0x0000001b030b7220 */ /* 0x000fe20000400000 */
[----:B------:R-:W-:Y:S01]  /*238a0*/  MOV R9, R7 ;  /* 0x0000000700097202 */ /* 0x000fe20000000f00 */
[----:B------:R-:W-:Y:S01]  /*238b0*/  IMAD.MOV.U32 R10, RZ, RZ, R6 ;  /* 0x000000ffff0a7224 */ /* 0x000fe200078e0006 */
[----:B------:R-:W2:Y:S01]  /*238c0*/  LDL.LU R7, [R1+0x1620] ;  /* 0x0016200001077983 */ /* 0x000ea20000300800 */
[----:B------:R-:W2:Y:S02]  /*238d0*/  LDL.LU R6, [R1+0x161c] ;  /* 0x00161c0001067983 */ /* 0x000ea40000300800 */
[----:B------:R-:W4:Y:S03]  /*238e0*/  LDL.LU R27, [R1+0x5ec] ;  /* 0x0005ec00011b7983 */ /* 0x000f260000300800 */
[----:B--2---:R-:W-:Y:S11]  /*238f0*/  HMMA.16816.F32.BF16 R8, R12, R4, R8 ;  /* 0x000000040c08723c */ /* 0x004ff60000041808 */
[----:B------:R-:W-:Y:S11]  /*23900*/  @!UPT UIADD3 URZ, URZ, URZ, URZ ;  /* 0x0000003f3f3ff290 */ /* 0x000ff6000fffe03f */
[----:B------:R-:W-:Y:S01]  /*23910*/  @!UPT UIADD3 URZ, URZ, URZ, URZ ;  /* 0x0000003f3f3ff290 */ /* 0x000fe2000fffe03f */
[----:B------:R0:W-:Y:S01]  /*23920*/  STL.64 [R1+0x1e0], R8 ;  /* 0x0001e00801007387 */ /* 0x0001e20000100a00 */
[----:B------:R2:W-:Y:S01]  /*23930*/  STL.64 [R1+0x1e8], R10 ;  /* 0x0001e80a01007387 */ /* 0x0005e20000100a00 */
[----:B0-----:R-:W-:Y:S01]  /*23940*/  MOV R8, R20 ;  /* 0x0000001400087202 */ /* 0x001fe20000000f00 */
[----:B------:R-:W-:Y:S01]  /*23950*/  IMAD.MOV.U32 R9, RZ, RZ, R21 ;  /* 0x000000ffff097224 */ /* 0x000fe200078e0015 */
[----:B------:R-:W3:Y:S01]  /*23960*/  LDL.LU R20, [R1+0x1618] ;  /* 0x0016180001147983 */ /* 0x000ee20000300800 */
[----:B------:R-:W3:Y:S02]  /*23970*/  LDL.LU R21, [R1+0x1614] ;  /* 0x0016140001157983 */ /* 0x000ee40000300800 */
[C---:B------:R-:W-:Y:S02]  /*23980*/  FMUL R24, R29.reuse, R24 ;  /* 0x000000181d187220 */ /* 0x040fe40000400000 */
[----:B------:R-:W-:Y:S02]  /*23990*/  FMUL R25, R29, R25 ;  /* 0x000000191d197220 */ /* 0x000fe40000400000 */
[----:B------:R-:W-:-:S02]  /*239a0*/  FMUL R26, R3, R26 ;  /* 0x0000001a031a7220 */ /* 0x000fc40000400000 */
[----:B----4-:R-:W-:Y:S01]  /*239b0*/  FMUL R27, R3, R27 ;  /* 0x0000001b031b7220 */ /* 0x010fe20000400000 */
[----:B--2---:R-:W2:Y:S01]  /*239c0*/  LDL.LU R11, [R1+0x608] ;  /* 0x00060800010b7983 */ /* 0x004ea20000300800 */
[----:B------:R-:W4:Y:S02]  /*239d0*/  LDL.LU R10, [R1+0x60c] ;  /* 0x00060c00010a7983 */ /* 0x000f240000300800 */
[----:B------:R-:W-:Y:S02]  /*239e0*/  STL.64 [R1+0x15c0], R6 ;  /* 0x0015c00601007387 */ /* 0x000fe40000100a00 */
[----:B------:R0:W-:Y:S02]  /*239f0*/  STL.64 [R1+0x15b8], R4 ;  /* 0x0015b80401007387 */ /* 0x0001e40000100a00 */
[----:B0-----:R-:W2:Y:S01]  /*23a00*/  LDL.LU R4, [R1+0x130] ;  /* 0x0001300001047983 */ /* 0x001ea20000300800 */
[----:B------:R-:W2:Y:S02]  /*23a10*/  LDL.LU R5, [R1+0x134] ;  /* 0x0001340001057983 */ /* 0x000ea40000300800 */
[----:B------:R-:W2:Y:S02]  /*23a20*/  LDL.LU R29, [R1+0x614] ;  /* 0x00061400011d7983 */ /* 0x000ea40000300800 */
[----:B------:R-:W2:Y:S01]  /*23a30*/  LDL.LU R7, [R1+0x618] ;  /* 0x0006180001077983 */ /* 0x000ea20000300800 */
[----:B------:R-:W2:Y:S01]  /*23a40*/  LDL.LU R6, [R1+0x61c] ;  /* 0x00061c0001067983 */ /* 0x000ea20000300800 */
[----:B------:R-:W2:Y:S01]  /*23a50*/  LDL.LU R3, [R1+0x1610] ;  /* 0x0016100001037983 */ /* 0x000ea20000300800 */
[----:B---3--:R-:W-:Y:S02]  /*23a60*/  HMMA.16816.F32.BF16 R12, R12, R20, R24 ;  /* 0x000000140c0c723c */ /* 0x008fe40000041818 */
[----:B------:R-:W3:Y:S01]  /*23a70*/  LDL.LU R25, [R1+0x600] ;  /* 0x0006000001197983 */ /* 0x000ee20000300800 */
[----:B------:R-:W3:Y:S11]  /*23a80*/  LDL.LU R26, [R1+0x604] ;  /* 0x00060400011a7983 */ /* 0x000ef60000300800 */
[----:B------:R-:W-:Y:S09]  /*23a90*/  @!UPT UIADD3 URZ, URZ, URZ, URZ ;  /* 0x0000003f3f3ff290 */ /* 0x000ff2000fffe03f */
[----:B------:R-:W-:Y:S01]  /*23aa0*/  STL.64 [R1+0x1d0], R12 ;  /* 0x0001d00c01007387 */ /* 0x000fe20000100a00 */
[----:B------:R-:W-:Y:S02]  /*23ab0*/  STL.64 [R1+0x1d8], R14 ;  /* 0x0001d80e01007387 */ /* 0x000fe40000100a00 */
[----:B------:R-:W3:Y:S02]  /*23ac0*/  LDL.LU R27, [R1+0x610] ;  /* 0x00061000011b7983 */ /* 0x000ee40000300800 */
[----:B------:R-:W-:Y:S01]  /*23ad0*/  STL.64 [R1+0x15f0], R22 ;  /* 0x0015f01601007387 */ /* 0x000fe20000100a00 */
[----:B------:R0:W-:Y:S04]  /*23ae0*/  STL.64 [R1+0x15e8], R20 ;  /* 0x0015e81401007387 */ /* 0x0001e80000100a00 */
[----:B0-----:R-:W1:Y:S01]  /*23af0*/  LDL.LU R20, [R1+0x140] ;  /* 0x0001400001147983 */ /* 0x001e620000300800 */
[----:B------:R-:W1:Y:S01]  /*23b00*/  LDL.LU R21, [R1+0x144] ;  /* 0x0001440001157983 */ /* 0x000e620000300800 */
[----:B------:R-:W2:Y:S01]  /*23b10*/  MUFU.EX2 R0, R0 ;  /* 0x0000000000007308 */ /* 0x000ea20000000800 */
[----:B------:R-:W3:Y:S01]  /*23b20*/  LDL.LU R23, [R1+0x620] ;  /* 0x0006200001177983 */ /* 0x000ee20000300800 */
[----:B------:R-:W3:Y:S01]  /*23b30*/  LDL.LU R22, [R1+0x624] ;  /* 0x0006240001167983 */ /* 0x000ee20000300800 */
[----:B--2---:R-:W-:-:S02]  /*23b40*/  FMUL R14, R0, R11 ;  /* 0x0000000b000e7220 */ /* 0x004fc40000400000 */
[----:B----4-:R-:W-:Y:S02]  /*23b50*/  FMUL R15, R0, R10 ;  /* 0x0000000a000f7220 */ /* 0x010fe40000400000 */
[C---:B---3--:R-:W-:Y:S02]  /*23b60*/  FMUL R12, R28.reuse, R25 ;  /* 0x000000191c0c7220 */ /* 0x048fe40000400000 */
[----:B------:R-:W-:-:S07]  /*23b70*/  FMUL R13, R28, R26 ;  /* 0x0000001a1c0d7220 */ /* 0x000fce0000400000 */
[----:B-1----:R-:W-:Y:S11]  /*23b80*/  HMMA.16816.F32.BF16 R12, R16, R20, R12 ;  /* 0x00000014100c723c */ /* 0x002ff6000004180c */
[----:B------:R-:W-:Y:S11]  /*23b90*/  @!UPT UIADD3 URZ, URZ, URZ, URZ ;  /* 0x0000003f3f3ff290 */ /* 0x000ff6000fffe03f */
[----:B------:R-:W-:Y:S01]  /*23ba0*/  @!UPT UIADD3 URZ, URZ, URZ, URZ ;  /* 0x0000003f3f3ff290 */ /* 0x000fe2000fffe03f */
[----:B------:R0:W-:Y:S01]  /*23bb0*/  STL.64 [R1+0x1c0], R12 ;  /* 0x0001c00c01007387 */ /* 0x0001e20000100a00 */
[----:B------:R1:W-:Y:S02]  /*23bc0*/  STL.64 [R1+0x1c8], R14 ;  /* 0x0001c80e01007387 */ /* 0x0003e40000100a00 */
[----:B------:R-:W2:Y:S02]  /*23bd0*/  LDL.LU R11, [R1+0x628] ;  /* 0x00062800010b7983 */ /* 0x000ea40000300800 */
[----:B------:R-:W3:Y:S01]  /*23be0*/  LDL.LU R10, [R1+0x62c] ;  /* 0x00062c00010a7983 */ /* 0x000ee20000300800 */
[----:B------:R-:W4:Y:S01]  /*23bf0*/  LDL.LU R24, [R1+0x100] ;  /* 0x0001000001187983 */ /* 0x000f220000300800 */
[----:B------:R-:W4:Y:S02]  /*23c00*/  LDL.LU R25, [R1+0x104] ;  /* 0x0001040001197983 */ /* 0x000f240000300800 */
[----:B------:R-:W2:Y:S02]  /*23c10*/  LDL.LU R20, [R1+0xe0] ;  /* 0x0000e00001147983 */ /* 0x000ea40000300800 */
[----:B0-----:R-:W-:-:S02]  /*23c20*/  FMUL R12, R28, R27 ;  /* 0x0000001b1c0c7220 */ /* 0x001fc40000400000 */
[----:B------:R-:W-:Y:S02]  /*23c30*/  FMUL R13, R28, R29 ;  /* 0x0000001d1c0d7220 */ /* 0x000fe40000400000 */
[C---:B-1----:R-:W-:Y:S02]  /*23c40*/  FMUL R14, R0.reuse, R7 ;  /* 0x00000007000e7220 */ /* 0x042fe40000400000 */
[----:B------:R-:W-:-:S07]  /*23c50*/  FMUL R15, R0, R6 ;  /* 0x00000006000f7220 */ /* 0x000fce0000400000 */
[----:B------:R-:W-:Y:S11]  /*23c60*/  HMMA.16816.F32.BF16 R4, R16, R4, R12 ;  /* 0x000000041004723c */ /* 0x000ff6000004180c */
[----:B------:R-:W-:Y:S11]  /*23c70*/  @!UPT UIADD3 URZ, URZ, URZ, URZ ;  /* 0x0000003f3f3ff290 */ /* 0x000ff6000fffe03f */
[----:B------:R-:W-:Y:S01]  /*23c80*/  @!UPT UIADD3 URZ, URZ, URZ, URZ ;  /* 0x0000003f3f3ff290 */ /* 0x000fe2000fffe03f */
[----:B------:R-:W-:Y:S01]  /*23c90*/  STL.64 [R1+0x1b0], R4 ;  /* 0x0001b00401007387 */ /* 0x000fe20000100a00 */
[----:B------:R-:W-:Y:S02]  /*23ca0*/  STL.64 [R1+0x1b8], R6 ;  /* 0x0001b80601007387 */ /* 0x000fe40000100a00 */
[----:B------:R-:W2:Y:S02]  /*23cb0*/  LDL.LU R21, [R1+0xe4] ;  /* 0x0000e40001157983 */ /* 0x000ea40000300800 */
[C---:B------:R-:W-:Y:S02]  /*23cc0*/  FMUL R12, R28.reuse, R23 ;  /* 0x000000171c0c7220 */ /* 0x040fe40000400000 */
[----:B------:R-:W-:Y:S01]  /*23cd0*/  FMUL R13, R28, R22 ;  /* 0x000000161c0d7220 */ /* 0x000fe20000400000 */
[----:B--2---:R0:W-:Y:S04]  /*23ce0*/  STL.64 [R1+0x15f8], R20 ;  /* 0x0015f81401007387 */ /* 0x0041e80000100a00 */
[----:B0-----:R-:W2:Y:S01]  /*23cf0*/  LDL.LU R20, [R1+0xf0] ;  /* 0x0000f00001147983 */ /* 0x001ea20000300800 */
[----:B------:R-:W2:Y:S02]  /*23d00*/  LDL.LU R21, [R1+0xf4] ;  /* 0x0000f40001157983 */ /* 0x000ea40000300800 */
[----:B------:R-:W2:Y:S02]  /*23d10*/  LDL.LU R7, [R1+0x630] ;  /* 0x0006300001077983 */ /* 0x000ea40000300800 */
[----:B------:R-:W2:Y:S01]  /*23d20*/  LDL.LU R6, [R1+0x634] ;  /* 0x0006340001067983 */ /* 0x000ea20000300800 */
[----:B------:R-:W2:Y:S01]  /*23d30*/  LDL.LU R5, [R1+0x638] ;  /* 0x0006380001057983 */ /* 0x000ea20000300800 */
[----:B------:R-:W2:Y:S02]  /*23d40*/  LDL.LU R4, [R1+0x63c] ;  /* 0x00063c0001047983 */ /* 0x000ea40000300800 */
[----:B------:R-:W2:Y:S02]  /*23d50*/  LDL.LU R27, [R1+0x640] ;  /* 0x00064000011b7983 */ /* 0x000ea40000300800 */
[----:B------:R-:W2:Y:S02]  /*23d60*/  LDL.LU R26, [R1+0x644] ;  /* 0x00064400011a7983 */ /* 0x000ea40000300800 */
[----:B------:R-:W-:-:S02]  /*23d70*/  FMUL R14, R0, R11 ;  /* 0x0000000b000e7220 */ /* 0x000fc40000400000 */
[----:B---3--:R-:W-:-:S07]  /*23d80*/  FMUL R15, R0, R10 ;  /* 0x0000000a000f7220 */ /* 0x008fce0000400000 */
[----:B------:R-:W-:Y:S11]  /*23d90*/  HMMA.16816.F32.BF16 R8, R16, R8, R12 ;  /* 0x000000081008723c */ /* 0x000ff6000004180c */
[----:B------:R-:W-:Y:S11]  /*23da0*/  @!UPT UIADD3 URZ, URZ, URZ, URZ ;  /* 0x0000003f3f3ff290 */ /* 0x000ff6000fffe03f */
[----:B------:R-:W-:Y:S01]  /*23db0*/  @!UPT UIADD3 URZ, URZ, URZ, URZ ;  /* 0x0000003f3f3ff290 */ /* 0x000fe2000fffe03f */
[----:B------:R-:W-:Y:S01]  /*23dc0*/  STL.64 [R1+0x1a0], R8 ;  /* 0x0001a00801007387 */ /* 0x000fe20000100a00 */
[----:B------:R-:W-:Y:S03]  /*23dd0*/  STL.64 [R1+0x1a8], R10 ;  /* 0x0001a80a01007387 */ /* 0x000fe60000100a00 */
[----:B--2---:R-:W-:Y:S01]  /*23de0*/  STL.64 [R1+0x1608], R26 ;  /* 0x0016081a01007387 */ /* 0x004fe20000100a00 */
[----:B----4-:R0:W-:Y:S03]  /*23df0*/  STL.64 [R1+0x1600], R24 ;  /* 0x0016001801007387 */ /* 0x0101e60000100a00 */
[----:B0-----:R-:W2:Y:S01]  /*23e00*/  LDL.LU R24, [R1+0x110] ;  /* 0x0001100001187983 */ /* 0x001ea20000300800 */
[----:B------:R-:W2:Y:S02]  /*23e10*/  LDL.LU R25, [R1+0x114] ;  /* 0x0001140001197983 */ /* 0x000ea40000300800 */
[----:B------:R-:W3:Y:S02]  /*23e20*/  LDL.LU R23, [R1+0x648] ;  /* 0x0006480001177983 */ /* 0x000ee40000300800 */
[----:B------:R-:W4:Y:S01]  /*23e30*/  LDL.LU R22, [R1+0x64c] ;  /* 0x00064c0001167983 */ /* 0x000f220000300800 */
[----:B------:R-:W3:Y:S01]  /*23e40*/  LDL.LU R11, [R1+0x650] ;  /* 0x00065000010b7983 */ /* 0x000ee20000300800 */
[----:B------:R-:W-:-:S02]  /*23e50*/  FMUL R12, R28, R7 ;  /* 0x000000071c0c7220 */ /* 0x000fc40000400000 */
[----:B------:R-:W3:Y:S02]  /*23e60*/  LDL.LU R10, [R1+0x654] ;  /* 0x00065400010a7983 */ /* 0x000ee40000300800 */
[----:B------:R-:W-:Y:S01]  /*23e70*/  FMUL R13, R28, R6 ;  /* 0x000000061c0d7220 */ /* 0x000fe20000400000 */
[----:B------:R-:W3:Y:S01]  /*23e80*/  LDL.LU R7, [R1+0x658] ;  /* 0x0006580001077983 */ /* 0x000ee20000300800 */
[C---:B------:R-:W-:Y:S02]  /*23e90*/  FMUL R14, R0.reuse, R5 ;  /* 0x00000005000e7220 */ /* 0x040fe40000400000 */
[----:B------:R-:W-:Y:S02]  /*23ea0*/  FMUL R15, R0, R4 ;  /* 0x00000004000f7220 */ /* 0x000fe40000400000 */
[----:B------:R-:W3:Y:S01]  /*23eb0*/  LDL.LU R6, [R1+0x65c] ;  /* 0x00065c0001067983 */ /* 0x000ee20000300800 */
[----:B------:R-:W3:Y:S04]  /*23ec0*/  LDL.LU.64 R26, [R1+0x1608] ;  /* 0x00160800011a7983 */ /* 0x000ee80000300a00 */
[C---:B--2---:R-:W-:Y:S01]  /*23ed0*/  HMMA.16816.F32.BF16 R12, R16.reuse, R24, R12 ;  /* 0x00000018100c723c */ /* 0x044fe2000004180c */
[----:B------:R-:W2:Y:S01]  /*23ee0*/  LDL.LU.64 R24, [R1+0x1600] ;  /* 0x0016000001187983 */ /* 0x000ea20000300a00 */
[----:B------:R-:W2:Y:S02]  /*23ef0*/  LDL.LU R9, [R1+0x660] ;  /* 0x0006600001097983 */ /* 0x000ea40000300800 */
[----:B------:R-:W2:Y:S11]  /*23f00*/  LDL.LU R8, [R1+0x664] ;  /* 0x0006640001087983 */ /* 0x000eb60000300800 */
[----:B------:R-:W-:Y:S08]  /*23f10*/  @!UPT UIADD3 URZ, URZ, URZ, URZ ;  /* 0x0000003f3f3ff290 */ /* 0x000ff0000fffe03f */
[----:B------:R3:W-:Y:S01]  /*23f20*/  STL.64 [R1+0x190], R12 ;  /* 0x0001900c01007387 */ /* 0x0007e20000100a00 */
[----:B------:R0:W-:Y:S02]  /*23f30*/  STL.64 [R1+0x198], R14 ;  /* 0x0001980e01007387 */ /* 0x0001e40000100a00 */
[C---:B---3--:R-:W-:Y:S02]  /*23f40*/  FMUL R12, R28.reuse, R27 ;  /* 0x0000001b1c0c7220 */ /* 0x048fe40000400000 */
[----:B------:R-:W-:Y:S02]  /*23f50*/  FMUL R13, R28, R26 ;  /* 0x0000001a1c0d7220 */ /* 0x000fe40000400000 */
[C---:B0-----:R-:W-:Y:S02]  /*23f60*/  FMUL R14, R0.reuse, R23 ;  /* 0x00000017000e7220 */ /* 0x041fe40000400000 */
[----:B----4-:R-:W-:Y:S01]  /*23f70*/  FMUL R15, R0, R22 ;  /* 0x00000016000f7220 */ /* 0x010fe20000400000 */
[----:B------:R-:W-:Y:S01]  /*23f80*/  MOV R4, R3 ;  /* 0x0000000300047202 */ /* 0x000fe20000000f00 */
[----:B------:R-:W-:Y:S01]  /*23f90*/  IMAD.MOV.U32 R5, RZ, RZ, R2 ;  /* 0x000000ffff057224 */ /* 0x000fe200078e0002 */
[----:B------:R-:W3:Y:S01]  /*23fa0*/  LDL.LU R3, [R1+0x668] ;  /* 0x0006680001037983 */ /* 0x000ee20000300800 */
[----:B------:R-:W4:Y:S03]  /*23fb0*/  LDL.LU R2, [R1+0x66c] ;  /* 0x00066c0001027983 */ /* 0x000f260000300800 */
[----:B--2---:R-:W-:Y:S01]  /*23fc0*/  HMMA.16816.F32.BF16 R12, R16, R24, R12 ;  /* 0x00000018100c723c */ /* 0x004fe2000004180c */
[----:B------:R-:W2:Y:S11]  /*23fd0*/  LDL.LU R24, [R1+0xc0] ;  /* 0x0000c00001187983 */ /* 0x000eb60000300800 */
[----:B------:R-:W-:Y:S11]  /*23fe0*/  @!UPT UIADD3 URZ, URZ, URZ, URZ ;  /* 0x0000003f3f3ff290 */ /* 0x000ff6000fffe03f */
[----:B------:R0:W-:Y:S01]  /*23ff0*/  STL.64 [R1+0x180], R12 ;  /* 0x0001800c01007387 */ /* 0x0001e20000100a00 */
[----:B------:R1:W-:Y:S02]  /*24000*/  STL.64 [R1+0x188], R14 ;  /* 0x0001880e01007387 */ /* 0x0003e40000100a00 */
[----:B------:R-:W2:Y:S02]  /*24010*/  LDL.LU R25, [R1+0xc4] ;  /* 0x0000c40001197983 */ /* 0x000ea40000300800 */
[C---:B0-----:R-:W-:Y:S02]  /*24020*/  FMUL R12, R28.reuse, R11 ;  /* 0x0000000b1c0c7220 */ /* 0x041fe40000400000 */
[----:B------:R-:W-:Y:S02]  /*24030*/  FMUL R13, R28, R10 ;  /* 0x0000000a1c0d7220 */ /* 0x000fe40000400000 */
[C---:B-1----:R-:W-:Y:S02]  /*24040*/  FMUL R14, R0.reuse, R7 ;  /* 0x00000007000e7220 */ /* 0x042fe40000400000 */
[----:B------:R-:W-:-:S07]  /*24050*/  FMUL R15, R0, R6 ;  /* 0x00000006000f7220 */ /* 0x000fce0000400000 */
[----:B------:R-:W-:Y:S01]  /*24060*/  HMMA.16816.F32.BF16 R12, R16, R20, R12 ;  /* 0x00000014100c723c */ /* 0x000fe2000004180c */
[----:B------:R-:W2:Y:S01]  /*24070*/  LDL.LU.64 R20, [R1+0x15f8] ;  /* 0x0015f80001147983 */ /* 0x000ea20000300a00 */
[----:B------:R-:W2:Y:S02]  /*24080*/  LDL.LU R11, [R1+0x670] ;  /* 0x00067000010b7983 */ /* 0x000ea40000300800 */
[----:B------:R-:W2:Y:S11]  /*24090*/  LDL.LU R10, [R1+0x674] ;  /* 0x00067400010a7983 */ /* 0x000eb60000300800 */
[----:B------:R-:W-:Y:S08]  /*240a0*/  @!UPT UIADD3 URZ, URZ, URZ, URZ ;  /* 0x0000003f3f3ff290 */ /* 0x000ff0000fffe03f */
[----:B------:R0:W-:Y:S01]  /*240b0*/  STL.64 [R1+0x170], R12 ;  /* 0x0001700c01007387 */ /* 0x0001e20000100a00 */
[----:B------:R3:W-:Y:S02]  /*240c0*/  STL.64 [R1+0x178], R14 ;  /* 0x0001780e01007387 */ /* 0x0007e40000100a00 */
[----:B------:R-:W2:Y:S02]  /*240d0*/  LDL.LU R7, [R1+0x678] ;  /* 0x0006780001077983 */ /* 0x000ea40000300800 */
[----:B------:R-:W2:Y:S01]  /*240e0*/  LDL.LU R6, [R1+0x67c] ;  /* 0x00067c0001067983 */ /* 0x000ea20000300800 */
[----:B------:R-:W2:Y:S01]  /*240f0*/  LDL.LU.64 R22, [R1+0x15f0] ;  /* 0x0015f00001167983 */ /* 0x000ea20000300a00 */
[C---:B0-----:R-:W-:Y:S02]  /*24100*/  FMUL R12, R28.reuse, R9 ;  /* 0x000000091c0c7220 */ /* 0x041fe40000400000 */
[----:B------:R-:W-:Y:S02]  /*24110*/  FMUL R13, R28, R8 ;  /* 0x000000081c0d7220 */ /* 0x000fe40000400000 */
[----:B---3--:R-:W-:-:S02]  /*24120*/  FMUL R14, R0, R3 ;  /* 0x00000003000e7220 */ /* 0x008fc40000400000 */
[----:B----4-:R-:W-:-:S07]  /*24130*/  FMUL R15, R0, R2 ;  /* 0x00000002000f7220 */ /* 0x010fce0000400000 */
[----:B--2---:R-:W-:Y:S01]  /*24140*/  HMMA.16816.F32.BF16 R12, R16, R20, R12 ;  /* 0x00000014100c723c */ /* 0x004fe2000004180c */
[----:B------:R-:W2:Y:S11]  /*24150*/  LDL.LU.64 R20, [R1+0x15e8] ;  /* 0x0015e80001147983 */ /* 0x000eb60000300a00 */
[----:B------:R-:W-:Y:S11]  /*24160*/  @!UPT UIADD3 URZ, URZ, URZ, URZ ;  /* 0x0000003f3f3ff290 */ /* 0x000ff6000fffe03f */
[----:B------:R0:W-:Y:S01]  /*24170*/  STL.64 [R1+0x160], R12 ;  /* 0x0001600c01007387 */ /* 0x0001e20000100a00 */
[----:B------:R-:W3:Y:S02]  /*24180*/  LDL.LU R27, [R1+0x680] ;  /* 0x00068000011b7983 */ /* 0x000ee40000300800 */
[----:B------:R-:W4:Y:S02]  /*24190*/  LDL.LU R26, [R1+0x684] ;  /* 0x00068400011a7983 */ /* 0x000f240000300800 */
[----:B------:R-:W2:Y:S01]  /*241a0*/  LDL.LU R9, [R1+0x688] ;  /* 0x0006880001097983 */ /* 0x000ea20000300800 */
[----:B------:R-:W2:Y:S01]  /*241b0*/  LDL.LU R8, [R1+0x68c] ;  /* 0x00068c0001087983 */ /* 0x000ea20000300800 */
[----:B------:R-:W-:Y:S01]  /*241c0*/  MOV R2, R14 ;  /* 0x0000000e00027202 */ /* 0x000fe20000000f00 */
[----:B------:R-:W-:Y:S02]  /*241d0*/  IMAD.MOV.U32 R3, RZ, RZ, R15 ;  /* 0x000000ffff037224 */ /* 0x000fe400078e000f */
[----:B------:R-:W-:-:S02]  /*241e0*/  FMUL R14, R0, R7 ;  /* 0x00000007000e7220 */ /* 0x000fc40000400000 */
[----:B------:R-:W-:Y:S02]  /*241f0*/  FMUL R15, R0, R6 ;  /* 0x00000006000f7220 */ /* 0x000fe40000400000 */
[C---:B0-----:R-:W-:Y:S02]  /*24200*/  FMUL R12, R28.reuse, R11 ;  /* 0x0000000b1c0c7220 */ /* 0x041fe40000400000 */
[----:B------:R-:W-:-:S07]  /*24210*/  FMUL R13, R28, R10 ;  /* 0x0000000a1c0d7220 */ /* 0x000fce0000400000 */
[----:B------:R-:W-:Y:S01]  /*24220*/  HMMA.16816.F32.BF16 R4, R16, R4, R12 ;  /* 0x000000041004723c */ /* 0x000fe2000004180c */
[----:B------:R0:W-:Y:S01]  /*24230*/  STL [R1+0x11e4], R2 ;  /* 0x0011e40201007387 */ /* 0x0001e20000100800 */
[----:B------:R1:W-:Y:S11]  /*24240*/  STL [R1+0x11e0], R3 ;  /* 0x0011e00301007387 */ /* 0x0003f60000100800 */
[----:B------:R-:W-:Y:S10]  /*24250*/  @!UPT UIADD3 URZ, URZ, URZ, URZ ;  /* 0x0000003f3f3ff290 */ /* 0x000ff4000fffe03f */
[----:B------:R1:W-:Y:S01]  /*24260*/  STL [R1+0x150], R4 ;  /* 0x0001500401007387 */ /* 0x0003e20000100800 */
[----:B0-----:R-:W-:Y:S01]  /*24270*/  MOV R2, R5 ;  /* 0x0000000500027202 */ /* 0x001fe20000000f00 */
[----:B------:R0:W-:Y:S02]  /*24280*/  STL [R1+0x15c], R7 ;  /* 0x00015c0701007387 */ /* 0x0001e40000100800 */
[----:B------:R-:W-:Y:S02]  /*24290*/  IMAD.MOV.U32 R5, RZ, RZ, R23 ;  /* 0x000000ffff057224 */ /* 0x000fe400078e0017 */
[----:B-1----:R-:W-:Y:S01]  /*242a0*/  IMAD.MOV.U32 R3, RZ, RZ, R6 ;  /* 0x000000ffff037224 */ /* 0x002fe200078e0006 */
[----:B------:R-:W-:Y:S02]  /*242b0*/  MOV R4, R22 ;  /* 0x0000001600047202 */ /* 0x000fe40000000f00 */
[----:B------:R-:W2:Y:S01]  /*242c0*/  LDL.LU R22, [R1+0x15e4] ;  /* 0x0015e40001167983 */ /* 0x000ea20000300800 */
[----:B------:R-:W2:Y:S02]  /*242d0*/  LDL.LU R23, [R1+0x15e0] ;  /* 0x0015e00001177983 */ /* 0x000ea40000300800 */
[----:B------:R-:W2:Y:S02]  /*242e0*/  LDL.LU R11, [R1+0x690] ;  /* 0x00069000010b7983 */ /* 0x000ea40000300800 */
[----:B------:R-:W2:Y:S01]  /*242f0*/  LDL.LU R10, [R1+0x694] ;  /* 0x00069400010a7983 */ /* 0x000ea20000300800 */
[----:B0-----:R-:W2:Y:S01]  /*24300*/  LDL.LU R7, [R1+0x698] ;  /* 0x0006980001077983 */ /* 0x001ea20000300800 */
[----:B------:R-:W2:Y:S02]  /*24310*/  LDL.LU R6, [R1+0x69c] ;  /* 0x00069c0001067983 */ /* 0x000ea40000300800 */
[----:B------:R0:W-:Y:S02]  /*24320*/  STL [R1+0x11ec], R2 ;  /* 0x0011ec0201007387 */ /* 0x0001e40000100800 */
[----:B------:R1:W-:Y:S02]  /*24330*/  STL [R1+0x11e8], R3 ;  /* 0x0011e80301007387 */ /* 0x0003e40000100800 */
[----:B---3--:R-:W-:-:S02]  /*24340*/  FMUL R12, R28, R27 ;  /* 0x0000001b1c0c7220 */ /* 0x008fc40000400000 */
[----:B----4-:R-:W-:Y:S02]  /*24350*/  FMUL R13, R28, R26 ;  /* 0x0000001a1c0d7220 */ /* 0x010fe40000400000 */
[C---:B--2---:R-:W-:Y:S02]  /*24360*/  FMUL R14, R0.reuse, R9 ;  /* 0x00000009000e7220 */ /* 0x044fe40000400000 */
[----:B------:R-:W-:-:S07]  /*24370*/  FMUL R15, R0, R8 ;  /* 0x00000008000f7220 */ /* 0x000fce0000400000 */
[----:B------:R-:W-:Y:S11]  /*24380*/  HMMA.16816.F32.BF16 R24, R16, R24, R12 ;  /* 0x000000181018723c */ /* 0x000ff6000004180c */
[----:B------:R-:W-:Y:S11]  /*24390*/  @!UPT UIADD3 URZ, URZ, URZ, URZ ;  /* 0x0000003f3f3ff290 */ /* 0x000ff6000fffe03f */
[----:B------:R-:W-:Y:S01]  /*243a0*/  @!UPT UIADD3 URZ, URZ, URZ, URZ ;  /* 0x0000003f3f3ff290 */ /* 0x000fe2000fffe03f */
[----:B------:R2:W-:Y:S01]  /*243b0*/  STL.64 [R1+0x78], R26 ;  /* 0x0000781a01007387 */ /* 0x0005e20000100a00 */
[----:B------:R-:W3:Y:S02]  /*243c0*/  LDL.LU R8, [R1+0x80] ;  /* 0x0000800001087983 */ /* 0x000ee40000300800 */
[----:B------:R-:W3:Y:S01]  /*243d0*/  LDL.LU R9, [R1+0x84] ;  /* 0x0000840001097983 */ /* 0x000ee20000300800 */
[----:B0-----:R-:W-:Y:S01]  /*243e0*/  MOV R2, R24 ;  /* 0x0000001800027202 */ /* 0x001fe20000000f00 */
[----:B-1----:R-:W-:Y:S01]  /*243f0*/  IMAD.MOV.U32 R3, RZ, RZ, R25 ;  /* 0x000000ffff037224 */ /* 0x002fe200078e0019 */
[----:B---3--:R0:W-:Y:S03]  /*24400*/  STL.64 [R1+0x15d8], R8 ;  /* 0x0015d80801007387 */ /* 0x0081e60000100a00 */
[----:B------:R-:W-:Y:S02]  /*24410*/  STL [R1+0x11f4], R2 ;  /* 0x0011f40201007387 */ /* 0x000fe40000100800 */
[----:B------:R-:W-:Y:S02]  /*24420*/  STL [R1+0x11f0], R3 ;  /* 0x0011f00301007387 */ /* 0x000fe40000100800 */
[----:B------:R-:W3:Y:S01]  /*24430*/  LDL.LU R29, [R1+0x6a4] ;  /* 0x0006a400011d7983 */ /* 0x000ee20000300800 */
[----:B--2---:R-:W2:Y:S01]  /*24440*/  LDL.LU R27, [R1+0x6a8] ;  /* 0x0006a800011b7983 */ /* 0x004ea20000300800 */
[----:B------:R-:W4:Y:S01]  /*24450*/  LDL.LU R26, [R1+0x6ac] ;  /* 0x0006ac00011a7983 */ /* 0x000f220000300800 */
[----:B0-----:R-:W-:Y:S01]  /*24460*/  MOV R8, R23 ;  /* 0x0000001700087202 */ /* 0x001fe20000000f00 */
[----:B------:R-:W-:Y:S01]  /*24470*/  IMAD.MOV.U32 R9, RZ, RZ, R22 ;  /* 0x000000ffff097224 */ /* 0x000fe200078e0016 */
[----:B------:R-:W2:Y:S01]  /*24480*/  LDL.LU R23, [R1+0x6b0] ;  /* 0x0006b00001177983 */ /* 0x000ea20000300800 */
[----:B------:R-:W2:Y:S02]  /*24490*/  LDL.LU R22, [R1+0x6b4] ;  /* 0x0006b40001167983 */ /* 0x000ea40000300800 */
[----:B------:R-:W-:-:S02]  /*244a0*/  FMUL R12, R28, R11 ;  /* 0x0000000b1c0c7220 */ /* 0x000fc40000400000 */
[----:B------:R-:W-:Y:S02]  /*244b0*/  FMUL R13, R28, R10 ;  /* 0x0000000a1c0d7220 */ /* 0x000fe40000400000 */
[C---:B------:R-:W-:Y:S02]  /*244c0*/  FMUL R14, R0.reuse, R7 ;  /* 0x00000007000e7220 */ /* 0x040fe40000400000 */
[----:B------:R-:W-:-:S07]  /*244d0*/  FMUL R15, R0, R6 ;  /* 0x00000006000f7220 */ /* 0x000fce0000400000 */
[----:B------:R-:W-:Y:S01]  /*244e0*/  HMMA.16816.F32.BF16 R12, R16, R8, R12 ;  /* 0x00000008100c723c */ /* 0x000fe2000004180c */
[----:B--2---:R0:W-:Y:S04]  /*244f0*/  STL.64 [R1+0x15d0], R22 ;  /* 0x0015d01601007387 */ /* 0x0041e80000100a00 */
[----:B0-----:R-:W2:Y:S01]  /*24500*/  LDL.LU R23, [R1+0x6a0] ;  /* 0x0006a00001177983 */ /* 0x001ea20000300800 */
[----:B------:R0:W-:Y:S03]  /*24510*/  STL.64 [R1+0x15c8], R20 ;  /* 0x0015c81401007387 */ /* 0x0001e60000100a00 */
[----:B0-----:R-:W4:Y:S01]  /*24520*/  LDL.LU R20, [R1+0xa0] ;  /* 0x0000a00001147983 */ /* 0x001f220000300800 */
[----:B------:R-:W4:Y:S02]  /*24530*/  LDL.LU R21, [R1+0xa4] ;  /* 0x0000a40001157983 */ /* 0x000f240000300800 */
[----:B------:R-:W4:Y:S02]  /*24540*/  LDL.LU R7, [R1+0x6b8] ;  /* 0x0006b80001077983 */ /* 0x000f240000300800 */
[----:B------:R-:W4:Y:S01]  /*24550*/  LDL.LU R6, [R1+0x6bc] ;  /* 0x0006bc0001067983 */ /* 0x000f220000300800 */
[----:B------:R-:W4:Y:S08]  /*24560*/  LDL.LU.64 R8, [R1+0x15d8] ;  /* 0x0015d80001087983 */ /* 0x000f300000300a00 */
[----:B------:R3:W-:Y:S02]  /*24570*/  STL [R1+0x64], R13 ;  /* 0x0000640d01007387 */ /* 0x0007e40000100800 */
[----:B------:R0:W-:Y:S01]  /*24580*/  STL.64 [R1+0x68], R14 ;  /* 0x0000680e01007387 */ /* 0x0001e20000100a00 */
[----:B------:R-:W-:Y:S01]  /*24590*/  MOV R3, R12 ;  /* 0x0000000c00037202 */ /* 0x000fe20000000f00 */
[----:B------:R-:W4:Y:S01]  /*245a0*/  LDL.LU R24, [R1+0x6c0] ;  /* 0x0006c00001187983 */ /* 0x000f220000300800 */
[----:B------:R-:W4:Y:S02]  /*245b0*/  LDL.LU R25, [R1+0x6c4] ;  /* 0x0006c40001197983 */ /* 0x000f240000300800 */
[----:B------:R-:W4:Y:S02]  /*245c0*/  LDL.LU R11, [R1+0x6c8] ;  /* 0x0006c800010b7983 */ /* 0x000f240000300800 */
[----:B------:R-:W4:Y:S01]  /*245d0*/  LDL.LU R10, [R1+0x6cc] ;  /* 0x0006cc00010a7983 */ /* 0x000f220000300800 */
[----:B------:R-:W4:Y:S01]  /*245e0*/  LDL R2, [R1+0xcac] ;  /* 0x000cac0001027983 */ /* 0x000f220000100800 */
[----:B------:R-:W-:Y:S02]  /*245f0*/  STL [R1+0x11f8], R3 ;  /* 0x0011f80301007387 */ /* 0x000fe40000100800 */
[----:B---3--:R-:W-:-:S02]  /*24600*/  FMUL R13, R28, R29 ;  /* 0x0000001d1c0d7220 */ /* 0x008fc40000400000 */
[----:B0-----:R-:W-:Y:S02]  /*24610*/  FMUL R14, R0, R27 ;  /* 0x0000001b000e7220 */ /* 0x001fe40000400000 */
[----:B--2---:R-:W-:Y:S02]  /*24620*/  FMUL R12, R28, R23 ;  /* 0x000000171c0c7220 */ /* 0x004fe40000400000 */
[----:B------:R-:W2:Y:S01]  /*24630*/  LDL.LU.64 R22, [R1+0x15d0] ;  /* 0x0015d00001167983 */ /* 0x000ea20000300a00 */
[----:B----4-:R-:W-:-:S07]  /*24640*/  FMUL R15, R0, R26 ;  /* 0x0000001a000f7220 */ /* 0x010fce0000400000 */
[----:B------:R-:W-:Y:S01]  /*24650*/  HMMA.16816.F32.BF16 R12, R16, R20, R12 ;  /* 0x00000014100c723c */ /* 0x000fe2000004180c */
[----:B------:R-:W3:Y:S11]  /*24660*/  LDL.LU.64 R20, [R1+0x15c8] ;  /* 0x0015c80001147983 */ /* 0x000ef60000300a00 */
[----:B------:R-:W-:Y:S11]  /*24670*/  @!UPT UIADD3 URZ, URZ, URZ, URZ ;  /* 0x0000003f3f3ff290 */ /* 0x000ff6000fffe03f */
[----:B------:R-:W-:Y:S01]  /*24680*/  STL.64 [R1+0x50], R12 ;  /* 0x0000500c01007387 */ /* 0x000fe20000100a00 */
[----:B------:R0:W-:Y:S02]  /*24690*/  STL.64 [R1+0x58], R14 ;  /* 0x0000580e01007387 */ /* 0x0001e40000100a00 */
[----:B------:R-:W4:Y:S02]  /*246a0*/  LDL.LU R29, [R1+0x6dc] ;  /* 0x0006dc00011d7983 */ /* 0x000f240000300800 */
[C---:B0-----:R-:W-:Y:S02]  /*246b0*/  FMUL R14, R0.reuse, R7 ;  /* 0x00000007000e7220 */ /* 0x041fe40000400000 */
[----:B------:R-:W-:Y:S02]  /*246c0*/  FMUL R15, R0, R6 ;  /* 0x00000006000f7220 */ /* 0x000fe40000400000 */
[----:B------:R-:W3:Y:S01]  /*246d0*/  LDL.LU.64 R6, [R1+0x15c0] ;  /* 0x0015c00001067983 */ /* 0x000ee20000300a00 */
[----:B------:R-:W-:-:S02]  /*246e0*/  FMUL R24, R28, R24 ;  /* 0x000000181c187220 */ /* 0x000fc40000400000 */
[----:B------:R-:W-:Y:S02]  /*246f0*/  FMUL R25, R28, R25 ;  /* 0x000000191c197220 */ /* 0x000fe40000400000 */
[C---:B------:R-:W-:Y:S02]  /*24700*/  FMUL R26, R0.reuse, R11 ;  /* 0x0000000b001a7220 */ /* 0x040fe40000400000 */
[----:B------:R-:W-:-:S07]  /*24710*/  FMUL R27, R0, R10 ;  /* 0x0000000a001b7220 */ /* 0x000fce0000400000 */
[----:B------:R-:W-:Y:S01]  /*24720*/  HMMA.16816.F32.BF16 R24, R16, R8, R24 ;  /* 0x000000081018723c */ /* 0x000fe20000041818 */
[C---:B--2---:R-:W-:Y:S02]  /*24730*/  FMUL R12, R28.reuse, R23 ;  /* 0x000000171c0c7220 */ /* 0x044fe40000400000 */
[----:B------:R-:W-:-:S07]  /*24740*/  FMUL R13, R28, R22 ;  /* 0x000000161c0d7220 */ /* 0x000fce0000400000 */
[----:B------:R-:W-:Y:S01]  /*24750*/  HMMA.16816.F32.BF16 R12, R16, R4, R12 ;  /* 0x00000004100c723c */ /* 0x000fe2000004180c */
[----:B------:R-:W2:Y:S01]  /*24760*/  LDL.LU.64 R4, [R1+0x15b8] ;  /* 0x0015b80001047983 */ /* 0x000ea20000300a00 */
[----:B------:R-:W2:Y:S02]  /*24770*/  LDL.LU R23, [R1+0x6e4] ;  /* 0x0006e40001177983 */ /* 0x000ea40000300800 */
[----:B------:R-:W2:Y:S11]  /*24780*/  LDL.LU R22, [R1+0x6e8] ;  /* 0x0006e80001167983 */ /* 0x000eb60000300800 */
[----:B------:R-:W-:Y:S08]  /*24790*/  @!UPT UIADD3 URZ, URZ, URZ, URZ ;  /* 0x0000003f3f3ff290 */ /* 0x000ff0000fffe03f */
[----:B------:R-:W-:Y:S01]  /*247a0*/  STL.64 [R1+0x40], R12 ;  /* 0x0000400c01007387 */ /* 0x000fe20000100a00 */
[----:B------:R-:W-:Y:S02]  /*247b0*/  STL.64 [R1+0x48], R14 ;  /* 0x0000480e01007387 */ /* 0x000fe40000100a00 */
[----:B------:R-:W0:Y:S04]  /*247c0*/  LDSM.16.M88.4 R12, [R2+0x18000] ;  /* 0x01800000020c783b */ /* 0x000e280000000200 */
[----:B------:R-:W2:Y:S01]  /*247d0*/  LDL.LU R3, [R1+0x6ec] ;  /* 0x0006ec0001037983 */ /* 0x000ea20000300800 */
[----:B0-----:R0:W-:Y:S04]  /*247e0*/  STL.64 [R1+0x1598], R14 ;  /* 0x0015980e01007387 */ /* 0x0011e80000100a00 */
[----:B0-----:R-:W2:Y:S01]  /*247f0*/  LDL.LU R14, [R1+0x6d8] ;  /* 0x0006d800010e7983 */ /* 0x001ea20000300800 */
[----:B------:R-:W3:Y:S02]  /*24800*/  LDL.LU R15, [R1+0x6e0] ;  /* 0x0006e000010f7983 */ /* 0x000ee40000300800 */
[----:B------:R0:W-:Y:S02]  /*24810*/  STL.64 [R1+0x1590], R12 ;  /* 0x0015900c01007387 */ /* 0x0001e40000100a00 */
[----:B0-----:R-:W3:Y:S01]  /*24820*/  LDL.LU R12, [R1+0x6d0] ;  /* 0x0006d000010c7983 */ /* 0x001ee20000300800 */
[----:B------:R-:W3:Y:S02]  /*24830*/  LDL.LU R13, [R1+0x6d4] ;  /* 0x0006d400010d7983 */ /* 0x000ee40000300800 */
[----:B------:R-:W3:Y:S02]  /*24840*/  LDL.LU.64 R10, [R1+0x15b0] ;  /* 0x0015b000010a7983 */ /* 0x000ee40000300a00 */
[----:B------:R-:W3:Y:S01]  /*24850*/  LDL.LU.64 R8, [R1+0x15a8] ;  /* 0x0015a80001087983 */ /* 0x000ee20000300a00 */
[----:B------:R-:W-:Y:S01]  /*24860*/  STL.64 [R1+0x30], R24 ;  /* 0x0000301801007387 */ /* 0x000fe20000100a00 */
[----:B------:R4:W-:Y:S02]  /*24870*/  STL.64 [R1+0x38], R26 ;  /* 0x0000381a01007387 */ /* 0x0009e40000100a00 */
[----:B----4-:R-:W-:-:S02]  /*24880*/  FMUL R27, R0, R29 ;  /* 0x0000001d001b7220 */ /* 0x010fc40000400000 */
[----:B--2---:R-:W-:Y:S02]  /*24890*/  FMUL R26, R0, R14 ;  /* 0x0000000e001a7220 */ /* 0x004fe40000400000 */
[C---:B---3--:R-:W-:Y:S02]  /*248a0*/  FMUL R24, R28.reuse, R12 ;  /* 0x0000000c1c187220 */ /* 0x048fe40000400000 */
[----:B------:R-:W-:-:S07]  /*248b0*/  FMUL R25, R28, R13 ;  /* 0x0000000d1c197220 */ /* 0x000fce0000400000 */
[----:B------:R-:W-:Y:S11]  /*248c0*/  HMMA.16816.F32.BF16 R24, R16, R8, R24 ;  /* 0x000000081018723c */ /* 0x000ff60000041818 */
[----:B------:R-:W-:Y:S11]  /*248d0*/  @!UPT UIADD3 URZ, URZ, URZ, URZ ;  /* 0x0000003f3f3ff290 */ /* 0x000ff6000fffe03f */
[----:B------:R-:W-:Y:S01]  /*248e0*/  @!UPT UIADD3 URZ, URZ, URZ, URZ ;  /* 0x0000003f3f3ff290 */ /* 0x000fe2000fffe03f */
[----:B------:R-:W-:Y:S01]  /*248f0*/  STL.64 [R1+0x20], R24 ;  /* 0x0000201801007387 */ /* 0x000fe20000100a00 */
[----:B------:R0:W-:Y:S02]  /*24900*/  STL [R1+0x28], R26 ;  /* 0x0000281a01007387 */ /* 0x0001e40000100800 */
[----:B------:R-:W-:Y:S02]  /*24910*/  IMAD.MOV.U32 R29, RZ, RZ, R27 ;  /* 0x000000ffff1d7224 */ /* 0x000fe400078e001b */
[C---:B------:R-:W-:Y:S01]  /*24920*/  FMUL R27, R0.reuse, R3 ;  /* 0x00000003001b7220 */ /* 0x040fe20000400000 */
[----:B------:R1:W-:Y:S01]  /*24930*/  STL.64 [R1+0x1558], R10 ;  /* 0x0015580a01007387 */ /* 0x0003e20000100a00 */
[----:B0-----:R-:W-:Y:S02]  /*24940*/  FMUL R26, R0, R22 ;  /* 0x00000016001a7220 */ /* 0x001fe40000400000 */
[C---:B------:R-:W-:Y:S02]  /*24950*/  FMUL R24, R28.reuse, R15 ;  /* 0x0000000f1c187220 */ /* 0x040fe40000400000 */
[----:B------:R-:W-:-:S07]  /*24960*/  FMUL R25, R28, R23 ;  /* 0x000000171c197220 */ /* 0x000fce0000400000 */
[----:B-1----:R-:W-:Y:S01]  /*24970*/  HMMA.16816.F32.BF16 R8, R16, R4, R24 ;  /* 0x000000041008723c */ /* 0x002fe20000041818 */
[----:B------:R0:W-:Y:S04]  /*24980*/  STL [R1+0x12a0], R29 ;  /* 0x0012a01d01007387 */ /* 0x0001e80000100800 */
[----:B------:R-:W1:Y:S11]  /*24990*/  LDSM.16.M88.4 R24, [R2+0x18400] ;  /* 0x018400000218783b */ /* 0x000e760000000200 */
[----:B------:R-:W-:Y:S07]  /*249a0*/  @!UPT UIADD3 URZ, URZ, URZ, URZ ;  /* 0x0000003f3f3ff290 */ /* 0x000fee000fffe03f */
[----:B------:R2:W-:Y:S01]  /*249b0*/  STL.64 [R1+0x10], R8 ;  /* 0x0000100801007387 */ /* 0x0005e20000100a00 */
[----:B------:R3:W-:Y:S02]  /*249c0*/  STL [R1+0x1c], R11 ;  /* 0x00001c0b01007387 */ /* 0x0007e40000100800 */
[----:B------:R-:W4:Y:S02]  /*249d0*/  LDL.LU R12, [R1+0x6f0] ;  /* 0x0006f000010c7983 */ /* 0x000f240000300800 */
[----:B------:R-:W4:Y:S01]  /*249e0*/  LDL.LU R13, [R1+0x6f4] ;  /* 0x0006f400010d7983 */ /* 0x000f220000300800 */
[----:B------:R-:W4:Y:S01]  /*249f0*/  LDL.LU R14, [R1+0x6f8] ;  /* 0x0006f800010e7983 */ /* 0x000f220000300800 */
[----:B0-----:R-:W-:Y:S01]  /*24a00*/  MOV R29, R10 ;  /* 0x0000000a001d7202 */ /* 0x001fe20000000f00 */
[----:B------:R-:W-:Y:S02]  /*24a10*/  MOV R10, R7 ;  /* 0x00000007000a7202 */ /* 0x000fe40000000f00 */
[----:B--2---:R-:W2:Y:S01]  /*24a20*/  LDL.LU R8, [R1+0x4b0] ;  /* 0x0004b00001087983 */ /* 0x004ea20000300800 */
[----:B------:R-:W-:-:S02]  /*24a30*/  IMAD.MOV.U32 R9, RZ, RZ, R6 ;  /* 0x000000ffff097224 */ /* 0x000fc400078e0006 */
[----:B------:R-:W2:Y:S02]  /*24a40*/  LDL.LU R6, [R1+0x15a4] ;  /* 0x0015a40001067983 */ /* 0x000ea40000300800 */
[----:B------:R-:W2:Y:S01]  /*24a50*/  LDL.LU R7, [R1+0x15a0] ;  /* 0x0015a00001077983 */ /* 0x000ea20000300800 */
[----:B---3--:R-:W3:Y:S04]  /*24a60*/  LDL.LU R11, [R1+0x4bc] ;  /* 0x0004bc00010b7983 */ /* 0x008ee80000300800 */
[----:B---3--:R0:W-:Y:S01]  /*24a70*/  STL.64 [R1+0x1568], R10 ;  /* 0x0015680a01007387 */ /* 0x0081e20000100a00 */
[----:B--2---:R-:W-:Y:S03]  /*24a80*/  STL.64 [R1+0x1560], R8 ;  /* 0x0015600801007387 */ /* 0x004fe60000100a00 */
[----:B0-----:R-:W2:Y:S04]  /*24a90*/  LDL R10, [R1+0x138] ;  /* 0x00013800010a7983 */ /* 0x001ea80000100800 */
[----:B------:R-:W2:Y:S01]  /*24aa0*/  LDL R11, [R1+0x13c] ;  /* 0x00013c00010b7983 */ /* 0x000ea20000100800 */
[----:B------:R-:W3:Y:S03]  /*24ab0*/  LDL.LU R3, [R1+0x6fc] ;  /* 0x0006fc0001037983 */ /* 0x000ee60000300800 */
[----:B--2---:R0:W-:Y:S04]  /*24ac0*/  STL.64 [R1+0x1578], R10 ;  /* 0x0015780a01007387 */ /* 0x0041e80000100a00 */
[----:B0-----:R-:W2:Y:S01]  /*24ad0*/  LDL.64 R10, [R1+0x148] ;  /* 0x00014800010a7983 */ /* 0x001ea20000100a00 */
[----:B------:R0:W-:Y:S03]  /*24ae0*/  STL.64 [R1+0x14b8], R6 ;  /* 0x0014b80601007387 */ /* 0x0001e60000100a00 */
[----:B0-----:R-:W2:Y:S04]  /*24af0*/  LDL.64 R6, [R1+0x108] ;  /* 0x0001080001067983 */ /* 0x001ea80000100a00 */
[----:B--2---:R0:W-:Y:S04]  /*24b00*/  STL.64 [R1+0x1548], R6 ;  /* 0x0015480601007387 */ /* 0x0041e80000100a00 */
[----:B0-----:R-:W2:Y:S04]  /*24b10*/  LDL.64 R6, [R1+0x118] ;  /* 0x0001180001067983 */ /* 0x001ea80000100a00 */
[----:B--2---:R0:W-:Y:S04]  /*24b20*/  STL.64 [R1+0x1550], R6 ;  /* 0x0015500601007387 */ /* 0x0041e80000100a00 */
[----:B0-----:R-:W2:Y:S04]  /*24b30*/  LDL.64 R6, [R1+0x128] ;  /* 0x0001280001067983 */ /* 0x001ea80000100a00 */
[----:B--2---:R0:W-:Y:S01]  /*24b40*/  STL.64 [R1+0x1570], R6 ;  /* 0x0015700601007387 */ /* 0x0041e20000100a00 */
[----:B------:R-:W2:Y:S02]  /*24b50*/  LDL.LU R4, [R1+0x4c0] ;  /* 0x0004c00001047983 */ /* 0x000ea40000300800 */
[----:B------:R-:W2:Y:S01]  /*24b60*/  LDL.LU R5, [R1+0x4c4] ;  /* 0x0004c40001057983 */ /* 0x000ea20000300800 */
[----:B0-----:R-:W2:Y:S01]  /*24b70*/  LDL.LU R6, [R1+0x4c8] ;  /* 0x0004c80001067983 */ /* 0x001ea20000300800 */
[----:B------:R-:W2:Y:S02]  /*24b80*/  LDL.LU R7, [R1+0x4cc] ;  /* 0x0004cc0001077983 */ /* 0x000ea40000300800 */
[----:B----4-:R-:W-:-:S02]  /*24b90*/  FMUL R12, R28, R12 ;  /* 0x0000000c1c0c7220 */ /* 0x010fc40000400000 */
[----:B------:R-:W-:Y:S02]  /*24ba0*/  FMUL R13, R28, R13 ;  /* 0x0000000d1c0d7220 */ /* 0x000fe40000400000 */
[C---:B------:R-:W-:Y:S02]  /*24bb0*/  FMUL R14, R0.reuse, R14 ;  /* 0x0000000e000e7220 */ /* 0x040fe40000400000 */
[----:B---3--:R-:W-:-:S07]  /*24bc0*/  FMUL R15, R0, R3 ;  /* 0x00000003000f7220 */ /* 0x008fce0000400000 */
[----:B------:R-:W-:Y:S01]  /*24bd0*/  HMMA.16816.F32.BF16 R16, R16, R20, R12 ;  /* 0x000000141010723c */ /* 0x000fe2000004180c */
[----:B--2---:R-:W-:Y:S01]  /*24be0*/  STL.64 [R1+0x1588], R6 ;  /* 0x0015880601007387 */ /* 0x004fe20000100a00 */
[----:B------:R0:W-:Y:S03]  /*24bf0*/  STL.64 [R1+0x1580], R4 ;  /* 0x0015800401007387 */ /* 0x0001e60000100a00 */
[----:B0-----:R-:W2:Y:S01]  /*24c00*/  LDL.LU R4, [R1+0x4d0] ;  /* 0x0004d00001047983 */ /* 0x001ea20000300800 */
[----:B------:R-:W2:Y:S02]  /*24c10*/  LDL.LU R5, [R1+0x4d4] ;  /* 0x0004d40001057983 */ /* 0x000ea40000300800 */
[----:B------:R-:W2:Y:S02]  /*24c20*/  LDL.LU R6, [R1+0x4d8] ;  /* 0x0004d80001067983 */ /* 0x000ea40000300800 */
[----:B------:R-:W2:Y:S01]  /*24c30*/  LDL.LU R7, [R1+0x4dc] ;  /* 0x0004dc0001077983 */ /* 0x000ea20000300800 */
[----:B------:R-:W-:Y:S01]  /*24c40*/  STL [R1+0x12a4], R29 ;  /* 0x0012a41d01007387 */ /* 0x000fe20000100800 */
[----:B------:R-:W-:Y:S02]  /*24c50*/  STL [R1+0x11fc], R28 ;  /* 0x0011fc1c01007387 */ /* 0x000fe40000100800 */
[----:B-1----:R-:W-:Y:S02]  /*24c60*/  STL.64 [R1+0x1478], R26 ;  /* 0x0014781a01007387 */ /* 0x002fe40000100a00 */
[----:B------:R0:W-:Y:S02]  /*24c70*/  STL.64 [R1+0x1470], R24 ;  /* 0x0014701801007387 */ /* 0x0001e40000100a00 */
[----:B0-----:R-:W3:Y:S01]  /*24c80*/  LDL.LU R24, [R1+0x490] ;  /* 0x0004900001187983 */ /* 0x001ee20000300800 */
[----:B------:R-:W3:Y:S02]  /*24c90*/  LDL.LU R25, [R1+0x494] ;  /* 0x0004940001197983 */ /* 0x000ee40000300800 */
[----:B------:R-:W3:Y:S02]  /*24ca0*/  LDL.LU R26, [R1+0x498] ;  /* 0x00049800011a7983 */ /* 0x000ee40000300800 */
[----:B------:R-:W3:Y:S01]  /*24cb0*/  LDL.LU R27, [R1+0x49c] ;  /* 0x00049c00011b7983 */ /* 0x000ee20000300800 */
[----:B------:R-:W-:Y:S01]  /*24cc0*/  STL [R1+0x1200], R0 ;  /* 0x0012000001007387 */ /* 0x000fe20000100800 */
[----:B------:R-:W2:Y:S02]  /*24cd0*/  LDL.LU.64 R14, [R1+0x1598] ;  /* 0x00159800010e7983 */ /* 0x000ea40000300a00 */
[----:B------:R-:W2:Y:S02]  /*24ce0*/  LDL.LU.64 R12, [R1+0x1590] ;  /* 0x00159000010c7983 */ /* 0x000ea40000300a00 */
[----:B------:R-:W-:Y:S01]  /*24cf0*/  STL.64 [R1], R16 ;  /* 0x0000001001007387 */ /* 0x000fe20000100a00 */
[----:B------:R0:W-:Y:S01]  /*24d00*/  STL [R1+0x8], R18 ;  /* 0x0000081201007387 */ /* 0x0001e20000100800 */
[----:B------:R-:W-:-:S02]  /*24d10*/  IMAD.MOV.U32 R29, RZ, RZ, R19 ;  /* 0x000000ffff1d7224 */ /* 0x000fc400078e0013 */
[----:B------:R-:W4:Y:S02]  /*24d20*/  LDL.LU R20, [R1+0x4a0] ;  /* 0x0004a00001147983 */ /* 0x000f240000300800 */
[----:B------:R-:W4:Y:S01]  /*24d30*/  LDL.LU R21, [R1+0x4a4] ;  /* 0x0004a40001157983 */ /* 0x000f220000300800 */
[----:B------:R-:W4:Y:S01]  /*24d40*/  LDL.LU R22, [R1+0x4a8] ;  /* 0x0004a80001167983 */ /* 0x000f220000300800 */
[----:B------:R-:W4:Y:S03]  /*24d50*/  LDL.LU R23, [R1+0x4ac] ;  /* 0x0004ac0001177983 */ /* 0x000f260000300800 */
[----:B0-----:R-:W3:Y:S01]  /*24d60*/  LDL.64 R18, [R1+0xf8] ;  /* 0x0000f80001127983 */ /* 0x001ee20000100a00 */
[----:B------:R-:W-:Y:S01]  /*24d70*/  STL [R1+0x1490], R29 ;  /* 0x0014901d01007387 */ /* 0x000fe20000100800 */
[----:B------:R-:W-:Y:S01]  /*24d80*/  MOV R3, R10 ;  /* 0x0000000a00037202 */ /* 0x000fe20000000f00 */
[----:B------:R-:W-:Y:S01]  /*24d90*/  IMAD.MOV.U32 R0, RZ, RZ, R11 ;  /* 0x000000ffff007224 */ /* 0x000fe200078e000b */
[C---:B--2---:R-:W-:Y:S11]  /*24da0*/  HMMA.16816.F32.BF16 R4, R12.reuse, R10, R4 ;  /* 0x0000000a0c04723c */ /* 0x044ff60000041804 */
[----:B------:R-:W-:Y:S11]  /*24db0*/  @!UPT UIADD3 URZ, URZ, URZ, URZ ;  /* 0x0000003f3f3ff290 */ /* 0x000ff6000fffe03f */
[----:B------:R-:W-:Y:S01]  /*24dc0*/  @!UPT UIADD3 URZ, URZ, URZ, URZ ;  /* 0x0000003f3f3ff290 */ /* 0x000fe2000fffe03f */
[----:B------:R-:W-:Y:S01]  /*24dd0*/  STL.64 [R1+0x4d0], R4 ;  /* 0x0004d00401007387 */ /* 0x000fe20000100a00 */
[----:B------:R0:W-:Y:S03]  /*24de0*/  STL.64 [R1+0x4d8], R6 ;  /* 0x0004d80601007387 */ /* 0x0001e60000100a00 */
[----:B0-----:R-:W2:Y:S01]  /*24df0*/  LDL.LU.64 R6, [R1+0x1588] ;  /* 0x0015880001067983 */ /* 0x001ea20000300a00 */
[----:B------:R-:W2:Y:S02]  /*24e00*/  LDL.LU.64 R4, [R1+0x1580] ;  /* 0x0015800001047983 */ /* 0x000ea40000300a00 */
[----:B------:R-:W2:Y:S02]  /*24e10*/  LDL.LU.64 R10, [R1+0x1578] ;  /* 0x00157800010a7983 */ /* 0x000ea40000300a00 */
[----:B------:R-:W-:Y:S01]  /*24e20*/  STL [R1+0x1498], R0 ;  /* 0x0014980001007387 */ /* 0x000fe20000100800 */
[----:B------:R-:W-:Y:S01]  /*24e30*/  STL [R1+0x1494], R3 ;  /* 0x0014940301007387 */ /* 0x000fe20000100800 */
[C---:B--2---:R-:W-:Y:S03]  /*24e40*/  HMMA.16816.F32.BF16 R8, R12.reuse, R10, R4 ;  /* 0x0000000a0c08723c */ /* 0x044fe60000041804 */
[----:B------:R-:W2:Y:S11]  /*24e50*/  LDL.LU.64 R6, [R1+0x1570] ;  /* 0x0015700001067983 */ /* 0x000eb60000300a00 */
[----:B------:R-:W-:Y:S09]  /*24e60*/  @!UPT UIADD3 URZ, URZ, URZ, URZ ;  /* 0x0000003f3f3ff290 */ /* 0x000ff2000fffe03f */
[----:B------:R-:W-:Y:S01]  /*24e70*/  STL.64 [R1+0x4c0], R8 ;  /* 0x0004c00801007387 */ /* 0x000fe20000100a00 */
[----:B------:R0:W-:Y:S03]  /*24e80*/  STL.64 [R1+0x4c8], R10 ;  /* 0x0004c80a01007387 */ /* 0x0001e60000100a00 */
[----:B0-----:R-:W2:Y:S01]  /*24e90*/  LDL.LU.64 R10, [R1+0x1568] ;  /* 0x00156800010a7983 */ /* 0x001ea20000300a00 */
[----:B------:R-:W2:Y:S02]  /*24ea0*/  LDL.LU.64 R8, [R1+0x1560] ;  /* 0x0015600001087983 */ /* 0x000ea40000300a00 */
[C---:B--2---:R-:W-:Y:S11]  /*24eb0*/  HMMA.16816.F32.BF16 R8, R12.reuse, R6, R8 ;  /* 0x000000060c08723c */ /* 0x044ff60000041808 */
[----:B------:R-:W-:Y:S11]  /*24ec0*/  @!UPT UIADD3 URZ, URZ, URZ, URZ ;  /* 0x0000003f3f3ff290 */ /* 0x000ff6000fffe03f */
[----:B------:R-:W-:Y:S01]  /*24ed0*/  @!UPT UIADD3 URZ, URZ, URZ, URZ ;  /* 0x0000003f3f3ff290 */ /* 0x000fe2000fffe03f */
[----:B------:R0:W-:Y:S01]  /*24ee0*/  STL.64 [R1+0x4b0], R8 ;  /* 0x0004b00801007387 */ /* 0x0001e20000100a00 */
[----:B------:R1:W-:Y:S01]  /*24ef0*/  STL.64 [R1+0x4b8], R10 ;  /* 0x0004b80a01007387 */ /* 0x0003e20000100a00 */
[----:B0-----:R-:W-:Y:S02]  /*24f00*/  MOV R9, R6 ;  /* 0x0000000600097202 */ /* 0x001fe40000000f00 */
[----:B-1----:R-:W2:Y:S01]  /*24f10*/  LDL.LU.64 R10, [R1+0x1558] ;  /* 0x00155800010a7983 */ /* 0x002ea20000300a00 */
[----:B------:R-:W-:Y:S02]  /*24f20*/  IMAD.MOV.U32 R8, RZ, RZ, R7 ;  /* 0x000000ffff087224 */ /* 0x000fe400078e0007 */
[----:B------:R-:W4:Y:S03]  /*24f30*/  LDL.LU.64 R6, [R1+0x1550] ;  /* 0x0015500001067983 */ /* 0x000f260000300a00 */
[----:B------:R0:W-:Y:S01]  /*24f40*/  STL [R1+0x14a0], R8 ;  /* 0x0014a00801007387 */ /* 0x0001e20000100800 */
[----:B------:R1:W-:Y:S01]  /*24f50*/  STL [R1+0x149c], R9 ;  /* 0x00149c0901007387 */ /* 0x0003e20000100800 */
[C---:B----4-:R-:W-:Y:S02]  /*24f60*/  HMMA.16816.F32.BF16 R20, R12.reuse, R6, R20 ;  /* 0x000000060c14723c */ /* 0x050fe40000041814 */
[----:B--2---:R2:W-:Y:S01]  /*24f70*/  STL.64 [R1+0x14e8], R10 ;  /* 0x0014e80a01007387 */ /* 0x0045e20000100a00 */
[----:B0-----:R-:W4:Y:S02]  /*24f80*/  LDL.LU R8, [R1+0x480] ;  /* 0x0004800001087983 */ /* 0x001f240000300800 */
[----:B-1----:R-:W4:Y:S01]  /*24f90*/  LDL.LU R9, [R1+0x484] ;  /* 0x0004840001097983 */ /* 0x002f220000300800 */
[----:B--2---:R-:W4:Y:S01]  /*24fa0*/  LDL.LU R10, [R1+0x488] ;  /* 0x00048800010a7983 */ /* 0x004f220000300800 */
[----:B------:R-:W4:Y:S11]  /*24fb0*/  LDL.LU R11, [R1+0x48c] ;  /* 0x00048c00010b7983 */ /* 0x000f360000300800 */
[----:B------:R-:W-:Y:S05]  /*24fc0*/  @!UPT UIADD3 URZ, URZ, URZ, URZ ;  /* 0x0000003f3f3ff290 */ /* 0x000fea000fffe03f */
[----:B------:R0:W-:Y:S01]  /*24fd0*/  STL.64 [R1+0x4a0], R20 ;  /* 0x0004a01401007387 */ /* 0x0001e20000100a00 */
[----:B------:R-:W-:Y:S01]  /*24fe0*/  STL.64 [R1+0x4a8], R22 ;  /* 0x0004a81601007387 */ /* 0x000fe20000100a00 */
[----:B0-----:R-:W-:Y:S01]  /*24ff0*/  MOV R21, R6 ;  /* 0x0000000600157202 */ /* 0x001fe20000000f00 */
[----:B------:R-:W-:Y:S02]  /*25000*/  IMAD.MOV.U32 R20, RZ, RZ, R7 ;  /* 0x000000ffff147224 */ /* 0x000fe400078e0007 */
[----:B------:R-:W3:Y:S03]  /*25010*/  LDL.LU.64 R6, [R1+0x1548] ;  /* 0x0015480001067983 */ /* 0x000ee60000300a00 */
[----:B------:R3:W-:Y:S02]  /*25020*/  STL.64 [R1+0x1540], R20 ;  /* 0x0015401401007387 */ /* 0x0007e40000100a00 */
[C---:B---3--:R-:W-:Y:S07]  /*25030*/  HMMA.16816.F32.BF16 R20, R12.reuse, R6, R24 ;  /* 0x000000060c14723c */ /* 0x048fee0000041818 */
[----:B------:R-:W-:Y:S01]  /*25040*/  MOV R25, R6 ;  /* 0x0000000600197202 */ /* 0x000fe20000000f00 */
[----:B------:R-:W-:Y:S11]  /*25050*/  IMAD.MOV.U32 R24, RZ, RZ, R7 ;  /* 0x000000ffff187224 */ /* 0x000ff600078e0007 */
[----:B------:R-:W-:Y:S04]  /*25060*/  @!UPT UIADD3 URZ, URZ, URZ, URZ ;  /* 0x0000003f3f3ff290 */ /* 0x000fe8000fffe03f */
[----:B------:R-:W-:Y:S01]  /*25070*/  STL.64 [R1+0x490], R20 ;  /* 0x0004901401007387 */ /* 0x000fe20000100a00 */
[----:B------:R-:W-:Y:S02]  /*25080*/  STL.64 [R1+0x498], R22 ;  /* 0x0004981601007387 */ /* 0x000fe40000100a00 */
[----:B------:R-:W2:Y:S02]  /*25090*/  LDL.LU R4, [R1+0x400] ;  /* 0x0004000001047983 */ /* 0x000ea40000300800 */
[----:B------:R-:W2:Y:S01]  /*250a0*/  LDL.LU R5, [R1+0x404] ;  /* 0x0004040001057983 */ /* 0x000ea20000300800 */
[----:B------:R-:W3:Y:S01]  /*250b0*/  LDL.LU R6, [R1+0x408] ;  /* 0x0004080001067983 */ /* 0x000ee20000300800 */
[----:B------:R-:W3:Y:S03]  /*250c0*/  LDL.LU R7, [R1+0x40c] ;  /* 0x00040c0001077983 */ /* 0x000ee60000300800 */
[----:B---3--:R0:W-:Y:S01]  /*250d0*/  STL.64 [R1+0x14c8], R6 ;  /* 0x0014c80601007387 */ /* 0x0081e20000100a00 */
[----:B--2---:R-:W-:Y:S03]  /*250e0*/  STL.64 [R1+0x14c0], R4 ;  /* 0x0014c00401007387 */ /* 0x004fe60000100a00 */
[----:B0-----:R-:W2:Y:S04]  /*250f0*/  LDL R6, [R1+0x88] ;  /* 0x0000880001067983 */ /* 0x001ea80000100800 */
[----:B------:R-:W2:Y:S04]  /*25100*/  LDL R7, [R1+0x8c] ;  /* 0x00008c0001077983 */ /* 0x000ea80000100800 */
[----:B--2---:R4:W-:Y:S02]  /*25110*/  STL.64 [R1+0x14e0], R6 ;  /* 0x0014e00601007387 */ /* 0x0049e40000100a00 */
[----:B----4-:R-:W-:Y:S11]  /*25120*/  HMMA.16816.F32.BF16 R4, R12, R18, R8 ;  /* 0x000000120c04723c */ /* 0x010ff60000041808 */
[----:B------:R-:W-:Y:S11]  /*25130*/  @!UPT UIADD3 URZ, URZ, URZ, URZ ;  /* 0x0000003f3f3ff290 */ /* 0x000ff6000fffe03f */
[----:B------:R-:W-:Y:S01]  /*25140*/  @!UPT UIADD3 URZ, URZ, URZ, URZ ;  /* 0x0000003f3f3ff290 */ /* 0x000fe2000fffe03f */
[----:B------:R-:W-:Y:S01]  /*25150*/  STL.64 [R1+0x480], R4 ;  /* 0x0004800401007387 */ /* 0x000fe20000100a00 */
[----:B------:R-:W-:Y:S02]  /*25160*/  STL.64 [R1+0x488], R6 ;  /* 0x0004880601007387 */ /* 0x000fe40000100a00 */
[----:B------:R-:W2:Y:S02]  /*25170*/  LDL.LU R8, [R1+0x420] ;  /* 0x0004200001087983 */ /* 0x000ea40000300800 */
[----:B------:R-:W2:Y:S01]  /*25180*/  LDL.LU R9, [R1+0x424] ;  /* 0x0004240001097983 */ /* 0x000ea20000300800 */
[----:B------:R-:W3:Y:S01]  /*25190*/  LDL.LU R10, [R1+0x428] ;  /* 0x00042800010a7983 */ /* 0x000ee20000300800 */
[----:B------:R-:W3:Y:S02]  /*251a0*/  LDL.LU R11, [R1+0x42c] ;  /* 0x00042c00010b7983 */ /* 0x000ee40000300800 */
[----:B------:R-:W4:Y:S02]  /*251b0*/  LDL.LU R20, [R1+0x470] ;  /* 0x0004700001147983 */ /* 0x000f240000300800 */
[----:B------:R-:W4:Y:S01]  /*251c0*/  LDL.LU R21, [R1+0x474] ;  /* 0x0004740001157983 */ /* 0x000f220000300800 */
[----:B------:R-:W4:Y:S01]  /*251d0*/  LDL.LU R22, [R1+0x478] ;  /* 0x0004780001167983 */ /* 0x000f220000300800 */
[----:B------:R-:W-:Y:S01]  /*251e0*/  MOV R27, R18 ;  /* 0x00000012001b7202 */ /* 0x000fe20000000f00 */
[----:B------:R-:W-:-:S02]  /*251f0*/  IMAD.MOV.U32 R26, RZ, RZ, R19 ;  /* 0x000000ffff1a7224 */ /* 0x000fc400078e0013 */
[----:B------:R-:W4:Y:S01]  /*25200*/  LDL.LU R23, [R1+0x47c] ;  /* 0x00047c0001177983 */ /* 0x000f220000300800 */
[----:B------:R-:W4:Y:S04]  /*25210*/  LDL.64 R18, [R1+0xe8] ;  /* 0x0000e80001127983 */ /* 0x000f280000100a00 */
[----:B---3--:R0:W-:Y:S01]  /*25220*/  STL.64 [R1+0x14f8], R10 ;  /* 0x0014f80a01007387 */ /* 0x0081e20000100a00 */
[----:B--2---:R-:W-:Y:S03]  /*25230*/  STL.64 [R1+0x14f0], R8 ;  /* 0x0014f00801007387 */ /* 0x004fe60000100a00 */
[----:B0-----:R-:W2:Y:S04]  /*25240*/  LDL.64 R10, [R1+0xa8] ;  /* 0x0000a800010a7983 */ /* 0x001ea80000100a00 */
[----:B--2---:R0:W-:Y:S04]  /*25250*/  STL.64 [R1+0x1508], R10 ;  /* 0x0015080a01007387 */ /* 0x0041e80000100a00 */
[----:B0-----:R-:W2:Y:S04]  /*25260*/  LDL.64 R10, [R1+0xb8] ;  /* 0x0000b800010a7983 */ /* 0x001ea80000100a00 */
[----:B--2---:R0:W-:Y:S04]  /*25270*/  STL.64 [R1+0x1520], R10 ;  /* 0x0015200a01007387 */ /* 0x0041e80000100a00 */
[----:B0-----:R-:W2:Y:S04]  /*25280*/  LDL.64 R10, [R1+0xc8] ;  /* 0x0000c800010a7983 */ /* 0x001ea80000100a00 */
[----:B--2---:R-:W-:Y:S01]  /*25290*/  STL.64 [R1+0x1538], R10 ;  /* 0x0015380a01007387 */ /* 0x004fe20000100a00 */
[----:B------:R-:W2:Y:S03]  /*252a0*/  LDL.64 R6, [R1+0x98] ;  /* 0x0000980001067983 */ /* 0x000ea60000100a00 */
[----:B--2---:R0:W-:Y:S01]  /*252b0*/  STL.64 [R1+0x1500], R6 ;  /* 0x0015000601007387 */ /* 0x0041e20000100a00 */
[----:B------:R-:W2:Y:S02]  /*252c0*/  LDL.LU R4, [R1+0x430] ;  /* 0x0004300001047983 */ /* 0x000ea40000300800 */
[----:B------:R-:W2:Y:S01]  /*252d0*/  LDL.LU R5, [R1+0x434] ;  /* 0x0004340001057983 */ /* 0x000ea20000300800 */
[----:B0-----:R-:W3:Y:S01]  /*252e0*/  LDL.LU R6, [R1+0x438] ;  /* 0x0004380001067983 */ /* 0x001ee20000300800 */
[----:B------:R-:W3:Y:S02]  /*252f0*/  LDL.LU R7, [R1+0x43c] ;  /* 0x00043c0001077983 */ /* 0x000ee40000300800 */
[----:B------:R-:W2:Y:S01]  /*25300*/  LDL.64 R10, [R1+0xd8] ;  /* 0x0000d800010a7983 */ /* 0x000ea20000100a00 */
[----:B---3--:R-:W-:Y:S01]  /*25310*/  STL.64 [R1+0x1518], R6 ;  /* 0x0015180601007387 */ /* 0x008fe20000100a00 */
[----:B--2---:R0:W-:Y:S03]  /*25320*/  STL.64 [R1+0x1510], R4 ;  /* 0x0015100401007387 */ /* 0x0041e60000100a00 */
[----:B0-----:R-:W2:Y:S01]  /*25330*/  LDL.LU R4, [R1+0x440] ;  /* 0x0004400001047983 */ /* 0x001ea20000300800 */
[----:B------:R-:W2:Y:S02]  /*25340*/  LDL.LU R5, [R1+0x444] ;  /* 0x0004440001057983 */ /* 0x000ea40000300800 */
[----:B------:R-:W3:Y:S02]  /*25350*/  LDL.LU R6, [R1+0x448] ;  /* 0x0004480001067983 */ /* 0x000ee40000300800 */
[----:B------:R-:W3:Y:S01]  /*25360*/  LDL.LU R7, [R1+0x44c] ;  /* 0x00044c0001077983 */ /* 0x000ee20000300800 */
[----:B----4-:R-:W-:Y:S01]  /*25370*/  HMMA.16816.F32.BF16 R20, R12, R18, R20 ;  /* 0x000000120c14723c */ /* 0x010fe20000041814 */
[----:B---3--:R-:W-:Y:S01]  /*25380*/  STL.64 [R1+0x1530], R6 ;  /* 0x0015300601007387 */ /* 0x008fe20000100a00 */
[----:B--2---:R0:W-:Y:S03]  /*25390*/  STL.64 [R1+0x1528], R4 ;  /* 0x0015280401007387 */ /* 0x0041e60000100a00 */
[----:B0-----:R-:W2:Y:S01]  /*253a0*/  LDL.LU R4, [R1+0x450] ;  /* 0x0004500001047983 */ /* 0x001ea20000300800 */
[----:B------:R-:W2:Y:S02]  /*253b0*/  LDL.LU R5, [R1+0x454] ;  /* 0x0004540001057983 */ /* 0x000ea40000300800 */
[----:B------:R-:W2:Y:S02]  /*253c0*/  LDL.LU R6, [R1+0x458] ;  /* 0x0004580001067983 */ /* 0x000ea40000300800 */
[----:B------:R-:W2:Y:S01]  /*253d0*/  LDL.LU R7, [R1+0x45c] ;  /* 0x00045c0001077983 */ /* 0x000ea20000300800 */
[----:B------:R-:W-:Y:S01]  /*253e0*/  STL.64 [R1+0x14b0], R26 ;  /* 0x0014b01a01007387 */ /* 0x000fe20000100a00 */
[----:B------:R0:W-:Y:S03]  /*253f0*/  STL.64 [R1+0x14a8], R24 ;  /* 0x0014a81801007387 */ /* 0x0001e60000100a00 */
[----:B0-----:R-:W3:Y:S01]  /*25400*/  LDL.LU R24, [R1+0x3f0] ;  /* 0x0003f00001187983 */ /* 0x001ee20000300800 */
[----:B------:R-:W3:Y:S02]  /*25410*/  LDL.LU R25, [R1+0x3f4] ;  /* 0x0003f40001197983 */ /* 0x000ee40000300800 */
[----:B------:R-:W4:Y:S02]  /*25420*/  LDL.LU R26, [R1+0x3f8] ;  /* 0x0003f800011a7983 */ /* 0x000f240000300800 */
[----:B------:R-:W4:Y:S02]  /*25430*/  LDL.LU R27, [R1+0x3fc] ;  /* 0x0003fc00011b7983 */ /* 0x000f240000300800 */
[----:B------:R-:W-:Y:S01]  /*25440*/  IMAD.MOV.U32 R28, RZ, RZ, R19 ;  /* 0x000000ffff1c7224 */ /* 0x000fe200078e0013 */
[----:B----4-:R-:W-:Y:S01]  /*25450*/  STL.64 [R1+0x14d8], R26 ;  /* 0x0014d81a01007387 */ /* 0x010fe20000100a00 */
[----:B---3--:R0:W-:Y:S03]  /*25460*/  STL.64 [R1+0x14d0], R24 ;  /* 0x0014d01801007387 */ /* 0x0081e60000100a00 */
[----:B0-----:R-:W3:Y:S01]  /*25470*/  LDL.LU R24, [R1+0x410] ;  /* 0x0004100001187983 */ /* 0x001ee20000300800 */
[----:B------:R-:W3:Y:S02]  /*25480*/  LDL.LU R25, [R1+0x414] ;  /* 0x0004140001197983 */ /* 0x000ee40000300800 */
[----:B------:R-:W3:Y:S02]  /*25490*/  LDL.LU R26, [R1+0x418] ;  /* 0x00041800011a7983 */ /* 0x000ee40000300800 */
[----:B------:R-:W3:Y:S01]  /*254a0*/  LDL.LU R27, [R1+0x41c] ;  /* 0x00041c00011b7983 */ /* 0x000ee20000300800 */
[----:B------:R0:W-:Y:S01]  /*254b0*/  STL.64 [R1+0x470], R20 ;  /* 0x0004701401007387 */ /* 0x0001e20000100a00 */
[----:B------:R1:W-:Y:S03]  /*254c0*/  STL.64 [R1+0x478], R22 ;  /* 0x0004781601007387 */ /* 0x0003e60000100a00 */
[----:B0-----:R-:W4:Y:S01]  /*254d0*/  LDL.LU.64 R20, [R1+0x1540] ;  /* 0x0015400001147983 */ /* 0x001f220000300a00 */
[----:B-1----:R-:W-:-:S02]  /*254e0*/  MOV R22, R18 ;  /* 0x0000001200167202 */ /* 0x002fc40000000f00 */
[----:B------:R-:W0:Y:S02]  /*254f0*/  LDSM.16.M88.4 R16, [R2+0x18800] ;  /* 0x018800000210783b */ /* 0x000e240000000200 */
[----:B0-----:R-:W-:Y:S02]  /*25500*/  STL.64 [R1+0x1320], R18 ;  /* 0x0013201201007387 */ /* 0x001fe40000100a00 */
[----:B------:R0:W-:Y:S02]  /*25510*/  STL.64 [R1+0x1318], R16 ;  /* 0x0013181001007387 */ /* 0x0001e40000100a00 */
[----:B0-----:R-:W2:Y:S01]  /*25520*/  LDL.LU R16, [R1+0x460] ;  /* 0x0004600001107983 */ /* 0x001ea20000300800 */
[----:B------:R-:W2:Y:S02]  /*25530*/  LDL.LU R17, [R1+0x464] ;  /* 0x0004640001117983 */ /* 0x000ea40000300800 */
[----:B------:R-:W2:Y:S02]  /*25540*/  LDL.LU R18, [R1+0x468] ;  /* 0x0004680001127983 */ /* 0x000ea40000300800 */
[----:B------:R-:W2:Y:S02]  /*25550*/  LDL.LU R19, [R1+0x46c] ;  /* 0x00046c0001137983 */ /* 0x000ea40000300800 */
[C---:B--2---:R-:W-:Y:S11]  /*25560*/  HMMA.16816.F32.BF16 R16, R12.reuse, R10, R16 ;  /* 0x0000000a0c10723c */ /* 0x044ff60000041810 */
[----:B------:R-:W-:Y:S11]  /*25570*/  @!UPT UIADD3 URZ, URZ, URZ, URZ ;  /* 0x0000003f3f3ff290 */ /* 0x000ff6000fffe03f */
[----:B------:R-:W-:Y:S01]  /*25580*/  @!UPT UIADD3 URZ, URZ, URZ, URZ ;  /* 0x0000003f3f3ff290 */ /* 0x000fe2000fffe03f */
[----:B------:R0:W-:Y:S01]  /*25590*/  STL.64 [R1+0x460], R16 ;  /* 0x0004601001007387 */ /* 0x0001e20000100a00 */
[----:B------:R1:W-:Y:S01]  /*255a0*/  STL.64 [R1+0x468], R18 ;  /* 0x0004681201007387 */ /* 0x0003e20000100a00 */
[----:B0-----:R-:W-:Y:S01]  /*255b0*/  MOV R17, R10 ;  /* 0x0000000a00117202 */ /* 0x001fe20000000f00 */
[----:B------:R-:W-:Y:S02]  /*255c0*/  IMAD.MOV.U32 R16, RZ, RZ, R11 ;  /* 0x000000ffff107224 */ /* 0x000fe400078e000b */
[----:B------:R-:W2:Y:S02]  /*255d0*/  LDL.LU.64 R10, [R1+0x1538] ;  /* 0x00153800010a7983 */ /* 0x000ea40000300a00 */
[C---:B--2---:R-:W-:Y:S01]  /*255e0*/  HMMA.16816.F32.BF16 R4, R12.reuse, R10, R4 ;  /* 0x0000000a0c04723c */ /* 0x044fe20000041804 */
[----:B-1----:R-:W-:Y:S01]  /*255f0*/  MOV R19, R10 ;  /* 0x0000000a00137202 */ /* 0x002fe20000000f00 */
[----:B------:R-:W-:Y:S11]  /*25600*/  IMAD.MOV.U32 R18, RZ, RZ, R11 ;  /* 0x000000ffff127224 */ /* 0x000ff600078e000b */
[----:B------:R-:W-:Y:S10]  /*25610*/  @!UPT UIADD3 URZ, URZ, URZ, URZ ;  /* 0x0000003f3f3ff290 */ /* 0x000ff4000fffe03f */
[----:B------:R-:W-:Y:S01]  /*25620*/  STL.64 [R1+0x450], R4 ;  /* 0x0004500401007387 */ /* 0x000fe20000100a00 */
[----:B------:R0:W-:Y:S03]  /*25630*/  STL.64 [R1+0x458], R6 ;  /* 0x0004580601007387 */ /* 0x0001e60000100a00 */
[----:B0-----:R-:W2:Y:S01]  /*25640*/  LDL.LU.64 R6, [R1+0x1530] ;  /* 0x0015300001067983 */ /* 0x001ea20000300a00 */
[----:B------:R-:W2:Y:S02]  /*25650*/  LDL.LU.64 R4, [R1+0x1528] ;  /* 0x0015280001047983 */ /* 0x000ea40000300a00 */
[----:B------:R-:W2:Y:S02]  /*25660*/  LDL.LU.64 R10, [R1+0x1520] ;  /* 0x00152000010a7983 */ /* 0x000ea40000300a00 */
[C---:B--2---:R-:W-:Y:S01]  /*25670*/  HMMA.16816.F32.BF16 R4, R12.reuse, R10, R4 ;  /* 0x0000000a0c04723c */ /* 0x044fe20000041804 */
[----:B------:R-:W-:Y:S01]  /*25680*/  MOV R29, R10 ;  /* 0x0000000a001d7202 */ /* 0x000fe20000000f00 */
        /* <DEDUP_REMOVED lines=24> */
[----:B------:R-:W3:Y:S02]  /*25810*/  LDL.LU.64 R6, [R1+0x14e0] ;  /* 0x0014e00001067983 */ /* 0x000ee40000300a00 */
[C---:B---3--:R-:W-:Y:S01]  /*25820*/  HMMA.16816.F32.BF16 R4, R12.reuse, R6, R24 ;  /* 0x000000060c04723c */ /* 0x048fe20000041818 */
[----:B------:R-:W3:Y:S01]  /*25830*/  LDL.LU.64 R26, [R1+0x14d8] ;  /* 0x0014d800011a7983 */ /* 0x000ee20000300a00 */
[----:B------:R-:W3:Y:S11]  /*25840*/  LDL.LU.64 R24, [R1+0x14d0] ;  /* 0x0014d00001187983 */ /* 0x000ef60000300a00 */
[----:B------:R-:W-:Y:S10]  /*25850*/  @!UPT UIADD3 URZ, URZ, URZ, URZ ;  /* 0x0000003f3f3ff290 */ /* 0x000ff4000fffe03f */
[----:B------:R-:W-:Y:S01]  /*25860*/  STL.64 [R1+0x410], R4 ;  /* 0x0004100401007387 */ /* 0x000fe20000100a00 */
[----:B------:R0:W-:Y:S03]  /*25870*/  STL.64 [R1+0x418], R6 ;  /* 0x0004180601007387 */ /* 0x0001e60000100a00 */
[----:B0-----:R-:W2:Y:S01]  /*25880*/  LDL.LU.64 R6, [R1+0x14c8] ;  /* 0x0014c80001067983 */ /* 0x001ea20000300a00 */
[----:B------:R-:W2:Y:S02]  /*25890*/  LDL.LU.64 R4, [R1+0x14c0] ;  /* 0x0014c00001047983 */ /* 0x000ea40000300a00 */
[C---:B--2---:R-:W-:Y:S11]  /*258a0*/  HMMA.16816.F32.BF16 R4, R12.reuse, R10, R4 ;  /* 0x0000000a0c04723c */ /* 0x044ff60000041804 */
[----:B------:R-:W-:Y:S11]  /*258b0*/  @!UPT UIADD3 URZ, URZ, URZ, URZ ;  /* 0x0000003f3f3ff290 */ /* 0x000ff6000fffe03f */
[----:B------:R-:W-:Y:S01]  /*258c0*/  @!UPT UIADD3 URZ, URZ, URZ, URZ ;  /* 0x0000003f3f3ff290 */ /* 0x000fe2000fffe03f */
[----:B------:R-:W-:Y:S01]  /*258d0*/  STL.64 [R1+0x400], R4 ;  /* 0x0004000401007387 */ /* 0x000fe20000100a00 */
[----:B------:R0:W-:Y:S03]  /*258e0*/  STL.64 [R1+0x408], R6 ;  /* 0x0004080601007387 */ /* 0x0001e60000100a00 */
[----:B0-----:R-:W3:Y:S01]  /*258f0*/  LDL.LU.64 R6, [R1+0x14b8] ;  /* 0x0014b80001067983 */ /* 0x001ee20000300a00 */
[----:B------:R-:W-:Y:S01]  /*25900*/  STL.64 [R1+0x1340], R10 ;  /* 0x0013400a01007387 */ /* 0x000fe20000100a00 */
[----:B---3--:R-:W-:Y:S11]  /*25910*/  HMMA.16816.F32.BF16 R24, R12, R6, R24 ;  /* 0x000000060c18723c */ /* 0x008ff60000041818 */
[----:B------:R-:W-:Y:S11]  /*25920*/  @!UPT UIADD3 URZ, URZ, URZ, URZ ;  /* 0x0000003f3f3ff290 */ /* 0x000ff6000fffe03f */
[----:B------:R-:W-:Y:S01]  /*25930*/  @!UPT UIADD3 URZ, URZ, URZ, URZ ;  /* 0x0000003f3f3ff290 */ /* 0x000fe2000fffe03f */
[----:B------:R-:W-:Y:S01]  /*25940*/  STL.64 [R1+0x3f0], R24 ;  /* 0x0003f01801007387 */ /* 0x000fe20000100a00 */
[----:B------:R0:W-:Y:S03]  /*25950*/  STL.64 [R1+0x3f8], R26 ;  /* 0x0003f81a01007387 */ /* 0x0001e60000100a00 */
[----:B0-----:R-:W2:Y:S01]  /*25960*/  LDL.LU.64 R26, [R1+0x14b0] ;  /* 0x0014b000011a7983 */ /* 0x001ea20000300a00 */
[----:B------:R-:W3:Y:S02]  /*25970*/  LDL.LU.64 R24, [R1+0x14a8] ;  /* 0x0014a80001187983 */ /* 0x000ee40000300a00 */
[----:B------:R-:W2:Y:S02]  /*25980*/  LDL.LU.64 R10, [R1+0x88] ;  /* 0x00008800010a7983 */ /* 0x000ea40000300a00 */
[----:B--2---:R-:W-:Y:S01]  /*25990*/  STL.64 [R1+0x1358], R10 ;  /* 0x0013580a01007387 */ /* 0x004fe20000100a00 */
[----:B------:R0:W-:Y:S02]  /*259a0*/  STL.64 [R1+0x1338], R6 ;  /* 0x0013380601007387 */ /* 0x0001e40000100a00 */
[----:B------:R-:W2:Y:S02]  /*259b0*/  LDL.LU R4, [R1+0x300] ;  /* 0x0003000001047983 */ /* 0x000ea40000300800 */
[----:B------:R-:W2:Y:S01]  /*259c0*/  LDL.LU R5, [R1+0x304] ;  /* 0x0003040001057983 */ /* 0x000ea20000300800 */
[----:B0-----:R-:W2:Y:S01]  /*259d0*/  LDL.LU R6, [R1+0x308] ;  /* 0x0003080001067983 */ /* 0x001ea20000300800 */
[----:B------:R-:W2:Y:S01]  /*259e0*/  LDL.LU R7, [R1+0x30c] ;  /* 0x00030c0001077983 */ /* 0x000ea20000300800 */
[----:B------:R-:W-:Y:S01]  /*259f0*/  MOV R10, R8 ;  /* 0x00000008000a7202 */ /* 0x000fe20000000f00 */
[----:B------:R-:W-:Y:S01]  /*25a00*/  IMAD.MOV.U32 R11, RZ, RZ, R9 ;  /* 0x000000ffff0b7224 */ /* 0x000fe200078e0009 */
[----:B------:R-:W3:Y:S01]  /*25a10*/  LDL.LU R8, [R1+0x14a0] ;  /* 0x0014a00001087983 */ /* 0x000ee20000300800 */
[----:B------:R-:W3:Y:S03]  /*25a20*/  LDL.LU R9, [R1+0x149c] ;  /* 0x00149c0001097983 */ /* 0x000ee60000300800 */
[----:B------:R-:W-:Y:S04]  /*25a30*/  STL.64 [R1+0x1370], R10 ;  /* 0x0013700a01007387 */ /* 0x000fe80000100a00 */
[----:B--2---:R-:W-:Y:S01]  /*25a40*/  STL.64 [R1+0x1350], R6 ;  /* 0x0013500601007387 */ /* 0x004fe20000100a00 */
[----:B------:R0:W-:Y:S03]  /*25a50*/  STL.64 [R1+0x1348], R4 ;  /* 0x0013480401007387 */ /* 0x0001e60000100a00 */
[----:B0-----:R-:W2:Y:S01]  /*25a60*/  LDL.LU R4, [R1+0x310] ;  /* 0x0003100001047983 */ /* 0x001ea20000300800 */
[----:B------:R-:W2:Y:S02]  /*25a70*/  LDL.LU R5, [R1+0x314] ;  /* 0x0003140001057983 */ /* 0x000ea40000300800 */
[----:B------:R-:W2:Y:S02]  /*25a80*/  LDL.LU R6, [R1+0x318] ;  /* 0x0003180001067983 */ /* 0x000ea40000300800 */
        /* <DEDUP_REMOVED lines=24> */
[----:B------:R-:W-:-:S05]  /*25c10*/  IMAD.MOV.U32 R11, RZ, RZ, R18 ;  /* 0x000000ffff0b7224 */ /* 0x000fca00078e0012 */
        /* <DEDUP_REMOVED lines=9> */
[----:B------:R0:W-:Y:S02]  /*25cb0*/  STL.64 [R1+0x13d0], R10 ;  /* 0x0013d00a01007387 */ /* 0x0001e40000100a00 */
[----:B0-----:R-:W-:Y:S01]  /*25cc0*/  MOV R10, R22 ;  /* 0x00000016000a7202 */ /* 0x001fe20000000f00 */
[----:B------:R-:W-:Y:S01]  /*25cd0*/  IMAD.MOV.U32 R11, RZ, RZ, R28 ;  /* 0x000000ffff0b7224 */ /* 0x000fe200078e001c */
[----:B------:R-:W3:Y:S04]  /*25ce0*/  LDL.LU R22, [R1+0x1488] ;  /* 0x0014880001167983 */ /* 0x000ee80000300800 */
        /* <DEDUP_REMOVED lines=16> */
[----:B---3--:R-:W-:Y:S01]  /*25df0*/  MOV R10, R25 ;  /* 0x00000019000a7202 */ /* 0x008fe20000000f00 */
[----:B------:R-:W-:-:S05]  /*25e00*/  IMAD.MOV.U32 R11, RZ, RZ, R24 ;  /* 0x000000ffff0b7224 */ /* 0x000fca00078e0018 */
[----:B------:R-:W-:Y:S04]  /*25e10*/  STL.64 [R1+0x1418], R10 ;  /* 0x0014180a01007387 */ /* 0x000fe80000100a00 */
[----:B--2---:R-:W-:Y:S01]  /*25e20*/  STL.64 [R1+0x13e0], R6 ;  /* 0x0013e00601007387 */ /* 0x004fe20000100a00 */
[----:B------:R0:W-:Y:S03]  /*25e30*/  STL.64 [R1+0x13d8], R4 ;  /* 0x0013d80401007387 */ /* 0x0001e60000100a00 */
[----:B0-----:R-:W2:Y:S01]  /*25e40*/  LDL.LU R4, [R1+0x370] ;  /* 0x0003700001047983 */ /* 0x001ea20000300800 */
[----:B------:R-:W2:Y:S02]  /*25e50*/  LDL.LU R5, [R1+0x374] ;  /* 0x0003740001057983 */ /* 0x000ea40000300800 */
[----:B------:R-:W3:Y:S02]  /*25e60*/  LDL.LU R6, [R1+0x378] ;  /* 0x0003780001067983 */ /* 0x000ee40000300800 */
[----:B------:R-:W3:Y:S01]  /*25e70*/  LDL.LU R7, [R1+0x37c] ;  /* 0x00037c0001077983 */ /* 0x000ee20000300800 */
[----:B----4-:R-:W-:Y:S01]  /*25e80*/  MOV R10, R21 ;  /* 0x00000015000a7202 */ /* 0x010fe20000000f00 */
[----:B------:R-:W-:-:S05]  /*25e90*/  IMAD.MOV.U32 R11, RZ, RZ, R20 ;  /* 0x000000ffff0b7224 */ /* 0x000fca00078e0014 */
[----:B------:R-:W-:Y:S04]  /*25ea0*/  STL.64 [R1+0x1430], R10 ;  /* 0x0014300a01007387 */ /* 0x000fe80000100a00 */
[----:B---3--:R-:W-:Y:S01]  /*25eb0*/  STL.64 [R1+0x13f8], R6 ;  /* 0x0013f80601007387 */ /* 0x008fe20000100a00 */
[----:B--2---:R0:W-:Y:S03]  /*25ec0*/  STL.64 [R1+0x13f0], R4 ;  /* 0x0013f00401007387 */ /* 0x0041e60000100a00 */
[----:B0-----:R-:W2:Y:S01]  /*25ed0*/  LDL.LU R4, [R1+0x380] ;  /* 0x0003800001047983 */ /* 0x001ea20000300800 */
[----:B------:R-:W2:Y:S02]  /*25ee0*/  LDL.LU R5, [R1+0x384] ;  /* 0x0003840001057983 */ /* 0x000ea40000300800 */
[----:B------:R-:W3:Y:S02]  /*25ef0*/  LDL.LU R6, [R1+0x388] ;  /* 0x0003880001067983 */ /* 0x000ee40000300800 */
[----:B------:R-:W3:Y:S01]  /*25f00*/  LDL.LU R7, [R1+0x38c] ;  /* 0x00038c0001077983 */ /* 0x000ee20000300800 */
[----:B------:R-:W-:Y:S01]  /*25f10*/  MOV R10, R9 ;  /* 0x00000009000a7202 */ /* 0x000fe20000000f00 */
        /* <DEDUP_REMOVED lines=8> */
[----:B------:R-:W4:Y:S01]  /*25fa0*/  LDL.LU R8, [R1+0x3c0] ;  /* 0x0003c00001087983 */ /* 0x000f220000300800 */
[----:B------:R-:W4:Y:S02]  /*25fb0*/  LDL.LU R9, [R1+0x3c4] ;  /* 0x0003c40001097983 */ /* 0x000f240000300800 */
[----:B------:R-:W2:Y:S02]  /*25fc0*/  LDL.LU R10, [R1+0x3c8] ;  /* 0x0003c800010a7983 */ /* 0x000ea40000300800 */
[----:B------:R-:W2:Y:S01]  /*25fd0*/  LDL.LU R11, [R1+0x3cc] ;  /* 0x0003cc00010b7983 */ /* 0x000ea20000300800 */
[----:B------:R-:W3:Y:S01]  /*25fe0*/  LDL.LU R24, [R1+0x3e0] ;  /* 0x0003e00001187983 */ /* 0x000ee20000300800 */
[----:B------:R-:W3:Y:S02]  /*25ff0*/  LDL.LU R25, [R1+0x3e4] ;  /* 0x0003e40001197983 */ /* 0x000ee40000300800 */
[----:B------:R-:W3:Y:S02]  /*26000*/  LDL.LU R26, [R1+0x3e8] ;  /* 0x0003e800011a7983 */ /* 0x000ee40000300800 */
[----:B------:R-:W3:Y:S01]  /*26010*/  LDL.LU R27, [R1+0x3ec] ;  /* 0x0003ec00011b7983 */ /* 0x000ee20000300800 */
[----:B--2---:R-:W-:Y:S01]  /*26020*/  STL.64 [R1+0x1458], R10 ;  /* 0x0014580a01007387 */ /* 0x004fe20000100a00 */
[----:B----4-:R-:W-:Y:S02]  /*26030*/  STL.64 [R1+0x1450], R8 ;  /* 0x0014500801007387 */ /* 0x010fe40000100a00 */
[----:B---3--:R-:W-:Y:S02]  /*26040*/  STL.64 [R1+0x1428], R6 ;  /* 0x0014280601007387 */ /* 0x008fe40000100a00 */
[----:B------:R0:W-:Y:S02]  /*26050*/  STL.64 [R1+0x1420], R4 ;  /* 0x0014200401007387 */ /* 0x0001e40000100a00 */
[----:B0-----:R-:W2:Y:S01]  /*26060*/  LDL.LU R4, [R1+0x3a0] ;  /* 0x0003a00001047983 */ /* 0x001ea20000300800 */
[----:B------:R-:W2:Y:S02]  /*26070*/  LDL.LU R5, [R1+0x3a4] ;  /* 0x0003a40001057983 */ /* 0x000ea40000300800 */
[----:B------:R-:W3:Y:S02]  /*26080*/  LDL.LU R6, [R1+0x3a8] ;  /* 0x0003a80001067983 */ /* 0x000ee40000300800 */
[----:B------:R-:W3:Y:S02]  /*26090*/  LDL.LU R7, [R1+0x3ac] ;  /* 0x0003ac0001077983 */ /* 0x000ee40000300800 */
[----:B---3--:R-:W-:Y:S01]  /*260a0*/  STL.64 [R1+0x1440], R6 ;  /* 0x0014400601007387 */ /* 0x008fe20000100a00 */
[----:B--2---:R0:W-:Y:S03]  /*260b0*/  STL.64 [R1+0x1438], R4 ;  /* 0x0014380401007387 */ /* 0x0041e60000100a00 */
[----:B0-----:R-:W2:Y:S01]  /*260c0*/  LDL.LU R4, [R1+0x3b0] ;  /* 0x0003b00001047983 */ /* 0x001ea20000300800 */
[----:B------:R-:W2:Y:S02]  /*260d0*/  LDL.LU R5, [R1+0x3b4] ;  /* 0x0003b40001057983 */ /* 0x000ea40000300800 */
[----:B------:R-:W3:Y:S02]  /*260e0*/  LDL.LU R6, [R1+0x3b8] ;  /* 0x0003b80001067983 */ /* 0x000ee40000300800 */
[----:B------:R-:W3:Y:S01]  /*260f0*/  LDL.LU R7, [R1+0x3bc] ;  /* 0x0003bc0001077983 */ /* 0x000ee20000300800 */
[----:B------:R-:W-:Y:S01]  /*26100*/  MOV R18, R22 ;  /* 0x0000001600127202 */ /* 0x000fe20000000f00 */
[----:B------:R-:W-:Y:S01]  /*26110*/  IMAD.MOV.U32 R19, RZ, RZ, R23 ;  /* 0x000000ffff137224 */ /* 0x000fe200078e0017 */
[----:B---3--:R-:W-:Y:S01]  /*26120*/  STL.64 [R1+0x1468], R6 ;  /* 0x0014680601007387 */ /* 0x008fe20000100a00 */
[----:B--2---:R0:W-:Y:S03]  /*26130*/  STL.64 [R1+0x1460], R4 ;  /* 0x0014600401007387 */ /* 0x0041e60000100a00 */
[----:B0-----:R-:W2:Y:S01]  /*26140*/  LDL.LU R4, [R1+0x3d0] ;  /* 0x0003d00001047983 */ /* 0x001ea20000300800 */
[----:B------:R-:W2:Y:S02]  /*26150*/  LDL.LU R5, [R1+0x3d4] ;  /* 0x0003d40001057983 */ /* 0x000ea40000300800 */
[----:B------:R-:W2:Y:S02]  /*26160*/  LDL.LU R6, [R1+0x3d8] ;  /* 0x0003d80001067983 */ /* 0x000ea40000300800 */
[----:B------:R-:W2:Y:S01]  /*26170*/  LDL.LU R7, [R1+0x3dc] ;  /* 0x0003dc0001077983 */ /* 0x000ea20000300800 */
[----:B------:R-:W3:Y:S01]  /*26180*/  LDL.LU R16, [R1+0x2e0] ;  /* 0x0002e00001107983 */ /* 0x000ee20000300800 */
[----:B------:R-:W3:Y:S02]  /*26190*/  LDL.LU R17, [R1+0x2e4] ;  /* 0x0002e40001117983 */ /* 0x000ee40000300800 */
[----:B------:R-:W4:Y:S02]  /*261a0*/  LDL.LU R22, [R1+0x1484] ;  /* 0x0014840001167983 */ /* 0x000f240000300800 */
[----:B------:R-:W4:Y:S01]  /*261b0*/  LDL.LU R23, [R1+0x1480] ;  /* 0x0014800001177983 */ /* 0x000f220000300800 */
[----:B------:R-:W-:Y:S04]  /*261c0*/  STL.64 [R1+0x1330], R18 ;  /* 0x0013301201007387 */ /* 0x000fe80000100a00 */
[----:B---3--:R0:W-:Y:S01]  /*261d0*/  STL.64 [R1+0x1328], R16 ;  /* 0x0013281001007387 */ /* 0x0081e20000100a00 */
[----:B----4-:R-:W-:Y:S03]  /*261e0*/  HMMA.16816.F32.BF16 R12, R12, R22, R24 ;  /* 0x000000160c0c723c */ /* 0x010fe60000041818 */
[----:B0-----:R-:W3:Y:S01]  /*261f0*/  LDL.LU R16, [R1+0x2f0] ;  /* 0x0002f00001107983 */ /* 0x001ee20000300800 */
[----:B------:R-:W3:Y:S02]  /*26200*/  LDL.LU R17, [R1+0x2f4] ;  /* 0x0002f40001117983 */ /* 0x000ee40000300800 */
[----:B------:R-:W3:Y:S02]  /*26210*/  LDL.LU R18, [R1+0x2f8] ;  /* 0x0002f80001127983 */ /* 0x000ee40000300800 */
[----:B------:R-:W3:Y:S01]  /*26220*/  LDL.LU R19, [R1+0x2fc] ;  /* 0x0002fc0001137983 */ /* 0x000ee20000300800 */
[----:B------:R-:W2:Y:S01]  /*26230*/  LDL.LU.64 R26, [R1+0x1478] ;  /* 0x00147800011a7983 */ /* 0x000ea20000300a00 */
[----:B------:R-:W2:Y:S11]  /*26240*/  LDL.LU.64 R24, [R1+0x1470] ;  /* 0x0014700001187983 */ /* 0x000eb60000300a00 */
[----:B------:R-:W-:Y:S02]  /*26250*/  @!UPT UIADD3 URZ, URZ, URZ, URZ ;  /* 0x0000003f3f3ff290 */ /* 0x000fe4000fffe03f */
[----:B------:R-:W-:Y:S01]  /*26260*/  STL.64 [R1+0x3e0], R12 ;  /* 0x0003e00c01007387 */ /* 0x000fe20000100a00 */
[----:B------:R-:W-:Y:S02]  /*26270*/  STL.64 [R1+0x3e8], R14 ;  /* 0x0003e80e01007387 */ /* 0x000fe40000100a00 */
[----:B------:R-:W0:Y:S01]  /*26280*/  LDSM.16.M88.4 R12, [R2+0x18c00] ;  /* 0x018c0000020c783b */ /* 0x000e220000000200 */
[----:B------:R-:W-:-:S03]  /*26290*/  MOV R10, R3 ;  /* 0x00000003000a7202 */ /* 0x000fc60000000f00 */
[----:B------:R-:W-:Y:S01]  /*262a0*/  IMAD.MOV.U32 R11, RZ, RZ, R0 ;  /* 0x000000ffff0b7224 */ /* 0x000fe200078e0000 */
[----:B0-----:R-:W-:Y:S01]  /*262b0*/  STL [R1+0x1210], R12 ;  /* 0x0012100c01007387 */ /* 0x001fe20000100800 */
[----:B------:R-:W-:Y:S02]  /*262c0*/  STL [R1+0x120c], R13 ;  /* 0x00120c0d01007387 */ /* 0x000fe40000100800 */
[----:B------:R-:W-:Y:S02]  /*262d0*/  STL [R1+0x1208], R14 ;  /* 0x0012080e01007387 */ /* 0x000fe40000100800 */
[----:B------:R0:W-:Y:S02]  /*262e0*/  STL [R1+0x1204], R15 ;  /* 0x0012040f01007387 */ /* 0x0001e40000100800 */
[----:B0-----:R-:W4:Y:S01]  /*262f0*/  LDL.LU.64 R14, [R1+0x138] ;  /* 0x00013800010e7983 */ /* 0x001f220000300a00 */
[C---:B--2---:R-:W-:Y:S03]  /*26300*/  HMMA.16816.F32.BF16 R8, R24.reuse, R10, R4 ;  /* 0x0000000a1808723c */ /* 0x044fe60000041804 */
[----:B------:R-:W2:Y:S01]  /*26310*/  LDL.LU.64 R6, [R1+0x1468] ;  /* 0x0014680001067983 */ /* 0x000ea20000300a00 */
[----:B------:R-:W2:Y:S11]  /*26320*/  LDL.LU.64 R4, [R1+0x1460] ;  /* 0x0014600001047983 */ /* 0x000eb60000300a00 */
[----:B------:R-:W-:Y:S08]  /*26330*/  @!UPT UIADD3 URZ, URZ, URZ, URZ ;  /* 0x0000003f3f3ff290 */ /* 0x000ff0000fffe03f */
[----:B------:R-:W-:Y:S01]  /*26340*/  STL.64 [R1+0x3d0], R8 ;  /* 0x0003d00801007387 */ /* 0x000fe20000100a00 */
[----:B------:R0:W-:Y:S03]  /*26350*/  STL.64 [R1+0x3d8], R10 ;  /* 0x0003d80a01007387 */ /* 0x0001e60000100a00 */
[----:B0-----:R-:W4:Y:S01]  /*26360*/  LDL.LU.64 R10, [R1+0x1458] ;  /* 0x00145800010a7983 */ /* 0x001f220000300a00 */
[----:B------:R-:W4:Y:S02]  /*26370*/  LDL.LU.64 R8, [R1+0x1450] ;  /* 0x0014500001087983 */ /* 0x000f240000300a00 */
[C---:B----4-:R-:W-:Y:S11]  /*26380*/  HMMA.16816.F32.BF16 R8, R24.reuse, R14, R8 ;  /* 0x0000000e1808723c */ /* 0x050ff60000041808 */
[----:B------:R-:W-:Y:S11]  /*26390*/  @!UPT UIADD3 URZ, URZ, URZ, URZ ;  /* 0x0000003f3f3ff290 */ /* 0x000ff6000fffe03f */
[----:B------:R-:W-:Y:S01]  /*263a0*/  @!UPT UIADD3 URZ, URZ, URZ, URZ ;  /* 0x0000003f3f3ff290 */ /* 0x000fe2000fffe03f */
[----:B------:R-:W-:Y:S01]  /*263b0*/  STL.64 [R1+0x3c0], R8 ;  /* 0x0003c00801007387 */ /* 0x000fe20000100a00 */
[----:B------:R0:W-:Y:S03]  /*263c0*/  STL.64 [R1+0x3c8], R10 ;  /* 0x0003c80a01007387 */ /* 0x0001e60000100a00 */
[----:B0-----:R-:W2:Y:S02]  /*263d0*/  LDL.LU.64 R10, [R1+0x1448] ;  /* 0x00144800010a7983 */ /* 0x001ea40000300a00 */
[C---:B--2---:R-:W-:Y:S02]  /*263e0*/  HMMA.16816.F32.BF16 R8, R24.reuse, R10, R4 ;  /* 0x0000000a1808723c */ /* 0x044fe40000041804 */
[----:B------:R-:W2:Y:S01]  /*263f0*/  LDL.LU.64 R6, [R1+0x1440] ;  /* 0x0014400001067983 */ /* 0x000ea20000300a00 */
[----:B------:R-:W2:Y:S11]  /*26400*/  LDL.LU.64 R4, [R1+0x1438] ;  /* 0x0014380001047983 */ /* 0x000eb60000300a00 */
[----:B------:R-:W-:Y:S09]  /*26410*/  @!UPT UIADD3 URZ, URZ, URZ, URZ ;  /* 0x0000003f3f3ff290 */ /* 0x000ff2000fffe03f */
        /* <DEDUP_REMOVED lines=78> */
[----:B------:R-:W-:Y:S01]  /*26900*/  STL.64 [R1+0x300], R4 ;  /* 0x0003000401007387 */ /* 0x000fe20000100a00 */
[----:B------:R0:W-:Y:S03]  /*26910*/  STL.64 [R1+0x308], R6 ;  /* 0x0003080601007387 */ /* 0x0001e60000100a00 */
[----:B0-----:R-:W3:Y:S01]  /*26920*/  LDL.LU.64 R6, [R1+0x1338] ;  /* 0x0013380001067983 */ /* 0x001ee20000300a00 */
[----:B------:R0:W-:Y:S02]  /*26930*/  STL [R1+0x125c], R10 ;  /* 0x00125c0a01007387 */ /* 0x0001e40000100800 */
[----:B------:R1:W-:Y:S02]  /*26940*/  STL [R1+0x1258], R11 ;  /* 0x0012580b01007387 */ /* 0x0003e40000100800 */
[----:B------:R-:W2:Y:S01]  /*26950*/  LDL.LU R8, [R1+0x2b0] ;  /* 0x0002b00001087983 */ /* 0x000ea20000300800 */
[----:B------:R-:W2:Y:S04]  /*26960*/  LDL.LU R9, [R1+0x2b4] ;  /* 0x0002b40001097983 */ /* 0x000ea80000300800 */
[----:B0-----:R-:W2:Y:S01]  /*26970*/  LDL.LU R10, [R1+0x2b8] ;  /* 0x0002b800010a7983 */ /* 0x001ea20000300800 */
[----:B-1----:R-:W2:Y:S01]  /*26980*/  LDL.LU R11, [R1+0x2bc] ;  /* 0x0002bc00010b7983 */ /* 0x002ea20000300800 */
[C---:B---3--:R-:W-:Y:S11]  /*26990*/  HMMA.16816.F32.BF16 R16, R24.reuse, R6, R16 ;  /* 0x000000061810723c */ /* 0x048ff60000041810 */
[----:B------:R-:W-:Y:S11]  /*269a0*/  @!UPT UIADD3 URZ, URZ, URZ, URZ ;  /* 0x0000003f3f3ff290 */ /* 0x000ff6000fffe03f */
[----:B------:R-:W-:Y:S01]  /*269b0*/  @!UPT UIADD3 URZ, URZ, URZ, URZ ;  /* 0x0000003f3f3ff290 */ /* 0x000fe2000fffe03f */
[----:B------:R-:W-:Y:S01]  /*269c0*/  STL.64 [R1+0x2f0], R16 ;  /* 0x0002f01001007387 */ /* 0x000fe20000100a00 */
[----:B------:R0:W-:Y:S03]  /*269d0*/  STL.64 [R1+0x2f8], R18 ;  /* 0x0002f81201007387 */ /* 0x0001e60000100a00 */
[----:B0-----:R-:W3:Y:S01]  /*269e0*/  LDL.LU.64 R18, [R1+0x1330] ;  /* 0x0013300001127983 */ /* 0x001ee20000300a00 */
[----:B------:R-:W3:Y:S02]  /*269f0*/  LDL.LU.64 R16, [R1+0x1328] ;  /* 0x0013280001107983 */ /* 0x000ee40000300a00 */
[----:B---3--:R-:W-:Y:S01]  /*26a00*/  HMMA.16816.F32.BF16 R24, R24, R22, R16 ;  /* 0x000000161818723c */ /* 0x008fe20000041810 */
[----:B------:R-:W3:Y:S01]  /*26a10*/  LDL.LU.64 R18, [R1+0x1320] ;  /* 0x0013200001127983 */ /* 0x000ee20000300a00 */
[----:B------:R-:W3:Y:S11]  /*26a20*/  LDL.LU.64 R16, [R1+0x1318] ;  /* 0x0013180001107983 */ /* 0x000ef60000300a00 */
[----:B------:R-:W-:Y:S10]  /*26a30*/  @!UPT UIADD3 URZ, URZ, URZ, URZ ;  /* 0x0000003f3f3ff290 */ /* 0x000ff4000fffe03f */
[----:B------:R-:W-:Y:S01]  /*26a40*/  STL.64 [R1+0x2e0], R24 ;  /* 0x0002e01801007387 */ /* 0x000fe20000100a00 */
[----:B------:R0:W-:Y:S03]  /*26a50*/  STL.64 [R1+0x2e8], R26 ;  /* 0x0002e81a01007387 */ /* 0x0001e60000100a00 */
[----:B0-----:R-:W3:Y:S01]  /*26a60*/  LDL.LU.64 R26, [R1+0x148] ;  /* 0x00014800011a7983 */ /* 0x001ee20000300a00 */
[----:B------:R-:W-:Y:S02]  /*26a70*/  STL.64 [R1+0x12b0], R22 ;  /* 0x0012b01601007387 */ /* 0x000fe40000100a00 */
[----:B------:R0:W-:Y:S02]  /*26a80*/  STL.64 [R1+0x12a8], R20 ;  /* 0x0012a81401007387 */ /* 0x0001e40000100a00 */
[----:B0-----:R-:W3:Y:S01]  /*26a90*/  LDL.LU R20, [R1+0x2d0] ;  /* 0x0002d00001147983 */ /* 0x001ee20000300800 */
[----:B------:R-:W3:Y:S02]  /*26aa0*/  LDL.LU R21, [R1+0x2d4] ;  /* 0x0002d40001157983 */ /* 0x000ee40000300800 */
[----:B------:R-:W3:Y:S02]  /*26ab0*/  LDL.LU R22, [R1+0x2d8] ;  /* 0x0002d80001167983 */ /* 0x000ee40000300800 */
[----:B------:R-:W3:Y:S02]  /*26ac0*/  LDL.LU R23, [R1+0x2dc] ;  /* 0x0002dc0001177983 */ /* 0x000ee40000300800 */
[C---:B---3--:R-:W-:Y:S01]  /*26ad0*/  HMMA.16816.F32.BF16 R20, R16.reuse, R26, R20 ;  /* 0x0000001a1014723c */ /* 0x048fe20000041814 */
[----:B------:R-:W-:Y:S01]  /*26ae0*/  IMAD.MOV.U32 R4, RZ, RZ, R27 ;  /* 0x000000ffff047224 */ /* 0x000fe200078e001b */
[----:B------:R-:W-:Y:S11]  /*26af0*/  MOV R5, R26 ;  /* 0x0000001a00057202 */ /* 0x000ff60000000f00 */
[----:B------:R-:W-:Y:S10]  /*26b00*/  @!UPT UIADD3 URZ, URZ, URZ, URZ ;  /* 0x0000003f3f3ff290 */ /* 0x000ff4000fffe03f */
[----:B------:R-:W-:Y:S01]  /*26b10*/  STL.64 [R1+0x2d0], R20 ;  /* 0x0002d01401007387 */ /* 0x000fe20000100a00 */
[----:B------:R-:W-:Y:S02]  /*26b20*/  STL.64 [R1+0x2d8], R22 ;  /* 0x0002d81601007387 */ /* 0x000fe40000100a00 */
[----:B------:R-:W-:Y:S02]  /*26b30*/  STL [R1+0x1218], R4 ;  /* 0x0012180401007387 */ /* 0x000fe40000100800 */
[----:B------:R-:W-:Y:S01]  /*26b40*/  STL [R1+0x1214], R5 ;  /* 0x0012140501007387 */ /* 0x000fe20000100800 */
[----:B------:R2:W-:Y:S02]  /*26b50*/  STL.64 [R1+0x12c0], R6 ;  /* 0x0012c00601007387 */ /* 0x0005e40000100a00 */
[C---:B--2---:R-:W-:Y:S07]  /*26b60*/  HMMA.16816.F32.BF16 R4, R16.reuse, R14, R8 ;  /* 0x0000000e1004723c */ /* 0x044fee0000041808 */
[----:B------:R-:W-:Y:S01]  /*26b70*/  MOV R9, R14 ;  /* 0x0000000e00097202 */ /* 0x000fe20000000f00 */
[----:B------:R-:W-:Y:S11]  /*26b80*/  IMAD.MOV.U32 R8, RZ, RZ, R15 ;  /* 0x000000ffff087224 */ /* 0x000ff600078e000f */
[----:B------:R-:W-:Y:S04]  /*26b90*/  @!UPT UIADD3 URZ, URZ, URZ, URZ ;  /* 0x0000003f3f3ff290 */ /* 0x000fe8000fffe03f */
[----:B------:R0:W-:Y:S01]  /*26ba0*/  STL.64 [R1+0x510], R4 ;  /* 0x0005100401007387 */ /* 0x0001e20000100a00 */
[----:B------:R1:W-:Y:S03]  /*26bb0*/  STL.64 [R1+0x518], R6 ;  /* 0x0005180601007387 */ /* 0x0003e60000100a00 */
[----:B0-----:R-:W2:Y:S01]  /*26bc0*/  LDL.LU R4, [R1+0x260] ;  /* 0x0002600001047983 */ /* 0x001ea20000300800 */
[----:B------:R-:W2:Y:S02]  /*26bd0*/  LDL.LU R5, [R1+0x264] ;  /* 0x0002640001057983 */ /* 0x000ea40000300800 */
[----:B-1----:R-:W3:Y:S02]  /*26be0*/  LDL.LU R6, [R1+0x268] ;  /* 0x0002680001067983 */ /* 0x002ee40000300800 */
[----:B------:R-:W3:Y:S01]  /*26bf0*/  LDL.LU R7, [R1+0x26c] ;  /* 0x00026c0001077983 */ /* 0x000ee20000300800 */
[----:B------:R-:W4:Y:S01]  /*26c00*/  LDL.LU R12, [R1+0x280] ;  /* 0x00028000010c7983 */ /* 0x000f220000300800 */
[----:B------:R-:W4:Y:S02]  /*26c10*/  LDL.LU R13, [R1+0x284] ;  /* 0x00028400010d7983 */ /* 0x000f240000300800 */
[----:B------:R-:W2:Y:S02]  /*26c20*/  LDL.LU R14, [R1+0x288] ;  /* 0x00028800010e7983 */ /* 0x000ea40000300800 */
[----:B------:R-:W2:Y:S02]  /*26c30*/  LDL.LU R15, [R1+0x28c] ;  /* 0x00028c00010f7983 */ /* 0x000ea40000300800 */
[----:B--2---:R0:W-:Y:S01]  /*26c40*/  STL.64 [R1+0x12f0], R14 ;  /* 0x0012f00e01007387 */ /* 0x0041e20000100a00 */
[----:B----4-:R-:W-:Y:S03]  /*26c50*/  STL.64 [R1+0x12e8], R12 ;  /* 0x0012e80c01007387 */ /* 0x010fe60000100a00 */
[----:B0-----:R-:W2:Y:S04]  /*26c60*/  LDL.LU.64 R14, [R1+0x118] ;  /* 0x00011800010e7983 */ /* 0x001ea80000300a00 */
[----:B--2---:R0:W-:Y:S04]  /*26c70*/  STL.64 [R1+0x1300], R14 ;  /* 0x0013000e01007387 */ /* 0x0041e80000100a00 */
[----:B0-----:R-:W2:Y:S01]  /*26c80*/  LDL.LU.64 R14, [R1+0x128] ;  /* 0x00012800010e7983 */ /* 0x001ea20000300a00 */
[----:B---3--:R0:W-:Y:S02]  /*26c90*/  STL.64 [R1+0x12d0], R6 ;  /* 0x0012d00601007387 */ /* 0x0081e40000100a00 */
[----:B------:R-:W-:Y:S01]  /*26ca0*/  STL.64 [R1+0x12c8], R4 ;  /* 0x0012c80401007387 */ /* 0x000fe20000100a00 */
[----:B0-----:R-:W3:Y:S04]  /*26cb0*/  LDL.LU.64 R6, [R1+0xf8] ;  /* 0x0000f80001067983 */ /* 0x001ee80000300a00 */
[----:B---3--:R0:W-:Y:S04]  /*26cc0*/  STL.64 [R1+0x12e0], R6 ;  /* 0x0012e00601007387 */ /* 0x0081e80000100a00 */
[----:B0-----:R-:W3:Y:S04]  /*26cd0*/  LDL.LU.64 R6, [R1+0x108] ;  /* 0x0001080001067983 */ /* 0x001ee80000300a00 */
[----:B---3--:R0:W-:Y:S01]  /*26ce0*/  STL.64 [R1+0x12f8], R6 ;  /* 0x0012f80601007387 */ /* 0x0081e20000100a00 */
[----:B------:R-:W3:Y:S02]  /*26cf0*/  LDL.LU R4, [R1+0x290] ;  /* 0x0002900001047983 */ /* 0x000ee40000300800 */
[----:B------:R-:W3:Y:S01]  /*26d00*/  LDL.LU R5, [R1+0x294] ;  /* 0x0002940001057983 */ /* 0x000ee20000300800 */
[----:B0-----:R-:W4:Y:S01]  /*26d10*/  LDL.LU R6, [R1+0x298] ;  /* 0x0002980001067983 */ /* 0x001f220000300800 */
[----:B------:R-:W4:Y:S03]  /*26d20*/  LDL.LU R7, [R1+0x29c] ;  /* 0x00029c0001077983 */ /* 0x000f260000300800 */
[----:B----4-:R-:W-:Y:S01]  /*26d30*/  STL.64 [R1+0x1310], R6 ;  /* 0x0013100601007387 */ /* 0x010fe20000100a00 */
[----:B---3--:R0:W-:Y:S03]  /*26d40*/  STL.64 [R1+0x1308], R4 ;  /* 0x0013080401007387 */ /* 0x0081e60000100a00 */
[----:B0-----:R-:W2:Y:S01]  /*26d50*/  LDL.LU R4, [R1+0x2a0] ;  /* 0x0002a00001047983 */ /* 0x001ea20000300800 */
[----:B------:R-:W2:Y:S02]  /*26d60*/  LDL.LU R5, [R1+0x2a4] ;  /* 0x0002a40001057983 */ /* 0x000ea40000300800 */
[----:B------:R-:W2:Y:S02]  /*26d70*/  LDL.LU R6, [R1+0x2a8] ;  /* 0x0002a80001067983 */ /* 0x000ea40000300800 */
[----:B------:R-:W2:Y:S01]  /*26d80*/  LDL.LU R7, [R1+0x2ac] ;  /* 0x0002ac0001077983 */ /* 0x000ea20000300800 */
[----:B------:R-:W3:Y:S04]  /*26d90*/  LDL.LU.64 R22, [R1+0xd8] ;  /* 0x0000d80001167983 */ /* 0x000ee80000300a00 */
[----:B---3--:R0:W-:Y:S04]  /*26da0*/  STL.64 [R1+0x12b8], R22 ;  /* 0x0012b81601007387 */ /* 0x0081e80000100a00 */
[----:B0-----:R-:W3:Y:S01]  /*26db0*/  LDL.LU.64 R22, [R1+0xe8] ;  /* 0x0000e80001167983 */ /* 0x001ee20000300a00 */
[C---:B--2---:R-:W-:Y:S01]  /*26dc0*/  HMMA.16816.F32.BF16 R4, R16.reuse, R14, R4 ;  /* 0x0000000e1004723c */ /* 0x044fe20000041804 */
[----:B------:R-:W-:Y:S01]  /*26dd0*/  MOV R3, R14 ;  /* 0x0000000e00037202 */ /* 0x000fe20000000f00 */
[----:B------:R-:W-:Y:S01]  /*26de0*/  IMAD.MOV.U32 R2, RZ, RZ, R15 ;  /* 0x000000ffff027224 */ /* 0x000fe200078e000f */
[----:B---3--:R0:W-:Y:S01]  /*26df0*/  STL.64 [R1+0x12d8], R22 ;  /* 0x0012d81601007387 */ /* 0x0081e20000100a00 */
[----:B------:R-:W2:Y:S02]  /*26e00*/  LDL.LU R20, [R1+0x270] ;  /* 0x0002700001147983 */ /* 0x000ea40000300800 */
[----:B------:R-:W2:Y:S01]  /*26e10*/  LDL.LU R21, [R1+0x274] ;  /* 0x0002740001157983 */ /* 0x000ea20000300800 */
[----:B0-----:R-:W2:Y:S01]  /*26e20*/  LDL.LU R22, [R1+0x278] ;  /* 0x0002780001167983 */ /* 0x001ea20000300800 */
[----:B------:R-:W2:Y:S02]  /*26e30*/  LDL.LU R23, [R1+0x27c] ;  /* 0x00027c0001177983 */ /* 0x000ea40000300800 */
[----:B------:R-:W3:Y:S02]  /*26e40*/  LDL.LU.64 R26, [R1+0xb8] ;  /* 0x0000b800011a7983 */ /* 0x000ee40000300a00 */
[----:B------:R0:W-:Y:S01]  /*26e50*/  STL [R1+0x1220], R8 ;  /* 0x0012200801007387 */ /* 0x0001e20000100800 */
[----:B------:R1:W-:Y:S04]  /*26e60*/  STL [R1+0x121c], R9 ;  /* 0x00121c0901007387 */ /* 0x0003e80000100800 */
[----:B0-----:R-:W4:Y:S01]  /*26e70*/  LDL.LU R8, [R1+0x250] ;  /* 0x0002500001087983 */ /* 0x001f220000300800 */
[----:B-1----:R-:W4:Y:S02]  /*26e80*/  LDL.LU R9, [R1+0x254] ;  /* 0x0002540001097983 */ /* 0x002f240000300800 */
[----:B------:R-:W4:Y:S02]  /*26e90*/  LDL.LU R10, [R1+0x258] ;  /* 0x00025800010a7983 */ /* 0x000f240000300800 */
[----:B------:R-:W4:Y:S01]  /*26ea0*/  LDL.LU R11, [R1+0x25c] ;  /* 0x00025c00010b7983 */ /* 0x000f220000300800 */
[----:B------:R-:W-:Y:S01]  /*26eb0*/  STL.64 [R1+0x520], R4 ;  /* 0x0005200401007387 */ /* 0x000fe20000100a00 */
[----:B------:R0:W-:Y:S03]  /*26ec0*/  STL.64 [R1+0x528], R6 ;  /* 0x0005280601007387 */ /* 0x0001e60000100a00 */
[----:B0-----:R-:W2:Y:S01]  /*26ed0*/  LDL.LU.64 R6, [R1+0x1310] ;  /* 0x0013100001067983 */ /* 0x001ea20000300a00 */
[----:B------:R-:W2:Y:S02]  /*26ee0*/  LDL.LU.64 R4, [R1+0x1308] ;  /* 0x0013080001047983 */ /* 0x000ea40000300a00 */
[----:B------:R-:W2:Y:S02]  /*26ef0*/  LDL.LU.64 R14, [R1+0x1300] ;  /* 0x00130000010e7983 */ /* 0x000ea40000300a00 */
[----:B------:R-:W-:Y:S01]  /*26f00*/  STL [R1+0x1228], R2 ;  /* 0x0012280201007387 */ /* 0x000fe20000100800 */
[----:B------:R-:W-:Y:S01]  /*26f10*/  STL [R1+0x1224], R3 ;  /* 0x0012240301007387 */ /* 0x000fe20000100800 */
        /* <DEDUP_REMOVED lines=9> */
[----:B------:R-:W-:Y:S01]  /*26fb0*/  STL [R1+0x1230], R28 ;  /* 0x0012301c01007387 */ /* 0x000fe20000100800 */
[----:B------:R-:W-:Y:S01]  /*26fc0*/  STL [R1+0x122c], R0 ;  /* 0x00122c0001007387 */ /* 0x000fe20000100800 */
[C---:B--2---:R-:W-:Y:S11]  /*26fd0*/  HMMA.16816.F32.BF16 R12, R16.reuse, R6, R12 ;  /* 0x00000006100c723c */ /* 0x044ff6000004180c */
[----:B------:R-:W-:Y:S11]  /*26fe0*/  @!UPT UIADD3 URZ, URZ, URZ, URZ ;  /* 0x0000003f3f3ff290 */ /* 0x000ff6000fffe03f */
[----:B------:R-:W-:Y:S01]  /*26ff0*/  @!UPT UIADD3 URZ, URZ, URZ, URZ ;  /* 0x0000003f3f3ff290 */ /* 0x000fe2000fffe03f */
[----:B------:R-:W-:Y:S01]  /*27000*/  STL.64 [R1+0x540], R12 ;  /* 0x0005400c01007387 */ /* 0x000fe20000100a00 */
[----:B------:R0:W-:Y:S02]  /*27010*/  STL.64 [R1+0x548], R14 ;  /* 0x0005480e01007387 */ /* 0x0001e40000100a00 */
[----:B0-----:R-:W-:Y:S01]  /*27020*/  MOV R14, R6 ;  /* 0x00000006000e7202 */ /* 0x001fe20000000f00 */
[----:B------:R-:W-:Y:S02]  /*27030*/  IMAD.MOV.U32 R15, RZ, RZ, R7 ;  /* 0x000000ffff0f7224 */ /* 0x000fe400078e0007 */
        /* <DEDUP_REMOVED lines=10> */
[----:B------:R-:W-:Y:S01]  /*270e0*/  STL.64 [R1+0x1240], R14 ;  /* 0x0012400e01007387 */ /* 0x000fe20000100a00 */
[----:B------:R0:W-:Y:S04]  /*270f0*/  STL.64 [R1+0x1238], R12 ;  /* 0x0012380c01007387 */ /* 0x0001e80000100a00 */
[----:B0-----:R-:W3:Y:S01]  /*27100*/  LDL.LU R12, [R1+0x230] ;  /* 0x00023000010c7983 */ /* 0x001ee20000300800 */
[----:B------:R-:W3:Y:S02]  /*27110*/  LDL.LU R13, [R1+0x234] ;  /* 0x00023400010d7983 */ /* 0x000ee40000300800 */
[----:B------:R-:W3:Y:S02]  /*27120*/  LDL.LU R14, [R1+0x238] ;  /* 0x00023800010e7983 */ /* 0x000ee40000300800 */
[----:B------:R-:W3:Y:S01]  /*27130*/  LDL.LU R15, [R1+0x23c] ;  /* 0x00023c00010f7983 */ /* 0x000ee20000300800 */
        /* <DEDUP_REMOVED lines=8> */
[----:B------:R-:W4:Y:S02]  /*271c0*/  LDL.LU.64 R22, [R1+0x12b8] ;  /* 0x0012b80001167983 */ /* 0x000f240000300a00 */
[C---:B----4-:R-:W-:Y:S01]  /*271d0*/  HMMA.16816.F32.BF16 R8, R16.reuse, R22, R8 ;  /* 0x000000161008723c */ /* 0x050fe20000041808 */
[----:B--2---:R0:W-:Y:S01]  /*271e0*/  STL.64 [R1+0x1250], R6 ;  /* 0x0012500601007387 */ /* 0x0041e20000100a00 */
[----:B------:R-:W-:Y:S03]  /*271f0*/  STL.64 [R1+0x1248], R4 ;  /* 0x0012480401007387 */ /* 0x000fe60000100a00 */
[----:B0-----:R-:W2:Y:S11]  /*27200*/  LDL.LU.64 R6, [R1+0xc8] ;  /* 0x0000c80001067983 */ /* 0x001eb60000300a00 */
[----:B------:R-:W-:Y:S07]  /*27210*/  @!UPT UIADD3 URZ, URZ, URZ, URZ ;  /* 0x0000003f3f3ff290 */ /* 0x000fee000fffe03f */
[----:B------:R0:W-:Y:S01]  /*27220*/  STL.64 [R1+0x570], R8 ;  /* 0x0005700801007387 */ /* 0x0001e20000100a00 */
[----:B------:R-:W-:Y:S01]  /*27230*/  STL.64 [R1+0x578], R10 ;  /* 0x0005780a01007387 */ /* 0x000fe20000100a00 */
[----:B0-----:R-:W-:Y:S01]  /*27240*/  MOV R8, R22 ;  /* 0x0000001600087202 */ /* 0x001fe20000000f00 */
[----:B------:R-:W-:Y:S02]  /*27250*/  IMAD.MOV.U32 R9, RZ, RZ, R23 ;  /* 0x000000ffff097224 */ /* 0x000fe400078e0017 */
[----:B------:R-:W4:Y:S01]  /*27260*/  LDL.LU.64 R22, [R1+0x12b0] ;  /* 0x0012b00001167983 */ /* 0x000f220000300a00 */
[----:B------:R-:W4:Y:S02]  /*27270*/  LDL.LU.64 R20, [R1+0x12a8] ;  /* 0x0012a80001147983 */ /* 0x000f240000300a00 */
[----:B------:R0:W-:Y:S02]  /*27280*/  STL.64 [R1+0x1280], R8 ;  /* 0x0012800801007387 */ /* 0x0001e40000100a00 */
[----:B0-----:R-:W4:Y:S01]  /*27290*/  LDL.LU R8, [R1+0x240] ;  /* 0x0002400001087983 */ /* 0x001f220000300800 */
[----:B------:R-:W4:Y:S02]  /*272a0*/  LDL.LU R9, [R1+0x244] ;  /* 0x0002440001097983 */ /* 0x000f240000300800 */
[----:B------:R-:W4:Y:S02]  /*272b0*/  LDL.LU R10, [R1+0x248] ;  /* 0x00024800010a7983 */ /* 0x000f240000300800 */
[----:B------:R-:W4:Y:S02]  /*272c0*/  LDL.LU R11, [R1+0x24c] ;  /* 0x00024c00010b7983 */ /* 0x000f240000300800 */
[----:B---3--:R-:W-:Y:S01]  /*272d0*/  IMAD.MOV.U32 R0, RZ, RZ, R27 ;  /* 0x000000ffff007224 */ /* 0x008fe200078e001b */
[----:B--2---:R-:W-:Y:S01]  /*272e0*/  MOV R2, R6 ;  /* 0x0000000600027202 */ /* 0x004fe20000000f00 */
[----:B------:R-:W-:Y:S01]  /*272f0*/  IMAD.MOV.U32 R3, RZ, RZ, R7 ;  /* 0x000000ffff037224 */ /* 0x000fe200078e0007 */
[C---:B----4-:R-:W-:Y:S08]  /*27300*/  HMMA.16816.F32.BF16 R8, R16.reuse, R6, R8 ;  /* 0x000000061008723c */ /* 0x050ff00000041808 */
[----:B------:R-:W-:Y:S11]  /*27310*/  HMMA.16816.F32.BF16 R4, R16, R26, R12 ;  /* 0x0000001a1004723c */ /* 0x000ff6000004180c */
[----:B------:R-:W-:Y:S04]  /*27320*/  @!UPT UIADD3 URZ, URZ, URZ, URZ ;  /* 0x0000003f3f3ff290 */ /* 0x000fe8000fffe03f */
[----:B------:R-:W-:Y:S01]  /*27330*/  STL.64 [R1+0x580], R8 ;  /* 0x0005800801007387 */ /* 0x000fe20000100a00 */
[----:B------:R-:W-:Y:S07]  /*27340*/  STL.64 [R1+0x588], R10 ;  /* 0x0005880a01007387 */ /* 0x000fee0000100a00 */
[----:B------:R-:W-:Y:S02]  /*27350*/  STL.64 [R1+0x590], R4 ;  /* 0x0005900401007387 */ /* 0x000fe40000100a00 */
[----:B------:R-:W-:Y:S01]  /*27360*/  STL.64 [R1+0x598], R6 ;  /* 0x0005980601007387 */ /* 0x000fe20000100a00 */
[----:B------:R-:W2:Y:S01]  /*27370*/  LDL.LU R27, [R1+0x820] ;  /* 0x00082000011b7983 */ /* 0x000ea20000300800 */
[----:B------:R-:W-:-:S03]  /*27380*/  MOV R28, R26 ;  /* 0x0000001a001c7202 */ /* 0x000fc60000000f00 */
[----:B--2---:R0:W-:Y:S01]  /*27390*/  STL [R1+0x1094], R27 ;  /* 0x0010941b01007387 */ /* 0x0041e20000100800 */
[----:B------:R-:W2:Y:S02]  /*273a0*/  LDL.LU R24, [R1] ;  /* 0x0000000001187983 */ /* 0x000ea40000300800 */
[----:B------:R-:W2:Y:S02]  /*273b0*/  LDL.LU R25, [R1+0x4] ;  /* 0x0000040001197983 */ /* 0x000ea40000300800 */
[----:B------:R-:W3:Y:S01]  /*273c0*/  LDL.LU R26, [R1+0x8] ;  /* 0x00000800011a7983 */ /* 0x000ee20000300800 */
[----:B0-----:R-:W-:Y:S02]  /*273d0*/  MOV R27, R29 ;  /* 0x0000001d001b7202 */ /* 0x001fe40000000f00 */
[----:B------:R-:W4:Y:S01]  /*273e0*/  LDL.LU R29, [R1+0x12a4] ;  /* 0x0012a400011d7983 */ /* 0x000f220000300800 */
[----:B------:R-:W2:Y:S02]  /*273f0*/  LDL.LU R12, [R1+0x1e0] ;  /* 0x0001e000010c7983 */ /* 0x000ea40000300800 */
[----:B------:R-:W2:Y:S02]  /*27400*/  LDL.LU R13, [R1+0x1e4] ;  /* 0x0001e400010d7983 */ /* 0x000ea40000300800 */
[----:B------:R-:W2:Y:S01]  /*27410*/  LDL.LU R14, [R1+0x1e8] ;  /* 0x0001e800010e7983 */ /* 0x000ea20000300800 */
[----:B------:R-:W2:Y:S01]  /*27420*/  LDL.LU R15, [R1+0x1ec] ;  /* 0x0001ec00010f7983 */ /* 0x000ea20000300800 */
[----:B------:R-:W2:Y:S02]  /*27430*/  LDL.LU R8, [R1+0x210] ;  /* 0x0002100001087983 */ /* 0x000ea40000300800 */
[----:B------:R-:W2:Y:S02]  /*27440*/  LDL.LU R9, [R1+0x214] ;  /* 0x0002140001097983 */ /* 0x000ea40000300800 */
[----:B------:R-:W2:Y:S01]  /*27450*/  LDL.LU R10, [R1+0x218] ;  /* 0x00021800010a7983 */ /* 0x000ea20000300800 */
[----:B------:R-:W2:Y:S04]  /*27460*/  LDL.LU R11, [R1+0x21c] ;  /* 0x00021c00010b7983 */ /* 0x000ea80000300800 */
[----:B--2---:R0:W-:Y:S01]  /*27470*/  STL.64 [R1+0x1290], R10 ;  /* 0x0012900a01007387 */ /* 0x0041e20000100a00 */
[----:B------:R-:W-:Y:S03]  /*27480*/  STL.64 [R1+0x1288], R8 ;  /* 0x0012880801007387 */ /* 0x000fe60000100a00 */
[----:B0-----:R-:W2:Y:S01]  /*27490*/  LDL.LU.64 R10, [R1+0xa8] ;  /* 0x0000a800010a7983 */ /* 0x001ea20000300a00 */
[----:B------:R-:W-:Y:S02]  /*274a0*/  STL.64 [R1+0x1268], R14 ;  /* 0x0012680e01007387 */ /* 0x000fe40000100a00 */
[----:B------:R0:W-:Y:S02]  /*274b0*/  STL.64 [R1+0x1260], R12 ;  /* 0x0012600c01007387 */ /* 0x0001e40000100a00 */
[----:B0-----:R-:W2:Y:S01]  /*274c0*/  LDL.LU R12, [R1+0x200] ;  /* 0x00020000010c7983 */ /* 0x001ea20000300800 */
[----:B------:R-:W2:Y:S02]  /*274d0*/  LDL.LU R13, [R1+0x204] ;  /* 0x00020400010d7983 */ /* 0x000ea40000300800 */
[----:B------:R-:W2:Y:S02]  /*274e0*/  LDL.LU R14, [R1+0x208] ;  /* 0x00020800010e7983 */ /* 0x000ea40000300800 */
[----:B------:R-:W2:Y:S02]  /*274f0*/  LDL.LU R15, [R1+0x20c] ;  /* 0x00020c00010f7983 */ /* 0x000ea40000300800 */
[----:B--2---:R0:W-:Y:S01]  /*27500*/  STL.64 [R1+0x1278], R14 ;  /* 0x0012780e01007387 */ /* 0x0041e20000100a00 */
[----:B------:R1:W-:Y:S03]  /*27510*/  STL.64 [R1+0x1270], R12 ;  /* 0x0012700c01007387 */ /* 0x0003e60000100a00 */
[----:B0-----:R-:W2:Y:S04]  /*27520*/  LDL.LU.64 R14, [R1+0x98] ;  /* 0x00009800010e7983 */ /* 0x001ea80000300a00 */
[----:B--2---:R0:W-:Y:S01]  /*27530*/  STL.64 [R1+0x1298], R14 ;  /* 0x0012980e01007387 */ /* 0x0041e20000100a00 */
[----:B-1----:R-:W2:Y:S02]  /*27540*/  LDL.LU R12, [R1+0x220] ;  /* 0x00022000010c7983 */ /* 0x002ea40000300800 */
[----:B------:R-:W2:Y:S01]  /*27550*/  LDL.LU R13, [R1+0x224] ;  /* 0x00022400010d7983 */ /* 0x000ea20000300800 */
[----:B0-----:R-:W2:Y:S01]  /*27560*/  LDL.LU R14, [R1+0x228] ;  /* 0x00022800010e7983 */ /* 0x001ea20000300800 */
[----:B------:R-:W2:Y:S02]  /*27570*/  LDL.LU R15, [R1+0x22c] ;  /* 0x00022c00010f7983 */ /* 0x000ea40000300800 */
[----:B------:R-:W2:Y:S02]  /*27580*/  LDL.LU R4, [R1+0x1f0] ;  /* 0x0001f00001047983 */ /* 0x000ea40000300800 */
[----:B------:R-:W2:Y:S01]  /*27590*/  LDL.LU R5, [R1+0x1f4] ;  /* 0x0001f40001057983 */ /* 0x000ea20000300800 */
[----:B------:R-:W2:Y:S01]  /*275a0*/  LDL.LU R6, [R1+0x1f8] ;  /* 0x0001f80001067983 */ /* 0x000ea20000300800 */
[----:B------:R-:W2:Y:S02]  /*275b0*/  LDL.LU R7, [R1+0x1fc] ;  /* 0x0001fc0001077983 */ /* 0x000ea40000300800 */
[----:B---3--:R4:W-:Y:S02]  /*275c0*/  STL.64 [R1+0x10a0], R26 ;  /* 0x0010a01a01007387 */ /* 0x0089e40000100a00 */
[----:B------:R0:W-:Y:S02]  /*275d0*/  STL.64 [R1+0x1098], R24 ;  /* 0x0010981801007387 */ /* 0x0001e40000100a00 */
[----:B----4-:R-:W-:Y:S01]  /*275e0*/  IMAD.MOV.U32 R26, RZ, RZ, R29 ;  /* 0x000000ffff1a7224 */ /* 0x010fe200078e001d */
[----:B0-----:R-:W3:Y:S01]  /*275f0*/  LDL.LU R24, [R1+0x10] ;  /* 0x0000100001187983 */ /* 0x001ee20000300800 */
[----:B------:R-:W3:Y:S02]  /*27600*/  LDL.LU R25, [R1+0x14] ;  /* 0x0000140001197983 */ /* 0x000ee40000300800 */
[----:B------:R-:W4:Y:S02]  /*27610*/  LDL.LU R29, [R1+0x12a0] ;  /* 0x0012a000011d7983 */ /* 0x000f240000300800 */
[----:B------:R-:W2:Y:S02]  /*27620*/  LDL.LU R27, [R1+0x1c] ;  /* 0x00001c00011b7983 */ /* 0x000ea40000300800 */
[----:B--2---:R-:W-:Y:S01]  /*27630*/  STL.64 [R1+0x10b0], R26 ;  /* 0x0010b01a01007387 */ /* 0x004fe20000100a00 */
[----:B---3--:R0:W-:Y:S03]  /*27640*/  STL.64 [R1+0x10a8], R24 ;  /* 0x0010a81801007387 */ /* 0x0081e60000100a00 */
[----:B0-----:R-:W2:Y:S01]  /*27650*/  LDL.LU R24, [R1+0x20] ;  /* 0x0000200001187983 */ /* 0x001ea20000300800 */
[----:B------:R-:W2:Y:S02]  /*27660*/  LDL.LU R25, [R1+0x24] ;  /* 0x0000240001197983 */ /* 0x000ea40000300800 */
[----:B------:R-:W3:Y:S01]  /*27670*/  LDL.LU R26, [R1+0x28] ;  /* 0x00002800011a7983 */ /* 0x000ee20000300800 */
[----:B------:R-:W-:Y:S01]  /*27680*/  HMMA.16816.F32.BF16 R12, R16, R10, R12 ;  /* 0x0000000a100c723c */ /* 0x000fe2000004180c */
[----:B----4-:R-:W-:-:S05]  /*27690*/  MOV R27, R29 ;  /* 0x0000001d001b7202 */ /* 0x010fca0000000f00 */
[----:B---3--:R0:W-:Y:S01]  /*276a0*/  STL.64 [R1+0x10c0], R26 ;  /* 0x0010c01a01007387 */ /* 0x0081e20000100a00 */
[----:B--2---:R1:W-:Y:S01]  /*276b0*/  STL.64 [R1+0x10b8], R24 ;  /* 0x0010b81801007387 */ /* 0x0043e20000100a00 */
[----:B0-----:R-:W-:Y:S01]  /*276c0*/  MOV R27, R20 ;  /* 0x00000014001b7202 */ /* 0x001fe20000000f00 */
[----:B------:R-:W-:Y:S01]  /*276d0*/  IMAD.MOV.U32 R26, RZ, RZ, R21 ;  /* 0x000000ffff1a7224 */ /* 0x000fe200078e0015 */
[----:B------:R-:W2:Y:S01]  /*276e0*/  LDL.LU R20, [R1+0x2c8] ;  /* 0x0002c80001147983 */ /* 0x000ea20000300800 */
[----:B------:R-:W2:Y:S02]  /*276f0*/  LDL.LU R21, [R1+0x81c] ;  /* 0x00081c0001157983 */ /* 0x000ea40000300800 */
[----:B------:R-:W3:Y:S10]  /*27700*/  LDL.LU R29, [R1+0x818] ;  /* 0x00081800011d7983 */ /* 0x000ef40000300800 */
[----:B------:R-:W-:Y:S01]  /*27710*/  STL.64 [R1+0x5a0], R12 ;  /* 0x0005a00c01007387 */ /* 0x000fe20000100a00 */
[----:B------:R0:W-:Y:S01]  /*27720*/  STL.64 [R1+0x5a8], R14 ;  /* 0x0005a80e01007387 */ /* 0x0001e20000100a00 */
[----:B-1----:R-:W-:Y:S01]  /*27730*/  IMAD.MOV.U32 R25, RZ, RZ, R10 ;  /* 0x000000ffff197224 */ /* 0x002fe200078e000a */
[----:B------:R-:W-:-:S02]  /*27740*/  MOV R24, R11 ;  /* 0x0000000b00187202 */ /* 0x000fc40000000f00 */
[----:B0-----:R-:W4:Y:S01]  /*27750*/  LDL.LU.64 R14, [R1+0x1298] ;  /* 0x00129800010e7983 */ /* 0x001f220000300a00 */
[----:B------:R-:W4:Y:S02]  /*27760*/  LDL.LU.64 R10, [R1+0x1290] ;  /* 0x00129000010a7983 */ /* 0x000f240000300a00 */
[----:B------:R-:W4:Y:S02]  /*27770*/  LDL.LU.64 R8, [R1+0x1288] ;  /* 0x0012880001087983 */ /* 0x000f240000300a00 */
[C---:B----4-:R-:W-:Y:S11]  /*27780*/  HMMA.16816.F32.BF16 R8, R16.reuse, R14, R8 ;  /* 0x0000000e1008723c */ /* 0x050ff60000041808 */
[----:B------:R-:W-:Y:S11]  /*27790*/  @!UPT UIADD3 URZ, URZ, URZ, URZ ;  /* 0x0000003f3f3ff290 */ /* 0x000ff6000fffe03f */
[----:B------:R-:W-:Y:S01]  /*277a0*/  @!UPT UIADD3 URZ, URZ, URZ, URZ ;  /* 0x0000003f3f3ff290 */ /* 0x000fe2000fffe03f */
[----:B------:R0:W-:Y:S01]  /*277b0*/  STL.64 [R1+0x5b0], R8 ;  /* 0x0005b00801007387 */ /* 0x0001e20000100a00 */
[----:B------:R1:W-:Y:S03]  /*277c0*/  STL.64 [R1+0x5b8], R10 ;  /* 0x0005b80a01007387 */ /* 0x0003e60000100a00 */
[----:B0-----:R-:W4:Y:S01]  /*277d0*/  LDL.LU.64 R8, [R1+0x1280] ;  /* 0x0012800001087983 */ /* 0x001f220000300a00 */
[----:B-1----:R-:W-:Y:S01]  /*277e0*/  IMAD.MOV.U32 R10, RZ, RZ, R14 ;  /* 0x000000ffff0a7224 */ /* 0x002fe200078e000e */
[----:B------:R-:W-:Y:S02]  /*277f0*/  MOV R11, R15 ;  /* 0x0000000f000b7202 */ /* 0x000fe40000000f00 */
[----:B------:R-:W2:Y:S01]  /*27800*/  LDL.LU.64 R14, [R1+0x1278] ;  /* 0x00127800010e7983 */ /* 0x000ea20000300a00 */
[----:B------:R-:W2:Y:S02]  /*27810*/  LDL.LU.64 R12, [R1+0x1270] ;  /* 0x00127000010c7983 */ /* 0x000ea40000300a00 */
[----:B--2---:R-:W-:Y:S11]  /*27820*/  HMMA.16816.F32.BF16 R12, R16, R26, R12 ;  /* 0x0000001a100c723c */ /* 0x004ff6000004180c */
[----:B------:R-:W-:Y:S11]  /*27830*/  @!UPT UIADD3 URZ, URZ, URZ, URZ ;  /* 0x0000003f3f3ff290 */ /* 0x000ff6000fffe03f */
[----:B------:R-:W-:Y:S01]  /*27840*/  @!UPT UIADD3 URZ, URZ, URZ, URZ ;  /* 0x0000003f3f3ff290 */ /* 0x000fe2000fffe03f */
[----:B------:R-:W-:Y:S01]  /*27850*/  STL.64 [R1+0x5c0], R12 ;  /* 0x0005c00c01007387 */ /* 0x000fe20000100a00 */
[----:B------:R0:W-:Y:S03]  /*27860*/  STL.64 [R1+0x5c8], R14 ;  /* 0x0005c80e01007387 */ /* 0x0001e60000100a00 */
[----:B0-----:R-:W2:Y:S01]  /*27870*/  LDL.LU.64 R14, [R1+0x1268] ;  /* 0x00126800010e7983 */ /* 0x001ea20000300a00 */
[----:B------:R-:W2:Y:S02]  /*27880*/  LDL.LU.64 R12, [R1+0x1260] ;  /* 0x00126000010c7983 */ /* 0x000ea40000300a00 */
[----:B------:R0:W-:Y:S02]  /*27890*/  STL.64 [R1+0x10d8], R26 ;  /* 0x0010d81a01007387 */ /* 0x0001e40000100a00 */
[----:B0-----:R-:W-:Y:S01]  /*278a0*/  IMAD.MOV.U32 R26, RZ, RZ, R10 ;  /* 0x000000ffff1a7224 */ /* 0x001fe200078e000a */
[----:B------:R-:W-:Y:S01]  /*278b0*/  MOV R27, R11 ;  /* 0x0000000b001b7202 */ /* 0x000fe20000000f00 */
[----:B------:R-:W2:Y:S01]  /*278c0*/  LDL.LU R10, [R1+0x125c] ;  /* 0x00125c00010a7983 */ /* 0x000ea20000300800 */
[----:B------:R-:W2:Y:S03]  /*278d0*/  LDL.LU R11, [R1+0x1258] ;  /* 0x00125800010b7983 */ /* 0x000ea60000300800 */
[----:B------:R0:W-:Y:S02]  /*278e0*/  STL.64 [R1+0x10f0], R26 ;  /* 0x0010f01a01007387 */ /* 0x0001e40000100a00 */
[----:B0-----:R-:W-:Y:S01]  /*278f0*/  IMAD.MOV.U32 R26, RZ, RZ, R25 ;  /* 0x000000ffff1a7224 */ /* 0x001fe200078e0019 */
[----:B------:R-:W-:-:S05]  /*27900*/  MOV R27, R24 ;  /* 0x00000018001b7202 */ /* 0x000fca0000000f00 */
[----:B------:R0:W-:Y:S01]  /*27910*/  STL.64 [R1+0x1108], R26 ;  /* 0x0011081a01007387 */ /* 0x0001e20000100a00 */
[----:B------:R-:W3:Y:S02]  /*27920*/  LDL.LU R24, [R1+0x1d0] ;  /* 0x0001d00001187983 */ /* 0x000ee40000300800 */
[----:B------:R-:W3:Y:S01]  /*27930*/  LDL.LU R25, [R1+0x1d4] ;  /* 0x0001d40001197983 */ /* 0x000ee20000300800 */
[----:B0-----:R-:W3:Y:S01]  /*27940*/  LDL.LU R26, [R1+0x1d8] ;  /* 0x0001d800011a7983 */ /* 0x001ee20000300800 */
[----:B------:R-:W3:Y:S01]  /*27950*/  LDL.LU R27, [R1+0x1dc] ;  /* 0x0001dc00011b7983 */ /* 0x000ee20000300800 */
[C---:B--2---:R-:W-:Y:S11]  /*27960*/  HMMA.16816.F32.BF16 R4, R16.reuse, R10, R4 ;  /* 0x0000000a1004723c */ /* 0x044ff60000041804 */
[----:B------:R-:W-:Y:S11]  /*27970*/  @!UPT UIADD3 URZ, URZ, URZ, URZ ;  /* 0x0000003f3f3ff290 */ /* 0x000ff6000fffe03f */
[----:B------:R-:W-:Y:S01]  /*27980*/  @!UPT UIADD3 URZ, URZ, URZ, URZ ;  /* 0x0000003f3f3ff290 */ /* 0x000fe2000fffe03f */
[----:B------:R-:W-:Y:S01]  /*27990*/  STL.64 [R1+0x5d0], R4 ;  /* 0x0005d00401007387 */ /* 0x000fe20000100a00 */
[----:B------:R0:W-:Y:S03]  /*279a0*/  STL.64 [R1+0x5d8], R6 ;  /* 0x0005d80601007387 */ /* 0x0001e60000100a00 */
[----:B0-----:R-:W2:Y:S01]  /*279b0*/  LDL.LU.64 R6, [R1+0x1250] ;  /* 0x0012500001067983 */ /* 0x001ea20000300a00 */
[----:B------:R-:W3:Y:S02]  /*279c0*/  LDL.LU.64 R4, [R1+0x1248] ;  /* 0x0012480001047983 */ /* 0x000ee40000300a00 */
[----:B------:R-:W-:Y:S01]  /*279d0*/  STL.64 [R1+0x1168], R10 ;  /* 0x0011680a01007387 */ /* 0x000fe20000100a00 */
[C---:B--2---:R-:W-:Y:S08]  /*279e0*/  HMMA.16816.F32.BF16 R12, R16.reuse, R6, R12 ;  /* 0x00000006100c723c */ /* 0x044ff0000004180c */
[----:B---3--:R-:W-:Y:S07]  /*279f0*/  HMMA.16816.F32.BF16 R16, R16, R22, R24 ;  /* 0x000000161010723c */ /* 0x008fee0000041818 */
[----:B------:R-:W-:Y:S01]  /*27a00*/  IMAD.MOV.U32 R26, RZ, RZ, R28 ;  /* 0x000000ffff1a7224 */ /* 0x000fe200078e001c */
[----:B------:R-:W-:-:S07]  /*27a10*/  MOV R27, R0 ;  /* 0x00000000001b7202 */ /* 0x000fce0000000f00 */
[----:B------:R-:W-:Y:S01]  /*27a20*/  STL.64 [R1+0x5f0], R12 ;  /* 0x0005f00c01007387 */ /* 0x000fe20000100a00 */
[----:B------:R0:W-:Y:S03]  /*27a30*/  STL.64 [R1+0x5f8], R14 ;  /* 0x0005f80e01007387 */ /* 0x0001e60000100a00 */
[----:B0-----:R-:W2:Y:S01]  /*27a40*/  LDL.LU.64 R14, [R1+0x1240] ;  /* 0x00124000010e7983 */ /* 0x001ea20000300a00 */
[----:B------:R-:W3:Y:S02]  /*27a50*/  LDL.LU.64 R12, [R1+0x1238] ;  /* 0x00123800010c7983 */ /* 0x000ee40000300a00 */
[----:B------:R-:W-:Y:S02]  /*27a60*/  STL.64 [R1+0x1180], R6 ;  /* 0x0011800601007387 */ /* 0x000fe40000100a00 */
[----:B------:R-:W2:Y:S01]  /*27a70*/  LDL.LU R28, [R1+0x1230] ;  /* 0x00123000011c7983 */ /* 0x000ea20000300800 */
[----:B------:R-:W-:Y:S01]  /*27a80*/  STL.64 [R1+0x5e0], R16 ;  /* 0x0005e01001007387 */ /* 0x000fe20000100a00 */
[----:B------:R-:W-:Y:S02]  /*27a90*/  STL.64 [R1+0x5e8], R18 ;  /* 0x0005e81201007387 */ /* 0x000fe40000100a00 */
[----:B------:R-:W2:Y:S02]  /*27aa0*/  LDL.LU R0, [R1+0x122c] ;  /* 0x00122c0001007983 */ /* 0x000ea40000300800 */
[----:B------:R-:W-:Y:S01]  /*27ab0*/  STL.64 [R1+0x1120], R26 ;  /* 0x0011201a01007387 */ /* 0x000fe20000100a00 */
[----:B------:R-:W-:Y:S01]  /*27ac0*/  STL.64 [R1+0x10d0], R22 ;  /* 0x0010d01601007387 */ /* 0x000fe20000100a00 */
[----:B------:R0:W-:Y:S03]  /*27ad0*/  STL.64 [R1+0x10c8], R20 ;  /* 0x0010c81401007387 */ /* 0x0001e60000100a00 */
[----:B0-----:R-:W2:Y:S01]  /*27ae0*/  LDL.LU R20, [R1+0x30] ;  /* 0x0000300001147983 */ /* 0x001ea20000300800 */
[----:B------:R-:W2:Y:S02]  /*27af0*/  LDL.LU R21, [R1+0x34] ;  /* 0x0000340001157983 */ /* 0x000ea40000300800 */
[----:B------:R-:W2:Y:S02]  /*27b00*/  LDL.LU R22, [R1+0x38] ;  /* 0x0000380001167983 */ /* 0x000ea40000300800 */
[----:B------:R-:W2:Y:S02]  /*27b10*/  LDL.LU R23, [R1+0x3c] ;  /* 0x00003c0001177983 */ /* 0x000ea40000300800 */
[----:B------:R-:W-:Y:S01]  /*27b20*/  IMAD.MOV.U32 R26, RZ, RZ, R2 ;  /* 0x000000ffff1a7224 */ /* 0x000fe200078e0002 */
[----:B------:R-:W-:Y:S01]  /*27b30*/  MOV R27, R3 ;  /* 0x00000003001b7202 */ /* 0x000fe20000000f00 */
[----:B------:R-:W3:Y:S01]  /*27b40*/  LDL.LU R2, [R1+0x1228] ;  /* 0x0012280001027983 */ /* 0x000ee20000300800 */
[----:B------:R-:W3:Y:S03]  /*27b50*/  LDL.LU R3, [R1+0x1224] ;  /* 0x0012240001037983 */ /* 0x000ee60000300800 */
[----:B------:R4:W-:Y:S02]  /*27b60*/  STL.64 [R1+0x1138], R26 ;  /* 0x0011381a01007387 */ /* 0x0009e40000100a00 */
[----:B----4-:R-:W-:Y:S01]  /*27b70*/  IMAD.MOV.U32 R26, RZ, RZ, R8 ;  /* 0x000000ffff1a7224 */ /* 0x010fe200078e0008 */
[----:B------:R-:W-:Y:S01]  /*27b80*/  MOV R27, R9 ;  /* 0x00000009001b7202 */ /* 0x000fe20000000f00 */
[----:B------:R-:W4:Y:S01]  /*27b90*/  LDL.LU R8, [R1+0x1220] ;  /* 0x0012200001087983 */ /* 0x000f220000300800 */
[----:B------:R-:W3:Y:S03]  /*27ba0*/  LDL.LU R9, [R1+0x121c] ;  /* 0x00121c0001097983 */ /* 0x000ee60000300800 */
[----:B------:R-:W-:Y:S04]  /*27bb0*/  STL.64 [R1+0x1150], R26 ;  /* 0x0011501a01007387 */ /* 0x000fe80000100a00 */
[----:B--2---:R-:W-:Y:S01]  /*27bc0*/  STL.64 [R1+0x10e8], R22 ;  /* 0x0010e81601007387 */ /* 0x004fe20000100a00 */
[----:B------:R0:W-:Y:S03]  /*27bd0*/  STL.64 [R1+0x10e0], R20 ;  /* 0x0010e01401007387 */ /* 0x0001e60000100a00 */
[----:B0-----:R-:W2:Y:S01]  /*27be0*/  LDL.LU R20, [R1+0x40] ;  /* 0x0000400001147983 */ /* 0x001ea20000300800 */
[----:B------:R-:W2:Y:S02]  /*27bf0*/  LDL.LU R21, [R1+0x44] ;  /* 0x0000440001157983 */ /* 0x000ea40000300800 */
[----:B------:R-:W2:Y:S02]  /*27c00*/  LDL.LU R22, [R1+0x48] ;  /* 0x0000480001167983 */ /* 0x000ea40000300800 */
[----:B------:R-:W2:Y:S02]  /*27c10*/  LDL.LU R23, [R1+0x4c] ;  /* 0x00004c0001177983 */ /* 0x000ea40000300800 */
[----:B------:R-:W-:Y:S01]  /*27c20*/  IMAD.MOV.U32 R26, RZ, RZ, R4 ;  /* 0x000000ffff1a7224 */ /* 0x000fe200078e0004 */
[----:B------:R-:W-:Y:S01]  /*27c30*/  MOV R27, R5 ;  /* 0x00000005001b7202 */ /* 0x000fe20000000f00 */
[----:B------:R-:W4:Y:S01]  /*27c40*/  LDL.LU R4, [R1+0x1218] ;  /* 0x0012180001047983 */ /* 0x000f220000300800 */
[----:B------:R-:W4:Y:S03]  /*27c50*/  LDL.LU R5, [R1+0x1214] ;  /* 0x0012140001057983 */ /* 0x000f260000300800 */
[----:B------:R0:W-:Y:S01]  /*27c60*/  STL.64 [R1+0x1170], R26 ;  /* 0x0011701a01007387 */ /* 0x0001e20000100a00 */
[----:B---3--:R-:W-:Y:S01]  /*27c70*/  IMAD.MOV.U32 R18, RZ, RZ, R12 ;  /* 0x000000ffff127224 */ /* 0x008fe200078e000c */
[----:B------:R-:W-:Y:S01]  /*27c80*/  MOV R19, R13 ;  /* 0x0000000d00137202 */ /* 0x000fe20000000f00 */
[----:B0-----:R-:W-:Y:S01]  /*27c90*/  IMAD.MOV.U32 R26, RZ, RZ, R14 ;  /* 0x000000ffff1a7224 */ /* 0x001fe200078e000e */
[----:B------:R-:W-:Y:S01]  /*27ca0*/  MOV R27, R15 ;  /* 0x0000000f001b7202 */ /* 0x000fe20000000f00 */
[----:B--2---:R-:W-:Y:S01]  /*27cb0*/  STL.64 [R1+0x1100], R22 ;  /* 0x0011001601007387 */ /* 0x004fe20000100a00 */
[----:B------:R0:W-:Y:S03]  /*27cc0*/  STL.64 [R1+0x10f8], R20 ;  /* 0x0010f81401007387 */ /* 0x0001e60000100a00 */
[----:B0-----:R-:W2:Y:S01]  /*27cd0*/  LDL.LU R20, [R1+0x50] ;  /* 0x0000500001147983 */ /* 0x001ea20000300800 */
[----:B------:R-:W2:Y:S02]  /*27ce0*/  LDL.LU R21, [R1+0x54] ;  /* 0x0000540001157983 */ /* 0x000ea40000300800 */
[----:B------:R-:W3:Y:S02]  /*27cf0*/  LDL.LU R22, [R1+0x58] ;  /* 0x0000580001167983 */ /* 0x000ee40000300800 */
[----:B------:R-:W3:Y:S01]  /*27d00*/  LDL.LU R23, [R1+0x5c] ;  /* 0x00005c0001177983 */ /* 0x000ee20000300800 */
[----:B------:R-:W2:Y:S01]  /*27d10*/  LDL.LU R12, [R1+0x1210] ;  /* 0x00121000010c7983 */ /* 0x000ea20000300800 */
[----:B------:R-:W2:Y:S02]  /*27d20*/  LDL.LU R13, [R1+0x120c] ;  /* 0x00120c00010d7983 */ /* 0x000ea40000300800 */
[----:B------:R0:W-:Y:S02]  /*27d30*/  STL.64 [R1+0x1178], R18 ;  /* 0x0011781201007387 */ /* 0x0001e40000100a00 */
[----:B------:R-:W2:Y:S01]  /*27d40*/  LDL.LU R14, [R1+0x1208] ;  /* 0x00120800010e7983 */ /* 0x000ea20000300800 */
[----:B------:R-:W2:Y:S01]  /*27d50*/  LDL.LU R15, [R1+0x1204] ;  /* 0x00120400010f7983 */ /* 0x000ea20000300800 */
[----:B------:R1:W-:Y:S02]  /*27d60*/  STL.64 [R1+0x1188], R26 ;  /* 0x0011881a01007387 */ /* 0x0003e40000100a00 */
[----:B------:R-:W2:Y:S02]  /*27d70*/  LDL.LU R16, [R1+0x180] ;  /* 0x0001800001107983 */ /* 0x000ea40000300800 */
[----:B------:R-:W2:Y:S01]  /*27d80*/  LDL.LU R17, [R1+0x184] ;  /* 0x0001840001117983 */ /* 0x000ea20000300800 */
[----:B0-----:R-:W2:Y:S01]  /*27d90*/  LDL.LU R18, [R1+0x188] ;  /* 0x0001880001127983 */ /* 0x001ea20000300800 */
[----:B------:R-:W2:Y:S02]  /*27da0*/  LDL.LU R19, [R1+0x18c] ;  /* 0x00018c0001137983 */ /* 0x000ea40000300800 */
[----:B------:R-:W-:Y:S01]  /*27db0*/  IMAD.MOV.U32 R6, RZ, RZ, R0 ;  /* 0x000000ffff067224 */ /* 0x000fe200078e0000 */
[----:B------:R-:W-:Y:S01]  /*27dc0*/  MOV R7, R28 ;  /* 0x0000001c00077202 */ /* 0x000fe20000000f00 */
[----:B--2---:R0:W-:Y:S01]  /*27dd0*/  STL.64 [R1+0x1198], R18 ;  /* 0x0011981201007387 */ /* 0x0041e20000100a00 */
[----:B------:R-:W-:Y:S02]  /*27de0*/  STL.64 [R1+0x1190], R16 ;  /* 0x0011901001007387 */ /* 0x000fe40000100a00 */
[----:B------:R-:W2:Y:S02]  /*27df0*/  LDL.LU R0, [R1+0x1200] ;  /* 0x0012000001007983 */ /* 0x000ea40000300800 */
[----:B------:R-:W2:Y:S01]  /*27e00*/  LDL.LU R28, [R1+0x11fc] ;  /* 0x0011fc00011c7983 */ /* 0x000ea20000300800 */
[----:B------:R-:W-:Y:S01]  /*27e10*/  STL.64 [R1+0x11a0], R6 ;  /* 0x0011a00601007387 */ /* 0x000fe20000100a00 */
[----:B------:R-:W2:Y:S02]  /*27e20*/  LDL.LU R24, [R1+0x190] ;  /* 0x0001900001187983 */ /* 0x000ea40000300800 */
[----:B------:R-:W2:Y:S02]  /*27e30*/  LDL.LU R25, [R1+0x194] ;  /* 0x0001940001197983 */ /* 0x000ea40000300800 */
[----:B-1----:R-:W2:Y:S01]  /*27e40*/  LDL.LU R26, [R1+0x198] ;  /* 0x00019800011a7983 */ /* 0x002ea20000300800 */
[----:B------:R-:W2:Y:S01]  /*27e50*/  LDL.LU R27, [R1+0x19c] ;  /* 0x00019c00011b7983 */ /* 0x000ea20000300800 */
[----:B0-----:R-:W-:Y:S01]  /*27e60*/  IMAD.MOV.U32 R18, RZ, RZ, R3 ;  /* 0x000000ffff127224 */ /* 0x001fe200078e0003 */
[----:B------:R-:W-:-:S02]  /*27e70*/  MOV R19, R2 ;  /* 0x0000000200137202 */ /* 0x000fc40000000f00 */
[----:B--2---:R0:W-:Y:S01]  /*27e80*/  STL.64 [R1+0x11b0], R26 ;  /* 0x0011b01a01007387 */ /* 0x0041e20000100a00 */
[----:B------:R-:W-:Y:S02]  /*27e90*/  STL.64 [R1+0x11a8], R24 ;  /* 0x0011a81801007387 */ /* 0x000fe40000100a00 */
[----:B------:R-:W2:Y:S02]  /*27ea0*/  LDL.LU R3, [R1+0x11f8] ;  /* 0x0011f80001037983 */ /* 0x000ea40000300800 */
[----:B------:R-:W2:Y:S01]  /*27eb0*/  LDL.LU R2, [R1+0x11f4] ;  /* 0x0011f40001027983 */ /* 0x000ea20000300800 */
[----:B------:R1:W-:Y:S01]  /*27ec0*/  STL.64 [R1+0x11b8], R18 ;  /* 0x0011b81201007387 */ /* 0x0003e20000100a00 */
[----:B0-----:R-:W-:Y:S01]  /*27ed0*/  IMAD.MOV.U32 R26, RZ, RZ, R9 ;  /* 0x000000ffff1a7224 */ /* 0x001fe200078e0009 */
[----:B----4-:R-:W-:-:S05]  /*27ee0*/  MOV R27, R8 ;  /* 0x00000008001b7202 */ /* 0x010fca0000000f00 */
[----:B------:R0:W-:Y:S01]  /*27ef0*/  STL.64 [R1+0x11c0], R26 ;  /* 0x0011c01a01007387 */ /* 0x0001e20000100a00 */
[----:B------:R-:W4:Y:S02]  /*27f00*/  LDL.LU R16, [R1+0x1b0] ;  /* 0x0001b00001107983 */ /* 0x000f240000300800 */
[----:B------:R-:W4:Y:S02]  /*27f10*/  LDL.LU R17, [R1+0x1b4] ;  /* 0x0001b40001117983 */ /* 0x000f240000300800 */
[----:B-1----:R-:W2:Y:S01]  /*27f20*/  LDL.LU R18, [R1+0x1b8] ;  /* 0x0001b80001127983 */ /* 0x002ea20000300800 */
[----:B------:R-:W2:Y:S01]  /*27f30*/  LDL.LU R19, [R1+0x1bc] ;  /* 0x0001bc0001137983 */ /* 0x000ea20000300800 */
[----:B0-----:R-:W-:Y:S01]  /*27f40*/  MOV R27, R4 ;  /* 0x00000004001b7202 */ /* 0x001fe20000000f00 */
[----:B------:R-:W-:Y:S02]  /*27f50*/  IMAD.MOV.U32 R26, RZ, RZ, R5 ;  /* 0x000000ffff1a7224 */ /* 0x000fe400078e0005 */
[----:B--2---:R-:W-:Y:S01]  /*27f60*/  STL.64 [R1+0x11d0], R18 ;  /* 0x0011d01201007387 */ /* 0x004fe20000100a00 */
[----:B----4-:R0:W-:Y:S03]  /*27f70*/  STL.64 [R1+0x11c8], R16 ;  /* 0x0011c81001007387 */ /* 0x0101e60000100a00 */
[----:B0-----:R-:W2:Y:S01]  /*27f80*/  LDL.LU R16, [R1+0x1c0] ;  /* 0x0001c00001107983 */ /* 0x001ea20000300800 */
[----:B------:R-:W2:Y:S02]  /*27f90*/  LDL.LU R17, [R1+0x1c4] ;  /* 0x0001c40001117983 */ /* 0x000ea40000300800 */
[----:B------:R-:W2:Y:S02]  /*27fa0*/  LDL.LU R18, [R1+0x1c8] ;  /* 0x0001c80001127983 */ /* 0x000ea40000300800 */
[----:B------:R-:W2:Y:S01]  /*27fb0*/  LDL.LU R19, [R1+0x1cc] ;  /* 0x0001cc0001137983 */ /* 0x000ea20000300800 */
[----:B------:R-:W4:Y:S01]  /*27fc0*/  LDL.LU R4, [R1+0x1a0] ;  /* 0x0001a00001047983 */ /* 0x000f220000300800 */
[----:B------:R-:W4:Y:S02]  /*27fd0*/  LDL.LU R5, [R1+0x1a4] ;  /* 0x0001a40001057983 */ /* 0x000f240000300800 */
[----:B------:R-:W4:Y:S02]  /*27fe0*/  LDL.LU R6, [R1+0x1a8] ;  /* 0x0001a80001067983 */ /* 0x000f240000300800 */
[----:B------:R-:W4:Y:S01]  /*27ff0*/  LDL.LU R7, [R1+0x1ac] ;  /* 0x0001ac0001077983 */ /* 0x000f220000300800 */
[----:B------:R-:W2:Y:S01]  /*28000*/  LDL.LU R8, [R1+0x170] ;  /* 0x0001700001087983 */ /* 0x000ea20000300800 */
[----:B------:R-:W2:Y:S02]  /*28010*/  LDL.LU R9, [R1+0x174] ;  /* 0x0001740001097983 */ /* 0x000ea40000300800 */
[----:B------:R-:W2:Y:S02]  /*28020*/  LDL.LU R10, [R1+0x178] ;  /* 0x00017800010a7983 */ /* 0x000ea40000300800 */
[----:B------:R-:W2:Y:S01]  /*28030*/  LDL.LU R11, [R1+0x17c] ;  /* 0x00017c00010b7983 */ /* 0x000ea20000300800 */
[----:B---3--:R-:W-:Y:S01]  /*28040*/  STL.64 [R1+0x1118], R22 ;  /* 0x0011181601007387 */ /* 0x008fe20000100a00 */
[----:B------:R0:W-:Y:S02]  /*28050*/  STL.64 [R1+0x1110], R20 ;  /* 0x0011101401007387 */ /* 0x0001e40000100a00 */
[----:B0-----:R-:W-:-:S02]  /*28060*/  IMAD.MOV.U32 R20, RZ, RZ, R3 ;  /* 0x000000ffff147224 */ /* 0x001fc400078e0003 */
[----:B------:R-:W3:Y:S01]  /*28070*/  LDL.LU R3, [R1+0x11f0] ;  /* 0x0011f00001037983 */ /* 0x000ee20000300800 */
[----:B------:R-:W2:Y:S02]  /*28080*/  LDL.LU R21, [R1+0x64] ;  /* 0x0000640001157983 */ /* 0x000ea40000300800 */
[----:B------:R-:W2:Y:S02]  /*28090*/  LDL.LU R22, [R1+0x68] ;  /* 0x0000680001167983 */ /* 0x000ea40000300800 */
[----:B------:R-:W2:Y:S02]  /*280a0*/  LDL.LU R23, [R1+0x6c] ;  /* 0x00006c0001177983 */ /* 0x000ea40000300800 */
[----:B--2---:R-:W-:Y:S01]  /*280b0*/  STL.64 [R1+0x1130], R22 ;  /* 0x0011301601007387 */ /* 0x004fe20000100a00 */
[----:B------:R0:W-:Y:S02]  /*280c0*/  STL.64 [R1+0x1128], R20 ;  /* 0x0011281401007387 */ /* 0x0001e40000100a00 */
[----:B0-----:R-:W-:Y:S01]  /*280d0*/  MOV R20, R2 ;  /* 0x0000000200147202 */ /* 0x001fe20000000f00 */
[----:B---3--:R-:W-:Y:S01]  /*280e0*/  IMAD.MOV.U32 R21, RZ, RZ, R3 ;  /* 0x000000ffff157224 */ /* 0x008fe200078e0003 */
[----:B------:R-:W2:Y:S01]  /*280f0*/  LDL.LU R2, [R1+0x11ec] ;  /* 0x0011ec0001027983 */ /* 0x000ea20000300800 */
[----:B------:R-:W3:Y:S02]  /*28100*/  LDL.LU R3, [R1+0x11e8] ;  /* 0x0011e80001037983 */ /* 0x000ee40000300800 */
[----:B------:R-:W2:Y:S02]  /*28110*/  LDL.LU R22, [R1+0x78] ;  /* 0x0000780001167983 */ /* 0x000ea40000300800 */
[----:B------:R-:W2:Y:S01]  /*28120*/  LDL.LU R23, [R1+0x7c] ;  /* 0x00007c0001177983 */ /* 0x000ea20000300800 */
[----:B------:R-:W-:Y:S01]  /*28130*/  HMMA.16816.F32.BF16 R24, R12, R26, R16 ;  /* 0x0000001a0c18723c */ /* 0x000fe20000041810 */
[----:B--2---:R3:W-:Y:S01]  /*28140*/  STL.64 [R1+0x1148], R22 ;  /* 0x0011481601007387 */ /* 0x0047e20000100a00 */
[----:B------:R0:W-:Y:S02]  /*28150*/  STL.64 [R1+0x1140], R20 ;  /* 0x0011401401007387 */ /* 0x0001e40000100a00 */
[----:B---3--:R-:W-:Y:S01]  /*28160*/  IMAD.MOV.U32 R22, RZ, RZ, R3 ;  /* 0x000000ffff167224 */ /* 0x008fe200078e0003 */
[----:B0-----:R-:W2:Y:S01]  /*28170*/  LDL.LU R20, [R1+0x150] ;  /* 0x0001500001147983 */ /* 0x001ea20000300800 */
[----:B------:R-:W-:-:S02]  /*28180*/  MOV R21, R2 ;  /* 0x0000000200157202 */ /* 0x000fc40000000f00 */
[----:B------:R-:W3:Y:S02]  /*28190*/  LDL.LU R2, [R1+0x11e4] ;  /* 0x0011e40001027983 */ /* 0x000ee40000300800 */
[----:B------:R-:W2:Y:S01]  /*281a0*/  LDL.LU R3, [R1+0x11e0] ;  /* 0x0011e00001037983 */ /* 0x000ea20000300800 */
[----:B------:R-:W2:Y:S04]  /*281b0*/  LDL.LU R23, [R1+0x15c] ;  /* 0x00015c0001177983 */ /* 0x000ea80000300800 */
[----:B--2---:R3:W-:Y:S01]  /*281c0*/  STL.64 [R1+0x1160], R22 ;  /* 0x0011601601007387 */ /* 0x0047e20000100a00 */
[----:B------:R0:W-:Y:S01]  /*281d0*/  STL.64 [R1+0x1158], R20 ;  /* 0x0011581401007387 */ /* 0x0001e20000100a00 */
[----:B---3--:R-:W-:Y:S02]  /*281e0*/  MOV R22, R2 ;  /* 0x0000000200167202 */ /* 0x008fe40000000f00 */
[----:B0-----:R-:W2:Y:S01]  /*281f0*/  LDL.LU R20, [R1+0x160] ;  /* 0x0001600001147983 */ /* 0x001ea20000300800 */
[----:B------:R-:W2:Y:S02]  /*28200*/  LDL.LU R21, [R1+0x164] ;  /* 0x0001640001157983 */ /* 0x000ea40000300800 */
[----:B------:R-:W3:Y:S02]  /*28210*/  LDL.LU R2, [R1+0x11dc] ;  /* 0x0011dc0001027983 */ /* 0x000ee40000300800 */
[----:B------:R-:W-:-:S02]  /*28220*/  IMAD.MOV.U32 R23, RZ, RZ, R3 ;  /* 0x000000ffff177224 */ /* 0x000fc400078e0003 */
[----:B------:R-:W2:Y:S01]  /*28230*/  LDL.LU R3, [R1+0x11d8] ;  /* 0x0011d80001037983 */ /* 0x000ea20000300800 */
[----:B------:R-:W2:Y:S02]  /*28240*/  LDL.LU.64 R18, [R1+0x11d0] ;  /* 0x0011d00001127983 */ /* 0x000ea40000300a00 */
[----:B------:R-:W2:Y:S02]  /*28250*/  LDL.LU.64 R16, [R1+0x11c8] ;  /* 0x0011c80001107983 */ /* 0x000ea40000300a00 */
[----:B------:R-:W-:Y:S01]  /*28260*/  STL.64 [R1+0x600], R24 ;  /* 0x0006001801007387 */ /* 0x000fe20000100a00 */
[----:B------:R0:W-:Y:S04]  /*28270*/  STL.64 [R1+0x608], R26 ;  /* 0x0006081a01007387 */ /* 0x0001e80000100a00 */
[----:B0-----:R-:W2:Y:S02]  /*28280*/  LDL.LU.64 R26, [R1+0x11c0] ;  /* 0x0011c000011a7983 */ /* 0x001ea40000300a00 */
[C---:B--2---:R-:W-:Y:S02]  /*28290*/  HMMA.16816.F32.BF16 R24, R12.reuse, R26, R16 ;  /* 0x0000001a0c18723c */ /* 0x044fe40000041810 */
[----:B------:R-:W4:Y:S11]  /*282a0*/  LDL.LU.64 R18, [R1+0x11b8] ;  /* 0x0011b80001127983 */ /* 0x000f360000300a00 */
[----:B------:R-:W-:Y:S10]  /*282b0*/  @!UPT UIADD3 URZ, URZ, URZ, URZ ;  /* 0x0000003f3f3ff290 */ /* 0x000ff4000fffe03f */
[----:B------:R-:W-:Y:S01]  /*282c0*/  STL.64 [R1+0x610], R24 ;  /* 0x0006101801007387 */ /* 0x000fe20000100a00 */
[----:B------:R0:W-:Y:S03]  /*282d0*/  STL.64 [R1+0x618], R26 ;  /* 0x0006181a01007387 */ /* 0x0001e60000100a00 */
[----:B0-----:R-:W2:Y:S01]  /*282e0*/  LDL.LU.64 R26, [R1+0x11b0] ;  /* 0x0011b000011a7983 */ /* 0x001ea20000300a00 */
[----:B------:R-:W2:Y:S01]  /*282f0*/  LDL.LU.64 R24, [R1+0x11a8] ;  /* 0x0011a80001187983 */ /* 0x000ea20000300a00 */
[C---:B----4-:R-:W-:Y:S02]  /*28300*/  HMMA.16816.F32.BF16 R16, R12.reuse, R18, R4 ;  /* 0x000000120c10723c */ /* 0x050fe40000041804 */
[----:B------:R-:W2:Y:S11]  /*28310*/  LDL.LU.64 R6, [R1+0x11a0] ;  /* 0x0011a00001067983 */ /* 0x000eb60000300a00 */
[----:B------:R-:W-:Y:S10]  /*28320*/  @!UPT UIADD3 URZ, URZ, URZ, URZ ;  /* 0x0000003f3f3ff290 */ /* 0x000ff4000fffe03f */
[----:B------:R-:W-:Y:S01]  /*28330*/  STL.64 [R1+0x620], R16 ;  /* 0x0006201001007387 */ /* 0x000fe20000100a00 */
[----:B------:R0:W-:Y:S03]  /*28340*/  STL.64 [R1+0x628], R18 ;  /* 0x0006281201007387 */ /* 0x0001e60000100a00 */
[----:B0-----:R-:W4:Y:S01]  /*28350*/  LDL.LU.64 R18, [R1+0x1198] ;  /* 0x0011980001127983 */ /* 0x001f220000300a00 */
[----:B------:R-:W4:Y:S01]  /*28360*/  LDL.LU.64 R16, [R1+0x1190] ;  /* 0x0011900001107983 */ /* 0x000f220000300a00 */
[C---:B--2---:R-:W-:Y:S02]  /*28370*/  HMMA.16816.F32.BF16 R4, R12.reuse, R6, R24 ;  /* 0x000000060c04723c */ /* 0x044fe40000041818 */
[----:B------:R-:W4:Y:S11]  /*28380*/  LDL.LU.64 R26, [R1+0x1188] ;  /* 0x00118800011a7983 */ /* 0x000f360000300a00 */
[----:B------:R-:W-:Y:S10]  /*28390*/  @!UPT UIADD3 URZ, URZ, URZ, URZ ;  /* 0x0000003f3f3ff290 */ /* 0x000ff4000fffe03f */
[----:B------:R-:W-:Y:S01]  /*283a0*/  STL.64 [R1+0x630], R4 ;  /* 0x0006300401007387 */ /* 0x000fe20000100a00 */
[----:B------:R0:W-:Y:S03]  /*283b0*/  STL.64 [R1+0x638], R6 ;  /* 0x0006380601007387 */ /* 0x0001e60000100a00 */
[----:B0-----:R-:W2:Y:S01]  /*283c0*/  LDL.LU.64 R6, [R1+0x1180] ;  /* 0x0011800001067983 */ /* 0x001ea20000300a00 */
[----:B------:R-:W2:Y:S01]  /*283d0*/  LDL.LU R5, [R1+0x850] ;  /* 0x0008500001057983 */ /* 0x000ea20000300800 */
[C---:B----4-:R-:W-:Y:S02]  /*283e0*/  HMMA.16816.F32.BF16 R24, R12.reuse, R26, R16 ;  /* 0x0000001a0c18723c */ /* 0x050fe40000041810 */
[----:B------:R-:W4:Y:S11]  /*283f0*/  LDL.LU.64 R18, [R1+0x1178] ;  /* 0x0011780001127983 */ /* 0x000f360000300a00 */
[----:B------:R-:W-:Y:S10]  /*28400*/  @!UPT UIADD3 URZ, URZ, URZ, URZ ;  /* 0x0000003f3f3ff290 */ /* 0x000ff4000fffe03f */
[----:B------:R-:W-:Y:S01]  /*28410*/  STL.64 [R1+0x640], R24 ;  /* 0x0006401801007387 */ /* 0x000fe20000100a00 */
[----:B------:R0:W-:Y:S03]  /*28420*/  STL.64 [R1+0x648], R26 ;  /* 0x0006481a01007387 */ /* 0x0001e60000100a00 */
[----:B0-----:R-:W2:Y:S01]  /*28430*/  LDL.LU.64 R26, [R1+0x1170] ;  /* 0x00117000011a7983 */ /* 0x001ea20000300a00 */
[C---:B----4-:R-:W-:Y:S03]  /*28440*/  HMMA.16816.F32.BF16 R16, R12.reuse, R18, R8 ;  /* 0x000000120c10723c */ /* 0x050fe60000041808 */
[----:B------:R-:W4:Y:S05]  /*28450*/  LDL.LU.64 R10, [R1+0x1168] ;  /* 0x00116800010a7983 */ /* 0x000f2a0000300a00 */
[C---:B--2---:R-:W-:Y:S11]  /*28460*/  HMMA.16816.F32.BF16 R24, R12.reuse, R26, R20 ;  /* 0x0000001a0c18723c */ /* 0x044ff60000041814 */
[----:B------:R-:W-:Y:S04]  /*28470*/  @!UPT UIADD3 URZ, URZ, URZ, URZ ;  /* 0x0000003f3f3ff290 */ /* 0x000fe8000fffe03f */
[----:B------:R0:W-:Y:S01]  /*28480*/  STL.64 [R1+0x650], R16 ;  /* 0x0006501001007387 */ /* 0x0001e20000100a00 */
[----:B------:R-:W-:Y:S03]  /*28490*/  STL.64 [R1+0x658], R18 ;  /* 0x0006581201007387 */ /* 0x000fe60000100a00 */
[----:B0-----:R-:W2:Y:S01]  /*284a0*/  LDL.LU R16, [R1+0x868] ;  /* 0x0008680001107983 */ /* 0x001ea20000300800 */
[----:B------:R-:W2:Y:S02]  /*284b0*/  LDL.LU R9, [R1+0x86c] ;  /* 0x00086c0001097983 */ /* 0x000ea40000300800 */
[----:B------:R-:W2:Y:S02]  /*284c0*/  LDL.LU R8, [R1+0x870] ;  /* 0x0008700001087983 */ /* 0x000ea40000300800 */
[----:B------:R-:W2:Y:S01]  /*284d0*/  LDL.LU.64 R22, [R1+0x1160] ;  /* 0x0011600001167983 */ /* 0x000ea20000300a00 */
[----:B------:R-:W2:Y:S04]  /*284e0*/  LDL.LU.64 R20, [R1+0x1158] ;  /* 0x0011580001147983 */ /* 0x000ea80000300a00 */
        /* <DEDUP_REMOVED lines=58> */
[----:B0-----:R-:W2:Y:S01]  /*28890*/  LDL.LU.64 R26, [R1+0x10a0] ;  /* 0x0010a000011a7983 */ /* 0x001ea20000300a00 */
[----:B------:R-:W2:Y:S02]  /*288a0*/  LDL.LU.64 R24, [R1+0x1098] ;  /* 0x0010980001187983 */ /* 0x000ea40000300a00 */
[----:B--2---:R-:W-:Y:S01]  /*288b0*/  HMMA.16816.F32.BF16 R12, R12, R22, R24 ;  /* 0x000000160c0c723c */ /* 0x004fe20000041818 */
[----:B------:R-:W2:Y:S01]  /*288c0*/  LDL.LU R27, [R1+0x1094] ;  /* 0x00109400011b7983 */ /* 0x000ea20000300800 */
[----:B------:R-:W-:Y:S02]  /*288d0*/  IADD3 R5, R5, 0x20, RZ ;  /* 0x0000002005057810 */ /* 0x000fe40007ffe0ff */
[----:B------:R-:W-:Y:S01]  /*288e0*/  MOV R4, 0x20 ;  /* 0x0000002000047802 */ /* 0x000fe20000000f00 */
[----:B------:R-:W-:-:S02]  /*288f0*/  FFMA R9, R28, R9, R21 ;  /* 0x000000091c097223 */ /* 0x000fc40000000015 */
[----:B------:R-:W-:Y:S02]  /*28900*/  FFMA R8, R0, R8, R29 ;  /* 0x0000000800087223 */ /* 0x000fe4000000001d */
[C---:B------:R-:W-:Y:S02]  /*28910*/  IMAD R3, R4.reuse, c[0x0][0x1a4], R3 ;  /* 0x0000690004037a24 */ /* 0x040fe400078e0203 */
[----:B---3--:R-:W-:Y:S11]  /*28920*/  IMAD R2, R4, c[0x0][0x1b4], R2 ;  /* 0x00006d0004027a24 */ /* 0x008ff600078e0202 */
[----:B------:R-:W-:Y:S01]  /*28930*/  @!UPT UIADD3 URZ, URZ, URZ, URZ ;  /* 0x0000003f3f3ff290 */ /* 0x000fe2000fffe03f */
[----:B------:R-:W-:Y:S01]  /*28940*/  STL.64 [R1+0x6f0], R12 ;  /* 0x0006f00c01007387 */ /* 0x000fe20000100a00 */
[----:B------:R-:W-:Y:S02]  /*28950*/  STL.64 [R1+0x6f8], R14 ;  /* 0x0006f80e01007387 */ /* 0x000fe40000100a00 */
[----:B------:R-:W-:Y:S02]  /*28960*/  STL [R1+0x850], R5 ;  /* 0x0008500501007387 */ /* 0x000fe40000100800 */
[----:B--2---:R-:W-:-:S05]  /*28970*/  FFMA R16, R20, R16, R27 ;  /* 0x0000001014107223 */ /* 0x004fca000000001b */
[----:B------:R-:W-:Y:S01]  /*28980*/  STL [R1+0x868], R16 ;  /* 0x0008681001007387 */ /* 0x000fe20000100800 */
[----:B------:R-:W-:Y:S02]  /*28990*/  STL [R1+0x86c], R9 ;  /* 0x00086c0901007387 */ /* 0x000fe40000100800 */
[----:B------:R-:W2:Y:S02]  /*289a0*/  LDL R4, [R1+0x788] ;  /* 0x0007880001047983 */ /* 0x000ea40000100800 */
[----:B------:R-:W-:Y:S01]  /*289b0*/  STL [R1+0x870], R8 ;  /* 0x0008700801007387 */ /* 0x000fe20000100800 */
[----:B------:R-:W3:Y:S04]  /*289c0*/  LDL R0, [R1+0x764] ;  /* 0x0007640001007983 */ /* 0x000ee80000100800 */
[----:B--2---:R0:W-:Y:S04]  /*289d0*/  STL [R1+0x198], R4 ;  /* 0x0001980401007387 */ /* 0x0041e80000100800 */
[----:B0-----:R-:W2:Y:S01]  /*289e0*/  LDL R4, [R1+0x75c] ;  /* 0x00075c0001047983 */ /* 0x001ea20000100800 */
[----:B---3--:R0:W-:Y:S03]  /*289f0*/  STL [R1+0x19c], R0 ;  /* 0x00019c0001007387 */ /* 0x0081e60000100800 */
[----:B0-----:R-:W3:Y:S04]  /*28a00*/  LDL R0, [R1+0x750] ;  /* 0x0007500001007983 */ /* 0x001ee80000100800 */
[----:B--2---:R0:W-:Y:S04]  /*28a10*/  STL [R1+0x1a0], R4 ;  /* 0x0001a00401007387 */ /* 0x0041e80000100800 */
[----:B0-----:R-:W2:Y:S01]  /*28a20*/  LDL R4, [R1+0x748] ;  /* 0x0007480001047983 */ /* 0x001ea20000100800 */
[----:B---3--:R0:W-:Y:S03]  /*28a30*/  STL [R1+0x1a4], R0 ;  /* 0x0001a40001007387 */ /* 0x0081e60000100800 */
[----:B0-----:R-:W3:Y:S04]  /*28a40*/  LDL R0, [R1+0x740] ;  /* 0x0007400001007983 */ /* 0x001ee80000100800 */
[----:B--2---:R0:W-:Y:S04]  /*28a50*/  STL [R1+0x1a8], R4 ;  /* 0x0001a80401007387 */ /* 0x0041e80000100800 */
[----:B0-----:R-:W2:Y:S01]  /*28a60*/  LDL R4, [R1+0x738] ;  /* 0x0007380001047983 */ /* 0x001ea20000100800 */
[----:B---3--:R0:W-:Y:S03]  /*28a70*/  STL [R1+0x844], R0 ;  /* 0x0008440001007387 */ /* 0x0081e60000100800 */
[----:B0-----:R-:W3:Y:S01]  /*28a80*/  LDL R0, [R1+0x730] ;  /* 0x0007300001007983 */ /* 0x001ee20000100800 */
[----:B------:R-:W-:-:S03]  /*28a90*/  ISETP.GE.AND P1, PT, R5, c[0x0][0x1d0], PT ;  /* 0x0000740005007a0c */ /* 0x000fc60003f26270 */
[----:B--2---:R0:W-:Y:S04]  /*28aa0*/  STL [R1+0x848], R4 ;  /* 0x0008480401007387 */ /* 0x0041e80000100800 */
[----:B---3--:R0:W-:Y:S06]  /*28ab0*/  STL [R1+0x84c], R0 ;  /* 0x00084c0001007387 */ /* 0x0081ec0000100800 */
[----:B------:R-:W-:Y:S01]  /*28ac0*/  @P1 CALL.REL.NOINC `(.L_x_0) ;  /* 0x0000001000001944 */ /* 0x000fe20003c00000 */
[----:B------:R-:W-:Y:S05]  /*28ad0*/  BRA `(.L_x_1) ;  /* 0xfffe6c4000007947 */ /* 0x000fea000383ffff */
.L_x_0:
[----:B------:R-:W2:Y:S04]  /*28ae0*/  LDL.LU R2, [R1+0x854] ;  /* 0x0008540001027983 */ /* 0x000ea80000300800 */
[----:B------:R-:W3:Y:S04]  /*28af0*/  LDL.LU R11, [R1+0x868] ;  /* 0x00086800010b7983 */ /* 0x000ee80000300800 */
[----:B------:R-:W4:Y:S04]  /*28b00*/  LDL.LU R13, [R1+0x86c] ;  /* 0x00086c00010d7983 */ /* 0x000f280000300800 */
[----:B------:R-:W3:Y:S01]  /*28b10*/  LDL.LU R12, [R1+0x870] ;  /* 0x00087000010c7983 */ /* 0x000ee20000300800 */
[----:B------:R-:W-:-:S03]  /*28b20*/  MOV R10, 0x3dc6b27f ;  /* 0x3dc6b27f000a7802 */ /* 0x000fc60000000f00 */
[----:B------:R-:W3:Y:S01]  /*28b30*/  LDL.LU R7, [R1+0x858] ;  /* 0x0008580001077983 */ /* 0x000ee20000300800 */
[----:B------:R-:W-:-:S03]  /*28b40*/  LOP3.LUT R28, R28, 0xfffffffb, RZ, 0xc0, !PT ;  /* 0xfffffffb1c1c7812 */ /* 0x000fc600078ec0ff */
[----:B------:R-:W-:Y:S01]  /*28b50*/  BAR.SYNC.DEFER_BLOCKING 0x0 ;  /* 0x0000000000007b1d */ /* 0x000fe20000010000 */
[C---:B--2---:R-:W-:Y:S01]  /*28b60*/  FMUL R3, R2.reuse, 8388608 ;  /* 0x4b00000002037820 */ /* 0x044fe20000400000 */
[----:B------:R-:W-:-:S04]  /*28b70*/  FSETP.GEU.AND P0, PT, R2, 1.175494350822287508e-38, PT ;  /* 0x008000000200780b */ /* 0x000fc80003f0e000 */
[----:B------:R-:W-:-:S04]  /*28b80*/  FSEL R3, R3, R2, !P0 ;  /* 0x0000000203037208 */ /* 0x000fc80004000000 */
[----:B------:R-:W-:-:S04]  /*28b90*/  IADD3 R5, R3, -0x3f3504f3, RZ ;  /* 0xc0cafb0d03057810 */ /* 0x000fc80007ffe0ff */
[----:B------:R-:W-:-:S05]  /*28ba0*/  LOP3.LUT R5, R5, 0xff800000, RZ, 0xc0, !PT ;  /* 0xff80000005057812 */ /* 0x000fca00078ec0ff */
[----:B0-----:R-:W-:-:S04]  /*28bb0*/  IMAD.IADD R0, R3, 0x1, -R5 ;  /* 0x0000000103007824 */ /* 0x001fc800078e0a05 */
[----:B------:R-:W-:-:S04]  /*28bc0*/  FADD R0, R0, -1 ;  /* 0xbf80000000007421 */ /* 0x000fc80000000000 */
[----:B------:R-:W-:-:S04]  /*28bd0*/  FFMA.FTZ R4, R0, R10, -0.16845393180847167969 ;  /* 0xbe2c7f3000047423 */ /* 0x000fc8000001000a */
[----:B------:R-:W-:-:S04]  /*28be0*/  FFMA.FTZ R4, R0, R4, 0.1716887056827545166 ;  /* 0x3e2fcf2a00047423 */ /* 0x000fc80000010004 */
[----:B------:R-:W-:-:S04]  /*28bf0*/  FFMA.FTZ R4, R0, R4, -0.17900948226451873779 ;  /* 0xbe374e4300047423 */ /* 0x000fc80000010004 */
[----:B------:R-:W-:-:S04]  /*28c00*/  FFMA.FTZ R4, R0, R4, 0.20512372255325317383 ;  /* 0x3e520bf400047423 */ /* 0x000fc80000010004 */
[----:B------:R-:W-:-:S04]  /*28c10*/  FFMA.FTZ R4, R0, R4, -0.24046532809734344482 ;  /* 0xbe763c8b00047423 */ /* 0x000fc80000010004 */
[----:B------:R-:W-:-:S04]  /*28c20*/  FFMA.FTZ R4, R0, R4, 0.28857114911079406738 ;  /* 0x3e93bf9900047423 */ /* 0x000fc80000010004 */
[----:B------:R-:W-:-:S04]  /*28c30*/  FFMA.FTZ R4, R0, R4, -0.36067417263984680176 ;  /* 0xbeb8aa4900047423 */ /* 0x000fc80000010004 */
[C---:B------:R-:W-:Y:S01]  /*28c40*/  FFMA.FTZ R4, R0.reuse, R4, 0.48089820146560668945 ;  /* 0x3ef6384a00047423 */ /* 0x040fe20000010004 */
[----:B------:R-:W0:Y:S03]  /*28c50*/  I2F R8, R5 ;  /* 0x0000000500087306 */ /* 0x000e260000201400 */
[----:B------:R-:W-:Y:S01]  /*28c60*/  FFMA.FTZ R4, R0, R4, -0.72134751081466674805 ;  /* 0xbf38aa3b00047423 */ /* 0x000fe20000010004 */
[----:B---3--:R-:W-:-:S03]  /*28c70*/  FSETP.GEU.AND P2, PT, R7, 1.175494350822287508e-38, PT ;  /* 0x008000000700780b */ /* 0x008fc60003f4e000 */
[C---:B------:R-:W-:Y:S02]  /*28c80*/  FMUL R6, R0.reuse, R4 ;  /* 0x0000000400067220 */ /* 0x040fe40000400000 */
[----:B------:R-:W-:Y:S01]  /*28c90*/  FMUL R4, R7, 8388608 ;  /* 0x4b00000007047820 */ /* 0x000fe20000400000 */
[----:B------:R1:W-:Y:S01]  /*28ca0*/  STL [R1+0x12c], R7 ;  /* 0x00012c0701007387 */ /* 0x0003e20000100800 */
[----:B------:R-:W-:-:S03]  /*28cb0*/  FMUL R6, R0, R6 ;  /* 0x0000000600067220 */ /* 0x000fc60000400000 */
[----:B------:R-:W-:Y:S01]  /*28cc0*/  FSEL R4, R4, R7, !P2 ;  /* 0x0000000704047208 */ /* 0x000fe20005000000 */
[----:B------:R-:W-:Y:S01]  /*28cd0*/  FFMA.FTZ R9, R0, 1.4426950216293334961, R6 ;  /* 0x3fb8aa3b00097823 */ /* 0x000fe20000010006 */
[----:B-1----:R-:W-:-:S05]  /*28ce0*/  FSEL R7, RZ, -23, P0 ;  /* 0xc1b80000ff077808 */ /* 0x002fca0000000000 */
[----:B0-----:R-:W-:-:S04]  /*28cf0*/  FFMA.FTZ R7, R8, 1.1920928955078125e-07, R7 ;  /* 0x3400000008077823 */ /* 0x001fc80000010007 */
[----:B------:R-:W-:Y:S02]  /*28d00*/  FADD R14, R7, R9 ;  /* 0x00000009070e7221 */ /* 0x000fe40000000000 */
[----:B------:R-:W2:Y:S01]  /*28d10*/  LDL.LU R9, [R1+0x85c] ;  /* 0x00085c0001097983 */ /* 0x000ea20000300800 */
[----:B------:R-:W-:-:S04]  /*28d20*/  IADD3 R6, R4, -0x3f3504f3, RZ ;  /* 0xc0cafb0d04067810 */ /* 0x000fc80007ffe0ff */
[----:B------:R-:W-:-:S05]  /*28d30*/  LOP3.LUT R6, R6, 0xff800000, RZ, 0xc0, !PT ;  /* 0xff80000006067812 */ /* 0x000fca00078ec0ff */
[----:B------:R-:W-:-:S04]  /*28d40*/  IMAD.IADD R0, R4, 0x1, -R6 ;  /* 0x0000000104007824 */ /* 0x000fc800078e0a06 */
[----:B------:R-:W-:Y:S01]  /*28d50*/  FADD R0, R0, -1 ;  /* 0xbf80000000007421 */ /* 0x000fe20000000000 */
[----:B------:R-:W-:-:S03]  /*28d60*/  ISETP.GE.U32.AND P1, PT, R3, 0x7f800000, PT ;  /* 0x7f8000000300780c */ /* 0x000fc60003f26070 */
[----:B------:R-:W-:-:S04]  /*28d70*/  FFMA.FTZ R5, R0, R10, -0.16845393180847167969 ;  /* 0xbe2c7f3000057423 */ /* 0x000fc8000001000a */
[----:B------:R-:W-:-:S04]  /*28d80*/  FFMA.FTZ R5, R0, R5, 0.1716887056827545166 ;  /* 0x3e2fcf2a00057423 */ /* 0x000fc80000010005 */
[C---:B------:R-:W-:Y:S02]  /*28d90*/  FFMA.FTZ R5, R0.reuse, R5, -0.17900948226451873779 ;  /* 0xbe374e4300057423 */ /* 0x040fe40000010005 */
[----:B------:R-:W-:Y:S02]  /*28da0*/  @P1 MOV R7, 0x7f800000 ;  /* 0x7f80000000071802 */ /* 0x000fe40000000f00 */
[----:B------:R-:W-:Y:S01]  /*28db0*/  FFMA.FTZ R5, R0, R5, 0.20512372255325317383 ;  /* 0x3e520bf400057423 */ /* 0x000fe20000010005 */
[----:B------:R-:W-:-:S03]  /*28dc0*/  FSETP.NEU.AND P0, PT, R3, RZ, PT ;  /* 0x000000ff0300720b */ /* 0x000fc60003f0d000 */
[C---:B------:R-:W-:Y:S02]  /*28dd0*/  FFMA.FTZ R5, R0.reuse, R5, -0.24046532809734344482 ;  /* 0xbe763c8b00057423 */ /* 0x040fe40000010005 */
[----:B------:R-:W-:Y:S02]  /*28de0*/  @P1 FFMA.FTZ R14, R3, R7, +INF ;  /* 0x7f800000030e1423 */ /* 0x000fe40000010007 */
[----:B------:R-:W-:-:S04]  /*28df0*/  FFMA.FTZ R3, R0, R5, 0.28857114911079406738 ;  /* 0x3e93bf9900037423 */ /* 0x000fc80000010005 */
[----:B------:R-:W-:-:S04]  /*28e00*/  FFMA.FTZ R3, R0, R3, -0.36067417263984680176 ;  /* 0xbeb8aa4900037423 */ /* 0x000fc80000010003 */
[C---:B------:R-:W-:Y:S01]  /*28e10*/  FFMA.FTZ R3, R0.reuse, R3, 0.48089820146560668945 ;  /* 0x3ef6384a00037423 */ /* 0x040fe20000010003 */
[----:B------:R0:W1:Y:S03]  /*28e20*/  I2F R7, R6 ;  /* 0x0000000600077306 */ /* 0x0000660000201400 */
[----:B------:R-:W-:Y:S01]  /*28e30*/  FFMA.FTZ R3, R0, R3, -0.72134751081466674805 ;  /* 0xbf38aa3b00037423 */ /* 0x000fe20000010003 */
[----:B------:R-:W-:-:S03]  /*28e40*/  @P0 LOP3.LUT R28, R28, 0x4, RZ, 0xfc, !PT ;  /* 0x000000041c1c0812 */ /* 0x000fc600078efcff */
[----:B0-----:R-:W-:Y:S01]  /*28e50*/  FMUL R6, R0, R3 ;  /* 0x0000000300067220 */ /* 0x001fe20000400000 */
[----:B------:R-:W-:-:S03]  /*28e60*/  ISETP.GE.U32.AND P0, PT, R4, 0x7f800000, PT ;  /* 0x7f8000000400780c */ /* 0x000fc60003f06070 */
[----:B------:R-:W-:-:S04]  /*28e70*/  FMUL R6, R0, R6 ;  /* 0x0000000600067220 */ /* 0x000fc80000400000 */
[----:B------:R-:W-:Y:S01]  /*28e80*/  FFMA.FTZ R8, R0, 1.4426950216293334961, R6 ;  /* 0x3fb8aa3b00087823 */ /* 0x000fe20000010006 */
[----:B------:R-:W-:Y:S01]  /*28e90*/  FSEL R6, RZ, -23, P2 ;  /* 0xc1b80000ff067808 */ /* 0x000fe20001000000 */
[----:B------:R0:W-:Y:S04]  /*28ea0*/  STL [R1+0x734], R14 ;  /* 0x0007340e01007387 */ /* 0x0001e80000100800 */
[----:B-1----:R-:W-:Y:S02]  /*28eb0*/  FFMA.FTZ R7, R7, 1.1920928955078125e-07, R6 ;  /* 0x3400000007077823 */ /* 0x002fe40000010006 */
[----:B0-----:R-:W-:Y:S02]  /*28ec0*/  IMAD.MOV.U32 R14, RZ, RZ, R11 ;  /* 0x000000ffff0e7224 */ /* 0x001fe400078e000b */
[----:B------:R-:W-:-:S02]  /*28ed0*/  FADD R11, R7, R8 ;  /* 0x00000008070b7221 */ /* 0x000fc40000000000 */
[----:B------:R-:W-:-:S04]  /*28ee0*/  @P0 IMAD.MOV.U32 R7, RZ, RZ, 0x7f800000 ;  /* 0x7f800000ff070424 */ /* 0x000fc800078e00ff */
[----:B------:R-:W-:Y:S01]  /*28ef0*/  @P0 FFMA.FTZ R11, R4, R7, +INF ;  /* 0x7f800000040b0423 */ /* 0x000fe20000010007 */
[----:B--2---:R-:W-:Y:S04]  /*28f00*/  STL [R1+0x16a0], R9 ;  /* 0x0016a00901007387 */ /* 0x004fe80000100800 */
[----:B------:R0:W-:Y:S04]  /*28f10*/  STL [R1+0x758], R11 ;  /* 0x0007580b01007387 */ /* 0x0001e80000100800 */
[----:B0-----:R-:W2:Y:S01]  /*28f20*/  LDL.LU R11, [R1+0x860] ;  /* 0x00086000010b7983 */ /* 0x001ea20000300800 */
[C---:B------:R-:W-:Y:S01]  /*28f30*/  FMUL R5, R9.reuse, 8388608 ;  /* 0x4b00000009057820 */ /* 0x040fe20000400000 */
[----:B------:R-:W-:-:S04]  /*28f40*/  FSETP.GEU.AND P1, PT, R9, 1.175494350822287508e-38, PT ;  /* 0x008000000900780b */ /* 0x000fc80003f2e000 */
[----:B------:R-:W-:-:S04]  /*28f50*/  FSEL R5, R5, R9, !P1 ;  /* 0x0000000905057208 */ /* 0x000fc80004800000 */
[----:B------:R-:W-:-:S04]  /*28f60*/  IADD3 R3, R5, -0x3f3504f3, RZ ;  /* 0xc0cafb0d05037810 */ /* 0x000fc80007ffe0ff */
[----:B------:R-:W-:-:S04]  /*28f70*/  LOP3.LUT R3, R3, 0xff800000, RZ, 0xc0, !PT ;  /* 0xff80000003037812 */ /* 0x000fc800078ec0ff */
[----:B------:R-:W-:-:S05]  /*28f80*/  IADD3 R0, R5, -R3, RZ ;  /* 0x8000000305007210 */ /* 0x000fca0007ffe0ff */
        /* <DEDUP_REMOVED lines=9> */
[----:B------:R0:W1:Y:S03]  /*29020*/  I2F R8, R3 ;  /* 0x0000000300087306 */ /* 0x0000660000201400 */
[----:B------:R-:W-:-:S04]  /*29030*/  FFMA.FTZ R6, R0, R6, -0.72134751081466674805 ;  /* 0xbf38aa3b00067423 */ /* 0x000fc80000010006 */
[----:B0-----:R-:W-:-:S04]  /*29040*/  FMUL R3, R0, R6 ;  /* 0x0000000600037220 */ /* 0x001fc80000400000 */
[----:B------:R-:W-:-:S04]  /*29050*/  FMUL R3, R0, R3 ;  /* 0x0000000300037220 */ /* 0x000fc80000400000 */
[----:B------:R-:W-:Y:S01]  /*29060*/  FFMA.FTZ R6, R0, 1.4426950216293334961, R3 ;  /* 0x3fb8aa3b00067823 */ /* 0x000fe20000010003 */
[----:B------:R-:W-:Y:S02]  /*29070*/  FSEL R0, RZ, -23, P1 ;  /* 0xc1b80000ff007808 */ /* 0x000fe40000800000 */
[----:B------:R-:W-:-:S03]  /*29080*/  ISETP.GE.U32.AND P1, PT, R5, 0x7f800000, PT ;  /* 0x7f8000000500780c */ /* 0x000fc60003f26070 */
[----:B-1----:R-:W-:-:S04]  /*29090*/  FFMA.FTZ R0, R8, 1.1920928955078125e-07, R0 ;  /* 0x3400000008007823 */ /* 0x002fc80000010000 */
[----:B------:R-:W-:-:S06]  /*290a0*/  FADD R7, R0, R6 ;  /* 0x0000000600077221 */ /* 0x000fcc0000000000 */
[----:B------:R-:W-:-:S04]  /*290b0*/  @P1 IMAD.MOV.U32 R6, RZ, RZ, 0x7f800000 ;  /* 0x7f800000ff061424 */ /* 0x000fc800078e00ff */
[----:B------:R-:W-:Y:S01]  /*290c0*/  @P1 FFMA.FTZ R7, R5, R6, +INF ;  /* 0x7f80000005071423 */ /* 0x000fe20000010006 */
[----:B--2---:R-:W-:Y:S04]  /*290d0*/  STL [R1+0x16b4], R11 ;  /* 0x0016b40b01007387 */ /* 0x004fe80000100800 */
[----:B------:R0:W-:Y:S04]  /*290e0*/  STL [R1+0x760], R7 ;  /* 0x0007600701007387 */ /* 0x0001e80000100800 */
[----:B------:R-:W2:Y:S01]  /*290f0*/  LDL.LU R9, [R1+0x864] ;  /* 0x0008640001097983 */ /* 0x000ea20000300800 */
[----:B------:R-:W-:-:S02]  /*29100*/  FSETP.NEU.AND P0, PT, R4, RZ, PT ;  /* 0x000000ff0400720b */ /* 0x000fc40003f0d000 */
[----:B------:R-:W-:Y:S01]  /*29110*/  LOP3.LUT R28, R28, 0xfffffff7, RZ, 0xc0, !PT ;  /* 0xfffffff71c1c7812 */ /* 0x000fe200078ec0ff */
[----:B------:R-:W-:-:S10]  /*29120*/  FMUL R3, R11, 8388608 ;  /* 0x4b0000000b037820 */ /* 0x000fd40000400000 */
[----:B------:R-:W-:Y:S02]  /*29130*/  @P0 LOP3.LUT R28, R28, 0x8, RZ, 0xfc, !PT ;  /* 0x000000081c1c0812 */ /* 0x000fe400078efcff */
        /* <DEDUP_REMOVED lines=12> */
[----:B------:R-:W-:Y:S01]  /*29200*/  FFMA.FTZ R6, R0, R6, -0.36067417263984680176 ;  /* 0xbeb8aa4900067423 */ /* 0x000fe20000010006 */
[----:B------:R-:W-:-:S03]  /*29210*/  FSETP.NEU.AND P1, PT, R5, RZ, PT ;  /* 0x000000ff0500720b */ /* 0x000fc60003f2d000 */
[C---:B------:R-:W-:Y:S01]  /*29220*/  FFMA.FTZ R6, R0.reuse, R6, 0.48089820146560668945 ;  /* 0x3ef6384a00067423 */ /* 0x040fe20000010006 */
[----:B0-----:R0:W1:Y:S03]  /*29230*/  I2F R7, R4 ;  /* 0x0000000400077306 */ /* 0x0010660000201400 */
[----:B------:R-:W-:Y:S01]  /*29240*/  FFMA.FTZ R6, R0, R6, -0.72134751081466674805 ;  /* 0xbf38aa3b00067423 */ /* 0x000fe20000010006 */
[----:B------:R-:W-:-:S03]  /*29250*/  LOP3.LUT R28, R28, 0xffffffef, RZ, 0xc0, !PT ;  /* 0xffffffef1c1c7812 */ /* 0x000fc600078ec0ff */
[----:B0-----:R-:W-:Y:S02]  /*29260*/  FMUL R4, R0, R6 ;  /* 0x0000000600047220 */ /* 0x001fe40000400000 */
[----:B------:R-:W-:Y:S02]  /*29270*/  @P1 LOP3.LUT R28, R28, 0x10, RZ, 0xfc, !PT ;  /* 0x000000101c1c1812 */ /* 0x000fe400078efcff */
[----:B------:R-:W-:Y:S01]  /*29280*/  FMUL R4, R0, R4 ;  /* 0x0000000400047220 */ /* 0x000fe20000400000 */
[----:B------:R-:W-:-:S03]  /*29290*/  ISETP.GE.U32.AND P1, PT, R3, 0x7f800000, PT ;  /* 0x7f8000000300780c */ /* 0x000fc60003f26070 */
[----:B------:R-:W-:Y:S01]  /*292a0*/  FFMA.FTZ R5, R0, 1.4426950216293334961, R4 ;  /* 0x3fb8aa3b00057823 */ /* 0x000fe20000010004 */
[----:B------:R-:W-:-:S05]  /*292b0*/  FSEL R0, RZ, -23, P0 ;  /* 0xc1b80000ff007808 */ /* 0x000fca0000000000 */
[----:B-1----:R-:W-:-:S04]  /*292c0*/  FFMA.FTZ R0, R7, 1.1920928955078125e-07, R0 ;  /* 0x3400000007007823 */ /* 0x002fc80000010000 */
[----:B------:R-:W-:Y:S01]  /*292d0*/  FADD R6, R0, R5 ;  /* 0x0000000500067221 */ /* 0x000fe20000000000 */
[----:B------:R-:W-:-:S05]  /*292e0*/  @P1 MOV R5, 0x7f800000 ;  /* 0x7f80000000051802 */ /* 0x000fca0000000f00 */
[C---:B------:R-:W-:Y:S01]  /*292f0*/  @P1 FFMA.FTZ R6, R3.reuse, R5, +INF ;  /* 0x7f80000003061423 */ /* 0x040fe20000010005 */
[----:B------:R-:W-:Y:S02]  /*29300*/  FSETP.NEU.AND P0, PT, R3, RZ, PT ;  /* 0x000000ff0300720b */ /* 0x000fe40003f0d000 */
[----:B------:R-:W-:Y:S02]  /*29310*/  LOP3.LUT R28, R28, 0xffffffdf, RZ, 0xc0, !PT ;  /* 0xffffffdf1c1c7812 */ /* 0x000fe400078ec0ff */
[----:B------:R-:W-:-:S09]  /*29320*/  MOV R11, R14 ;  /* 0x0000000e000b7202 */ /* 0x000fd20000000f00 */
[----:B------:R-:W-:Y:S01]  /*29330*/  @P0 LOP3.LUT R28, R28, 0x20, RZ, 0xfc, !PT ;  /* 0x000000201c1c0812 */ /* 0x000fe200078efcff */
[C---:B------:R-:W-:Y:S01]  /*29340*/  FMUL R8, R11.reuse, 8388608 ;  /* 0x4b0000000b087820 */ /* 0x040fe20000400000 */
[----:B------:R-:W-:-:S04]  /*29350*/  FSETP.GEU.AND P1, PT, R11, 1.175494350822287508e-38, PT ;  /* 0x008000000b00780b */ /* 0x000fc80003f2e000 */
[----:B------:R-:W-:Y:S02]  /*29360*/  FSEL R8, R8, R11, !P1 ;  /* 0x0000000b08087208 */ /* 0x000fe40004800000 */
[----:B------:R-:W-:Y:S01]  /*29370*/  LOP3.LUT R28, R28, 0xffffffbf, RZ, 0xc0, !PT ;  /* 0xffffffbf1c1c7812 */ /* 0x000fe200078ec0ff */
[C---:B--2---:R-:W-:Y:S01]  /*29380*/  FMUL R4, R9.reuse, 8388608 ;  /* 0x4b00000009047820 */ /* 0x044fe20000400000 */
[----:B------:R-:W-:-:S04]  /*29390*/  FSETP.GEU.AND P2, PT, R9, 1.175494350822287508e-38, PT ;  /* 0x008000000900780b */ /* 0x000fc80003f4e000 */
[----:B------:R-:W-:-:S04]  /*293a0*/  FSEL R4, R4, R9, !P2 ;  /* 0x0000000904047208 */ /* 0x000fc80005000000 */
[----:B------:R-:W-:-:S04]  /*293b0*/  IADD3 R0, R4, -0x3f3504f3, RZ ;  /* 0xc0cafb0d04007810 */ /* 0x000fc80007ffe0ff */
[----:B------:R-:W-:-:S04]  /*293c0*/  LOP3.LUT R0, R0, 0xff800000, RZ, 0xc0, !PT ;  /* 0xff80000000007812 */ /* 0x000fc800078ec0ff */
[----:B------:R0:W1:Y:S01]  /*293d0*/  I2F R5, R0 ;  /* 0x0000000000057306 */ /* 0x0000620000201400 */
[----:B------:R-:W-:Y:S01]  /*293e0*/  FSEL R3, RZ, -23, P2 ;  /* 0xc1b80000ff037808 */ /* 0x000fe20001000000 */
[----:B0-----:R-:W-:-:S04]  /*293f0*/  IMAD.IADD R0, R4, 0x1, -R0 ;  /* 0x0000000104007824 */ /* 0x001fc800078e0a00 */
[----:B------:R-:W-:Y:S02]  /*29400*/  FADD R0, R0, -1 ;  /* 0xbf80000000007421 */ /* 0x000fe40000000000 */
[----:B-1----:R-:W-:Y:S02]  /*29410*/  FFMA.FTZ R5, R5, 1.1920928955078125e-07, R3 ;  /* 0x3400000005057823 */ /* 0x002fe40000010003 */
[----:B------:R-:W-:-:S04]  /*29420*/  FFMA.FTZ R3, R0, R10, -0.16845393180847167969 ;  /* 0xbe2c7f3000037423 */ /* 0x000fc8000001000a */
[----:B------:R-:W-:-:S04]  /*29430*/  FFMA.FTZ R3, R0, R3, 0.1716887056827545166 ;  /* 0x3e2fcf2a00037423 */ /* 0x000fc80000010003 */
[----:B------:R-:W-:-:S04]  /*29440*/  FFMA.FTZ R3, R0, R3, -0.17900948226451873779 ;  /* 0xbe374e4300037423 */ /* 0x000fc80000010003 */
[----:B------:R-:W-:-:S04]  /*29450*/  FFMA.FTZ R3, R0, R3, 0.20512372255325317383 ;  /* 0x3e520bf400037423 */ /* 0x000fc80000010003 */
[----:B------:R-:W-:-:S04]  /*29460*/  FFMA.FTZ R3, R0, R3, -0.24046532809734344482 ;  /* 0xbe763c8b00037423 */ /* 0x000fc80000010003 */
[----:B------:R-:W-:-:S04]  /*29470*/  FFMA.FTZ R3, R0, R3, 0.28857114911079406738 ;  /* 0x3e93bf9900037423 */ /* 0x000fc80000010003 */
[----:B------:R-:W-:-:S04]  /*29480*/  FFMA.FTZ R3, R0, R3, -0.36067417263984680176 ;  /* 0xbeb8aa4900037423 */ /* 0x000fc80000010003 */
[----:B------:R-:W-:-:S04]  /*29490*/  FFMA.FTZ R3, R0, R3, 0.48089820146560668945 ;  /* 0x3ef6384a00037423 */ /* 0x000fc80000010003 */
[----:B------:R-:W-:Y:S01]  /*294a0*/  FFMA.FTZ R3, R0, R3, -0.72134751081466674805 ;  /* 0xbf38aa3b00037423 */ /* 0x000fe20000010003 */
[----:B------:R-:W-:-:S03]  /*294b0*/  ISETP.GE.U32.AND P0, PT, R4, 0x7f800000, PT ;  /* 0x7f8000000400780c */ /* 0x000fc60003f06070 */
[----:B------:R-:W-:-:S04]  /*294c0*/  FMUL R3, R0, R3 ;  /* 0x0000000300037220 */ /* 0x000fc80000400000 */
[----:B------:R-:W-:-:S04]  /*294d0*/  FMUL R3, R0, R3 ;  /* 0x0000000300037220 */ /* 0x000fc80000400000 */
[----:B------:R-:W-:-:S04]  /*294e0*/  FFMA.FTZ R0, R0, 1.4426950216293334961, R3 ;  /* 0x3fb8aa3b00007823 */ /* 0x000fc80000010003 */
[----:B------:R-:W-:Y:S02]  /*294f0*/  FADD R3, R5, R0 ;  /* 0x0000000005037221 */ /* 0x000fe40000000000 */
[----:B------:R-:W-:-:S04]  /*29500*/  @P0 IMAD.MOV.U32 R0, RZ, RZ, 0x7f800000 ;  /* 0x7f800000ff000424 */ /* 0x000fc800078e00ff */
[----:B------:R-:W-:Y:S01]  /*29510*/  @P0 FFMA.FTZ R3, R4, R0, +INF ;  /* 0x7f80000004030423 */ /* 0x000fe20000010000 */
[----:B------:R-:W-:-:S04]  /*29520*/  IADD3 R0, R8, -0x3f3504f3, RZ ;  /* 0xc0cafb0d08007810 */ /* 0x000fc80007ffe0ff */
[----:B------:R-:W-:Y:S02]  /*29530*/  LOP3.LUT R0, R0, 0xff800000, RZ, 0xc0, !PT ;  /* 0xff80000000007812 */ /* 0x000fe400078ec0ff */
[----:B------:R-:W-:Y:S02]  /*29540*/  FSETP.NEU.AND P0, PT, R4, RZ, PT ;  /* 0x000000ff0400720b */ /* 0x000fe40003f0d000 */
[----:B------:R0:W1:Y:S01]  /*29550*/  I2F R4, R0 ;  /* 0x0000000000047306 */ /* 0x0000620000201400 */
[----:B------:R-:W-:Y:S04]  /*29560*/  STL [R1+0x16c8], R9 ;  /* 0x0016c80901007387 */ /* 0x000fe80000100800 */
[----:B------:R-:W-:Y:S01]  /*29570*/  STL [R1+0x76c], R6 ;  /* 0x00076c0601007387 */ /* 0x000fe20000100800 */
[----:B0-----:R-:W-:-:S03]  /*29580*/  IADD3 R0, R8, -R0, RZ ;  /* 0x8000000008007210 */ /* 0x001fc60007ffe0ff */
[----:B------:R-:W-:Y:S04]  /*29590*/  STL [R1+0x16dc], R11 ;  /* 0x0016dc0b01007387 */ /* 0x000fe80000100800 */
[----:B------:R0:W-:Y:S01]  /*295a0*/  STL [R1+0x768], R3 ;  /* 0x0007680301007387 */ /* 0x0001e20000100800 */
[----:B------:R-:W-:Y:S01]  /*295b0*/  FADD R0, R0, -1 ;  /* 0xbf80000000007421 */ /* 0x000fe20000000000 */
[----:B0-----:R-:W-:-:S05]  /*295c0*/  FSEL R3, RZ, -23, P1 ;  /* 0xc1b80000ff037808 */ /* 0x001fca0000800000 */
        /* <DEDUP_REMOVED lines=8> */
[----:B------:R-:W-:Y:S01]  /*29650*/  FFMA.FTZ R3, R0, R3, 0.48089820146560668945 ;  /* 0x3ef6384a00037423 */ /* 0x000fe20000010003 */
[----:B------:R-:W-:-:S03]  /*29660*/  @P0 LOP3.LUT R28, R28, 0x40, RZ, 0xfc, !PT ;  /* 0x000000401c1c0812 */ /* 0x000fc600078efcff */
[----:B------:R-:W-:Y:S01]  /*29670*/  FFMA.FTZ R3, R0, R3, -0.72134751081466674805 ;  /* 0xbf38aa3b00037423 */ /* 0x000fe20000010003 */
[----:B------:R-:W-:-:S03]  /*29680*/  ISETP.GE.U32.AND P0, PT, R8, 0x7f800000, PT ;  /* 0x7f8000000800780c */ /* 0x000fc60003f06070 */
[----:B------:R-:W-:-:S04]  /*29690*/  FMUL R3, R0, R3 ;  /* 0x0000000300037220 */ /* 0x000fc80000400000 */
[----:B------:R-:W-:-:S04]  /*296a0*/  FMUL R3, R0, R3 ;  /* 0x0000000300037220 */ /* 0x000fc80000400000 */
[----:B------:R-:W-:Y:S01]  /*296b0*/  FFMA.FTZ R0, R0, 1.4426950216293334961, R3 ;  /* 0x3fb8aa3b00007823 */ /* 0x000fe20000010003 */
[----:B----4-:R-:W-:-:S03]  /*296c0*/  MOV R9, R13 ;  /* 0x0000000d00097202 */ /* 0x010fc60000000f00 */
[----:B------:R-:W-:Y:S02]  /*296d0*/  FADD R5, R4, R0 ;  /* 0x0000000004057221 */ /* 0x000fe40000000000 */
[----:B------:R-:W-:Y:S02]  /*296e0*/  @P0 IMAD.MOV.U32 R0, RZ, RZ, 0x7f800000 ;  /* 0x7f800000ff000424 */ /* 0x000fe400078e00ff */
[C---:B------:R-:W-:Y:S02]  /*296f0*/  FMUL R7, R9.reuse, 8388608 ;  /* 0x4b00000009077820 */ /* 0x040fe40000400000 */
[----:B------:R-:W-:Y:S01]  /*29700*/  @P0 FFMA.FTZ R5, R8, R0, +INF ;  /* 0x7f80000008050423 */ /* 0x000fe20000010000 */
        /* <DEDUP_REMOVED lines=20> */
[C---:B------:R-:W-:Y:S01]  /*29850*/  FMUL R3, R0.reuse, R3 ;  /* 0x0000000300037220 */ /* 0x040fe20000400000 */
[----:B------:R0:W-:Y:S03]  /*29860*/  STL [R1+0x754], R5 ;  /* 0x0007540501007387 */ /* 0x0001e60000100800 */
[----:B------:R-:W-:Y:S02]  /*29870*/  FFMA.FTZ R0, R0, 1.4426950216293334961, R3 ;  /* 0x3fb8aa3b00007823 */ /* 0x000fe40000010003 */
[----:B------:R-:W-:Y:S02]  /*29880*/  IMAD.MOV.U32 R11, RZ, RZ, R12 ;  /* 0x000000ffff0b7224 */ /* 0x000fe400078e000c */
[----:B0-----:R-:W-:Y:S01]  /*29890*/  FADD R5, R4, R0 ;  /* 0x0000000004057221 */ /* 0x001fe20000000000 */
[----:B------:R-:W-:Y:S01]  /*298a0*/  @P0 MOV R0, 0x7f800000 ;  /* 0x7f80000000000802 */ /* 0x000fe20000000f00 */
[----:B------:R-:W-:Y:S04]  /*298b0*/  STL [R1+0x16f0], R9 ;  /* 0x0016f00901007387 */ /* 0x000fe80000100800 */
[----:B------:R-:W-:Y:S01]  /*298c0*/  @P0 FFMA.FTZ R5, R7, R0, +INF ;  /* 0x7f80000007050423 */ /* 0x000fe20000010000 */
[C---:B------:R-:W-:Y:S01]  /*298d0*/  FSETP.GEU.AND P0, PT, R11.reuse, 1.175494350822287508e-38, PT ;  /* 0x008000000b00780b */ /* 0x040fe20003f0e000 */
[----:B------:R-:W-:-:S03]  /*298e0*/  FMUL R0, R11, 8388608 ;  /* 0x4b0000000b007820 */ /* 0x000fc60000400000 */
[----:B------:R0:W-:Y:S02]  /*298f0*/  STL [R1+0x74c], R5 ;  /* 0x00074c0501007387 */ /* 0x0001e40000100800 */
[----:B0-----:R-:W-:-:S04]  /*29900*/  FSEL R5, R0, R11, !P0 ;  /* 0x0000000b00057208 */ /* 0x001fc80004000000 */
[----:B------:R-:W-:-:S04]  /*29910*/  IADD3 R0, R5, -0x3f3504f3, RZ ;  /* 0xc0cafb0d05007810 */ /* 0x000fc80007ffe0ff */
[----:B------:R-:W-:-:S04]  /*29920*/  LOP3.LUT R0, R0, 0xff800000, RZ, 0xc0, !PT ;  /* 0xff80000000007812 */ /* 0x000fc800078ec0ff */
[----:B------:R0:W1:Y:S01]  /*29930*/  I2F R3, R0 ;  /* 0x0000000000037306 */ /* 0x0000620000201400 */
[----:B------:R-:W-:Y:S02]  /*29940*/  FSEL R4, RZ, -23, P0 ;  /* 0xc1b80000ff047808 */ /* 0x000fe40000000000 */
[----:B0-----:R-:W-:-:S05]  /*29950*/  IADD3 R0, R5, -R0, RZ ;  /* 0x8000000005007210 */ /* 0x001fca0007ffe0ff */
        /* <DEDUP_REMOVED lines=10> */
[----:B------:R-:W-:-:S03]  /*29a00*/  FSETP.GT.AND P1, PT, |R2|, 8.50705917302346158658e+37, PT ;  /* 0x7e8000000200780b */ /* 0x000fc60003f24200 */
[----:B------:R-:W-:Y:S01]  /*29a10*/  FFMA.FTZ R3, R0, R3, -0.72134751081466674805 ;  /* 0xbf38aa3b00037423 */ /* 0x000fe20000010003 */
[----:B------:R-:W-:-:S03]  /*29a20*/  FSETP.GEU.AND P0, PT, |R2|, 1.175494350822287508e-38, PT ;  /* 0x008000000200780b */ /* 0x000fc60003f0e200 */
[----:B------:R-:W-:-:S04]  /*29a30*/  FMUL R3, R0, R3 ;  /* 0x0000000300037220 */ /* 0x000fc80000400000 */
[----:B------:R-:W-:-:S04]  /*29a40*/  FMUL R3, R0, R3 ;  /* 0x0000000300037220 */ /* 0x000fc80000400000 */
[----:B------:R-:W-:Y:S02]  /*29a50*/  FFMA.FTZ R0, R0, 1.4426950216293334961, R3 ;  /* 0x3fb8aa3b00007823 */ /* 0x000fe40000010003 */
[----:B------:R-:W-:Y:S02]  /*29a60*/  @P1 FMUL R2, R2, 0.25 ;  /* 0x3e80000002021820 */ /* 0x000fe40000400000 */
[----:B------:R-:W-:Y:S01]  /*29a70*/  FADD R0, R4, R0 ;  /* 0x0000000004007221 */ /* 0x000fe20000000000 */
[----:B------:R0:W-:Y:S01]  /*29a80*/  STL [R1+0x73c], R5 ;  /* 0x00073c0501007387 */ /* 0x0001e20000100800 */
[----:B------:R-:W-:-:S03]  /*29a90*/  @!P0 FMUL R2, R2, 16777216 ;  /* 0x4b80000002028820 */ /* 0x000fc60000400000 */
[----:B------:R1:W-:Y:S01]  /*29aa0*/  STL [R1+0x744], R0 ;  /* 0x0007440001007387 */ /* 0x0003e20000100800 */
[----:B------:R2:W3:Y:S03]  /*29ab0*/  MUFU.RCP R9, R2 ;  /* 0x0000000200097308 */ /* 0x0004e60000001000 */
[----:B------:R-:W4:Y:S04]  /*29ac0*/  LDL.LU R6, [R1+0x4d0] ;  /* 0x0004d00001067983 */ /* 0x000f280000300800 */
[----:B0-----:R-:W4:Y:S04]  /*29ad0*/  LDL.LU R5, [R1+0x490] ;  /* 0x0004900001057983 */ /* 0x001f280000300800 */
[----:B------:R-:W4:Y:S04]  /*29ae0*/  LDL.LU R4, [R1+0x480] ;  /* 0x0004800001047983 */ /* 0x000f280000300800 */
[----:B------:R-:W4:Y:S04]  /*29af0*/  LDL.LU R3, [R1+0x4a0] ;  /* 0x0004a00001037983 */ /* 0x000f280000300800 */
[----:B--2---:R-:W2:Y:S04]  /*29b00*/  LDL.LU R2, [R1+0x4b0] ;  /* 0x0004b00001027983 */ /* 0x004ea80000300800 */
[----:B-1----:R-:W2:Y:S04]  /*29b10*/  LDL.LU R0, [R1+0x4c0] ;  /* 0x0004c00001007983 */ /* 0x002ea80000300800 */
[----:B---3--:R0:W-:Y:S04]  /*29b20*/  STL [R1+0x72c], R9 ;  /* 0x00072c0901007387 */ /* 0x0081e80000100800 */
[----:B------:R-:W1:Y:S02]  /*29b30*/  S2R R13, SR_TID.X ;  /* 0x00000000000d7919 */ /* 0x000e640000002100 */
[----:B-1----:R-:W-:-:S02]  /*29b40*/  SHF.L.U32 R10, R13, 0x2, RZ ;  /* 0x000000020d0a7819 */ /* 0x002fc400000006ff */
[----:B------:R-:W-:Y:S02]  /*29b50*/  LOP3.LUT R12, R13, 0x60, RZ, 0xc0, !PT ;  /* 0x000000600d0c7812 */ /* 0x000fe400078ec0ff */
[----:B------:R-:W-:Y:S02]  /*29b60*/  FSETP.NEU.AND P2, PT, R8, RZ, PT ;  /* 0x000000ff0800720b */ /* 0x000fe40003f4d000 */
[----:B------:R-:W-:-:S04]  /*29b70*/  LOP3.LUT R28, R28, 0xfffffdff, RZ, 0xc0, !PT ;  /* 0xfffffdff1c1c7812 */ /* 0x000fc800078ec0ff */
[----:B------:R-:W-:-:S04]  /*29b80*/  @P0 LOP3.LUT R28, R28, 0x200, RZ, 0xfc, !PT ;  /* 0x000002001c1c0812 */ /* 0x000fc800078efcff */
[----:B------:R-:W-:-:S04]  /*29b90*/  LOP3.LUT R28, R28, 0xffffff7f, RZ, 0xc0, !PT ;  /* 0xffffff7f1c1c7812 */ /* 0x000fc800078ec0ff */
[----:B------:R-:W-:-:S04]  /*29ba0*/  @P2 LOP3.LUT R28, R28, 0x80, RZ, 0xfc, !PT ;  /* 0x000000801c1c2812 */ /* 0x000fc800078efcff */
[----:B------:R-:W-:Y:S01]  /*29bb0*/  LOP3.LUT R28, R28, 0xfffffeff, RZ, 0xc0, !PT ;  /* 0xfffffeff1c1c7812 */ /* 0x000fe200078ec0ff */
[----:B----4-:R-:W-:Y:S02]  /*29bc0*/  @P1 FMUL R6, R6, 0.25 ;  /* 0x3e80000006061820 */ /* 0x010fe40000400000 */
[----:B------:R-:W-:Y:S02]  /*29bd0*/  @P1 FMUL R5, R5, 0.25 ;  /* 0x3e80000005051820 */ /* 0x000fe40000400000 */
[----:B------:R-:W-:Y:S02]  /*29be0*/  @P1 FMUL R4, R4, 0.25 ;  /* 0x3e80000004041820 */ /* 0x000fe40000400000 */
[----:B------:R-:W-:Y:S02]  /*29bf0*/  @P1 FMUL R3, R3, 0.25 ;  /* 0x3e80000003031820 */ /* 0x000fe40000400000 */
[----:B--2---:R-:W-:Y:S02]  /*29c00*/  @P1 FMUL R2, R2, 0.25 ;  /* 0x3e80000002021820 */ /* 0x004fe40000400000 */
[----:B------:R-:W-:-:S02]  /*29c10*/  @P1 FMUL R0, R0, 0.25 ;  /* 0x3e80000000001820 */ /* 0x000fc40000400000 */
[----:B------:R-:W-:Y:S02]  /*29c20*/  @!P0 FMUL R4, R4, 16777216 ;  /* 0x4b80000004048820 */ /* 0x000fe40000400000 */
[----:B------:R-:W-:Y:S02]  /*29c30*/  @!P0 FMUL R5, R5, 16777216 ;  /* 0x4b80000005058820 */ /* 0x000fe40000400000 */
[----:B------:R-:W-:Y:S02]  /*29c40*/  @!P0 FMUL R3, R3, 16777216 ;  /* 0x4b80000003038820 */ /* 0x000fe40000400000 */
[----:B------:R-:W-:Y:S02]  /*29c50*/  @!P0 FMUL R2, R2, 16777216 ;  /* 0x4b80000002028820 */ /* 0x000fe40000400000 */
[----:B------:R-:W-:Y:S02]  /*29c60*/  @!P0 FMUL R0, R0, 16777216 ;  /* 0x4b80000000008820 */ /* 0x000fe40000400000 */
[----:B------:R-:W-:-:S02]  /*29c70*/  @!P0 FMUL R6, R6, 16777216 ;  /* 0x4b80000006068820 */ /* 0x000fc40000400000 */
[C---:B------:R-:W-:Y:S02]  /*29c80*/  FMUL R4, R9.reuse, R4 ;  /* 0x0000000409047220 */ /* 0x040fe40000400000 */
[C---:B------:R-:W-:Y:S02]  /*29c90*/  FMUL R3, R9.reuse, R3 ;  /* 0x0000000309037220 */ /* 0x040fe40000400000 */
[C---:B------:R-:W-:Y:S02]  /*29ca0*/  FMUL R0, R9.reuse, R0 ;  /* 0x0000000009007220 */ /* 0x040fe40000400000 */
[C---:B------:R-:W-:Y:S02]  /*29cb0*/  FMUL R6, R9.reuse, R6 ;  /* 0x0000000609067220 */ /* 0x040fe40000400000 */
[C---:B------:R-:W-:Y:S02]  /*29cc0*/  FMUL R2, R9.reuse, R2 ;  /* 0x0000000209027220 */ /* 0x040fe40000400000 */
[----:B------:R-:W-:-:S02]  /*29cd0*/  FMUL R5, R9, R5 ;  /* 0x0000000509057220 */ /* 0x000fc40000400000 */
[----:B0-----:R-:W0:Y:S01]  /*29ce0*/  S2R R9, SR_TID.X ;  /* 0x0000000000097919 */ /* 0x001e220000002100 */
[----:B------:R-:W-:Y:S02]  /*29cf0*/  F2FP.BF16.PACK_AB R0, R0, R6 ;  /* 0x000000060000723e */ /* 0x000fe400000010ff */
[----:B------:R-:W-:-:S03]  /*29d00*/  F2FP.BF16.PACK_AB R2, R3, R2 ;  /* 0x000000020302723e */ /* 0x000fc600000010ff */
[----:B------:R1:W-:Y:S04]  /*29d10*/  STL [R1+0x80], R0 ;  /* 0x0000800001007387 */ /* 0x0003e80000100800 */
[----:B------:R-:W-:Y:S01]  /*29d20*/  STL [R1+0x84], R2 ;  /* 0x0000840201007387 */ /* 0x000fe20000100800 */
[----:B-1----:R-:W-:Y:S01]  /*29d30*/  F2FP.BF16.PACK_AB R0, R4, R5 ;  /* 0x000000050400723e */ /* 0x002fe200000010ff */
[----:B0-----:R-:W-:-:S04]  /*29d40*/  IMAD.SHL.U32 R3, R9, 0x20, RZ ;  /* 0x0000002009037824 */ /* 0x001fc800078e00ff */
[----:B------:R0:W-:Y:S01]  /*29d50*/  STL [R1+0x88], R0 ;  /* 0x0000880001007387 */ /* 0x0001e20000100800 */
[----:B------:R-:W-:-:S04]  /*29d60*/  LOP3.LUT R3, R3, 0x60, RZ, 0xc0, !PT ;  /* 0x0000006003037812 */ /* 0x000fc800078ec0ff */
[----:B------:R-:W-:Y:S02]  /*29d70*/  LOP3.LUT R3, R3, 0x70, R10, 0x78, !PT ;  /* 0x0000007003037812 */ /* 0x000fe400078e780a */
[C---:B0-----:R-:W-:Y:S02]  /*29d80*/  LOP3.LUT R0, R9.reuse, 0x18, RZ, 0xc0, !PT ;  /* 0x0000001809007812 */ /* 0x041fe400078ec0ff */
[----:B------:R-:W-:Y:S02]  /*29d90*/  LOP3.LUT R10, R9, 0x3f, RZ, 0xc0, !PT ;  /* 0x0000003f090a7812 */ /* 0x000fe400078ec0ff */
[----:B------:R-:W0:Y:S01]  /*29da0*/  S2R R9, SR_CTAID.X ;  /* 0x0000000000097919 */ /* 0x000e220000002500 */
[----:B------:R-:W-:-:S03]  /*29db0*/  IMAD R0, R0, 0x10, R12 ;  /* 0x0000001000007824 */ /* 0x000fc600078e020c */
[----:B------:R-:W1:Y:S01]  /*29dc0*/  S2R R12, SR_CTAID.Y ;  /* 0x00000000000c7919 */ /* 0x000e620000002600 */
[----:B------:R-:W-:Y:S01]  /*29dd0*/  FSETP.NEU.AND P0, PT, R7, RZ, PT ;  /* 0x000000ff0700720b */ /* 0x000fe20003f0d000 */
[----:B------:R-:W-:Y:S01]  /*29de0*/  IMAD.U32 R3, R0, 0x40, R3 ;  /* 0x0000004000037824 */ /* 0x000fe200078e0003 */
[----:B0-----:R-:W-:Y:S01]  /*29df0*/  LEA R9, R9, R10, 0x6 ;  /* 0x0000000a09097211 */ /* 0x001fe200078e30ff */
[----:B-1----:R-:W-:-:S04]  /*29e00*/  IMAD R4, R12, c[0x0][0x1c0], RZ ;  /* 0x000070000c047a24 */ /* 0x002fc800078e02ff */
[----:B------:R-:W-:Y:S01]  /*29e10*/  IMAD R0, R9, c[0x0][0x1c4], RZ ;  /* 0x0000710009007a24 */ /* 0x000fe200078e02ff */
[----:B------:R-:W-:-:S03]  /*29e20*/  SHF.L.U32 R5, R4, 0x1, RZ ;  /* 0x0000000104057819 */ /* 0x000fc600000006ff */
[----:B------:R-:W-:Y:S02]  /*29e30*/  IMAD.SHL.U32 R2, R0, 0x2, RZ ;  /* 0x0000000200027824 */ /* 0x000fe400078e00ff */
[----:B------:R-:W-:Y:S01]  /*29e40*/  IMAD.HI R4, R4, 0x2, RZ ;  /* 0x0000000204047827 */ /* 0x000fe200078e02ff */
[----:B------:R-:W-:Y:S02]  /*29e50*/  @P0 LOP3.LUT R28, R28, 0x100, RZ, 0xfc, !PT ;  /* 0x000001001c1c0812 */ /* 0x000fe400078efcff */
[----:B------:R-:W-:Y:S01]  /*29e60*/  IADD3 R2, P2, P3, R2, c[0x0][0x178], R5 ;  /* 0x00005e0002027a10 */ /* 0x000fe20007b5e005 */
[----:B------:R-:W-:Y:S01]  /*29e70*/  IMAD.HI R0, R0, 0x2, RZ ;  /* 0x0000000200007827 */ /* 0x000fe200078e02ff */
[----:B------:R0:W-:Y:S04]  /*29e80*/  STL [R1+0x15e8], R3 ;  /* 0x0015e80301007387 */ /* 0x0001e80000100800 */
[----:B------:R-:W-:Y:S01]  /*29e90*/  IADD3.X R0, R0, c[0x0][0x17c], R4, P2, P3 ;  /* 0x00005f0000007a10 */ /* 0x000fe200017e6404 */
[----:B------:R-:W-:Y:S04]  /*29ea0*/  STL [R1+0x16f4], R28 ;  /* 0x0016f41c01007387 */ /* 0x000fe80000100800 */
[----:B------:R-:W-:Y:S04]  /*29eb0*/  STL [R1+0x14fc], R2 ;  /* 0x0014fc0201007387 */ /* 0x000fe80000100800 */
[----:B------:R1:W-:Y:S04]  /*29ec0*/  STL [R1+0x1500], R0 ;  /* 0x0015000001007387 */ /* 0x0003e80000100800 */
[----:B0-----:R-:W2:Y:S04]  /*29ed0*/  LDL.LU R3, [R1+0x4d4] ;  /* 0x0004d40001037983 */ /* 0x001ea80000300800 */
[----:B-1----:R-:W3:Y:S04]  /*29ee0*/  LDL.LU R0, [R1+0x4c4] ;  /* 0x0004c40001007983 */ /* 0x002ee80000300800 */
        /* <DEDUP_REMOVED lines=24> */
[----:B---3--:R-:W-:-:S02]  /*2a070*/  @P1 FMUL R0, R0, 0.25 ;  /* 0x3e80000000001820 */ /* 0x008fc40000400000 */
[----:B----4-:R-:W-:Y:S02]  /*2a080*/  @P1 FMUL R2, R2, 0.25 ;  /* 0x3e80000002021820 */ /* 0x010fe40000400000 */
[----:B--2---:R-:W-:Y:S02]  /*2a090*/  @P1 FMUL R4, R4, 0.25 ;  /* 0x3e80000004041820 */ /* 0x004fe40000400000 */
[----:B------:R-:W-:Y:S02]  /*2a0a0*/  @P1 FMUL R5, R5, 0.25 ;  /* 0x3e80000005051820 */ /* 0x000fe40000400000 */
[----:B------:R-:W-:Y:S02]  /*2a0b0*/  @P1 FMUL R6, R6, 0.25 ;  /* 0x3e80000006061820 */ /* 0x000fe40000400000 */
[----:B------:R-:W-:Y:S02]  /*2a0c0*/  @P1 FMUL R7, R7, 0.25 ;  /* 0x3e80000007071820 */ /* 0x000fe40000400000 */
[----:B------:R-:W-:-:S02]  /*2a0d0*/  @P1 FMUL R8, R8, 0.25 ;  /* 0x3e80000008081820 */ /* 0x000fc40000400000 */
[----:B------:R-:W-:Y:S02]  /*2a0e0*/  @P1 FMUL R9, R9, 0.25 ;  /* 0x3e80000009091820 */ /* 0x000fe40000400000 */
[----:B------:R-:W-:Y:S02]  /*2a0f0*/  @P1 FMUL R10, R10, 0.25 ;  /* 0x3e8000000a0a1820 */ /* 0x000fe40000400000 */
        /* <DEDUP_REMOVED lines=11> */
[----:B------:R-:W-:-:S03]  /*2a1b0*/  @P1 FMUL R26, R26, 0.25 ;  /* 0x3e8000001a1a1820 */ /* 0x000fc60000400000 */
[----:B------:R-:W-:Y:S01]  /*2a1c0*/  STL [R1+0x4ec], R27 ;  /* 0x0004ec1b01007387 */ /* 0x000fe20000100800 */
[----:B------:R-:W-:-:S03]  /*2a1d0*/  @P1 FMUL R25, R25, 0.25 ;  /* 0x3e80000019191820 */ /* 0x000fc60000400000 */
[----:B------:R-:W-:Y:S01]  /*2a1e0*/  STL [R1+0x4e8], R26 ;  /* 0x0004e81a01007387 */ /* 0x000fe20000100800 */
[----:B------:R-:W-:Y:S02]  /*2a1f0*/  @P1 FMUL R22, R22, 0.25 ;  /* 0x3e80000016161820 */ /* 0x000fe40000400000 */
[----:B------:R-:W-:Y:S01]  /*2a200*/  @P1 FMUL R24, R24, 0.25 ;  /* 0x3e80000018181820 */ /* 0x000fe20000400000 */
[----:B------:R-:W-:Y:S01]  /*2a210*/  STL [R1+0x4e4], R25 ;  /* 0x0004e41901007387 */ /* 0x000fe20000100800 */
[----:B------:R-:W-:-:S03]  /*2a220*/  @P1 FMUL R23, R23, 0.25 ;  /* 0x3e80000017171820 */ /* 0x000fc60000400000 */
        /* <DEDUP_REMOVED lines=21> */
[----:B------:R1:W-:Y:S04]  /*2a380*/  STL [R1+0x728], R2 ;  /* 0x0007280201007387 */ /* 0x0003e80000100800 */
[----:B0-----:R-:W2:Y:S01]  /*2a390*/  LDL.LU R0, [R1+0x608] ;  /* 0x0006080001007983 */ /* 0x001ea20000300800 */
[----:B------:R-:W-:-:S03]  /*2a3a0*/  @P1 FMUL R3, R3, 0.25 ;  /* 0x3e80000003031820 */ /* 0x000fc60000400000 */
[----:B--2---:R-:W-:Y:S04]  /*2a3b0*/  STL [R1+0x16f8], R0 ;  /* 0x0016f80001007387 */ /* 0x004fe80000100800 */
[----:B------:R0:W-:Y:S04]  /*2a3c0*/  STL [R1+0x720], R3 ;  /* 0x0007200301007387 */ /* 0x0001e80000100800 */
[----:B-1----:R-:W2:Y:S04]  /*2a3d0*/  LDL.LU R2, [R1+0x60c] ;  /* 0x00060c0001027983 */ /* 0x002ea80000300800 */
[----:B--2---:R1:W-:Y:S04]  /*2a3e0*/  STL [R1+0x16fc], R2 ;  /* 0x0016fc0201007387 */ /* 0x0043e80000100800 */
[----:B0-----:R-:W2:Y:S04]  /*2a3f0*/  LDL.LU R3, [R1+0x618] ;  /* 0x0006180001037983 */ /* 0x001ea80000300800 */
[----:B--2---:R0:W-:Y:S04]  /*2a400*/  STL [R1+0x1700], R3 ;  /* 0x0017000301007387 */ /* 0x0041e80000100800 */
[----:B------:R-:W2:Y:S04]  /*2a410*/  LDL.LU R4, [R1+0x61c] ;  /* 0x00061c0001047983 */ /* 0x000ea80000300800 */
[----:B--2---:R2:W-:Y:S04]  /*2a420*/  STL [R1+0x1704], R4 ;  /* 0x0017040401007387 */ /* 0x0045e80000100800 */
        /* <DEDUP_REMOVED lines=25> */
[----:B-1----:R-:W4:Y:S04]  /*2a5c0*/  LDL.LU R2, [R1+0x6ec] ;  /* 0x0006ec0001027983 */ /* 0x002f280000300800 */
[----:B0-----:R-:W4:Y:S04]  /*2a5d0*/  LDL.LU R3, [R1+0x6f8] ;  /* 0x0006f80001037983 */ /* 0x001f280000300800 */
[----:B--2---:R-:W2:Y:S01]  /*2a5e0*/  LDL.LU R4, [R1+0x6fc] ;  /* 0x0006fc0001047983 */ /* 0x004ea20000300800 */
[----:B------:R-:W-:-:S13]  /*2a5f0*/  FSETP.GT.AND P1, PT, |R11|, 8.50705917302346158658e+37, PT ;  /* 0x7e8000000b00780b */ /* 0x000fda0003f24200 */
[----:B---3--:R-:W-:Y:S02]  /*2a600*/  @P1 FMUL R28, R28, 0.25 ;  /* 0x3e8000001c1c1820 */ /* 0x008fe40000400000 */
[----:B----4-:R-:W-:Y:S02]  /*2a610*/  @P1 FMUL R0, R0, 0.25 ;  /* 0x3e80000000001820 */ /* 0x010fe40000400000 */
[----:B------:R-:W-:Y:S02]  /*2a620*/  @P1 FMUL R2, R2, 0.25 ;  /* 0x3e80000002021820 */ /* 0x000fe40000400000 */
[----:B------:R-:W-:Y:S02]  /*2a630*/  @P1 FMUL R3, R3, 0.25 ;  /* 0x3e80000003031820 */ /* 0x000fe40000400000 */
[----:B--2---:R-:W-:-:S05]  /*2a640*/  @P1 FMUL R4, R4, 0.25 ;  /* 0x3e80000004041820 */ /* 0x004fca0000400000 */
[----:B------:R0:W-:Y:S04]  /*2a650*/  STL [R1+0x2c8], R4 ;  /* 0x0002c80401007387 */ /* 0x0001e80000100800 */
[----:B0-----:R-:W2:Y:S04]  /*2a660*/  LDL.LU R4, [R1+0x1704] ;  /* 0x0017040001047983 */ /* 0x001ea80000300800 */
[----:B------:R0:W-:Y:S04]  /*2a670*/  STL [R1+0x2cc], R3 ;  /* 0x0002cc0301007387 */ /* 0x0001e80000100800 */
[----:B0-----:R-:W3:Y:S04]  /*2a680*/  LDL.LU R3, [R1+0x1700] ;  /* 0x0017000001037983 */ /* 0x001ee80000300800 */
[----:B------:R0:W-:Y:S04]  /*2a690*/  STL [R1+0x3e0], R2 ;  /* 0x0003e00201007387 */ /* 0x0001e80000100800 */
[----:B0-----:R-:W4:Y:S04]  /*2a6a0*/  LDL.LU R2, [R1+0x16fc] ;  /* 0x0016fc0001027983 */ /* 0x001f280000300800 */
[----:B------:R0:W-:Y:S04]  /*2a6b0*/  STL [R1+0x3e4], R0 ;  /* 0x0003e40001007387 */ /* 0x0001e80000100800 */
[----:B0-----:R-:W4:Y:S04]  /*2a6c0*/  LDL.LU R0, [R1+0x16f8] ;  /* 0x0016f80001007983 */ /* 0x001f280000300800 */
[----:B------:R0:W-:Y:S04]  /*2a6d0*/  STL [R1+0x3f0], R28 ;  /* 0x0003f01c01007387 */ /* 0x0001e80000100800 */
[----:B0-----:R-:W4:Y:S01]  /*2a6e0*/  LDL.LU R28, [R1+0x16f4] ;  /* 0x0016f400011c7983 */ /* 0x001f220000300800 */
[----:B------:R-:W-:-:S02]  /*2a6f0*/  @P1 FMUL R9, R9, 0.25 ;  /* 0x3e80000009091820 */ /* 0x000fc40000400000 */
[----:B------:R-:W-:Y:S02]  /*2a700*/  @P1 FMUL R29, R29, 0.25 ;  /* 0x3e8000001d1d1820 */ /* 0x000fe40000400000 */
[----:B------:R-:W-:Y:S01]  /*2a710*/  @P1 FMUL R27, R27, 0.25 ;  /* 0x3e8000001b1b1820 */ /* 0x000fe20000400000 */
[----:B------:R0:W-:Y:S01]  /*2a720*/  STL [R1+0x3f4], R9 ;  /* 0x0003f40901007387 */ /* 0x0001e20000100800 */
[----:B------:R-:W-:Y:S02]  /*2a730*/  @P1 FMUL R26, R26, 0.25 ;  /* 0x3e8000001a1a1820 */ /* 0x000fe40000400000 */
[----:B------:R-:W-:Y:S02]  /*2a740*/  @P1 FMUL R25, R25, 0.25 ;  /* 0x3e80000019191820 */ /* 0x000fe40000400000 */
[----:B------:R-:W-:Y:S02]  /*2a750*/  @P1 FMUL R24, R24, 0.25 ;  /* 0x3e80000018181820 */ /* 0x000fe40000400000 */
[----:B------:R-:W-:Y:S01]  /*2a760*/  @P1 FMUL R23, R23, 0.25 ;  /* 0x3e80000017171820 */ /* 0x000fe20000400000 */
[----:B0-----:R-:W4:Y:S01]  /*2a770*/  LDL.LU R9, [R1+0x16f0] ;  /* 0x0016f00001097983 */ /* 0x001f220000300800 */
[----:B------:R-:W-:-:S03]  /*2a780*/  @P1 FMUL R22, R22, 0.25 ;  /* 0x3e80000016161820 */ /* 0x000fc60000400000 */
[----:B------:R-:W-:Y:S01]  /*2a790*/  STL [R1+0x400], R29 ;  /* 0x0004001d01007387 */ /* 0x000fe20000100800 */
        /* <DEDUP_REMOVED lines=10> */
[----:B------:R-:W-:Y:S01]  /*2a840*/  @P1 FMUL R16, R16, 0.25 ;  /* 0x3e80000010101820 */ /* 0x000fe20000400000 */
[----:B------:R-:W-:Y:S02]  /*2a850*/  FSETP.GEU.AND P0, PT, |R11|, 1.175494350822287508e-38, PT ;  /* 0x008000000b00780b */ /* 0x000fe40003f0e200 */
        /* <DEDUP_REMOVED lines=24> */
[----:B------:R-:W-:Y:S01]  /*2a9e0*/  STL [R1+0x4a4], R5 ;  /* 0x0004a40501007387 */ /* 0x000fe20000100800 */
[----:B--2---:R-:W-:-:S05]  /*2a9f0*/  @P1 FMUL R4, R4, 0.25 ;  /* 0x3e80000004041820 */ /* 0x004fca0000400000 */
[----:B------:R-:W-:Y:S01]  /*2aa00*/  STL [R1+0x4b0], R4 ;  /* 0x0004b00401007387 */ /* 0x000fe20000100800 */
[----:B---3--:R-:W-:-:S05]  /*2aa10*/  @P1 FMUL R3, R3, 0.25 ;  /* 0x3e80000003031820 */ /* 0x008fca0000400000 */
[----:B------:R-:W-:Y:S01]  /*2aa20*/  STL [R1+0x4b4], R3 ;  /* 0x0004b40301007387 */ /* 0x000fe20000100800 */
[----:B----4-:R-:W-:-:S05]  /*2aa30*/  @P1 FMUL R2, R2, 0.25 ;  /* 0x3e80000002021820 */ /* 0x010fca0000400000 */
[----:B------:R-:W-:Y:S01]  /*2aa40*/  STL [R1+0x4c0], R2 ;  /* 0x0004c00201007387 */ /* 0x000fe20000100800 */
[----:B------:R-:W-:-:S05]  /*2aa50*/  @P1 FMUL R0, R0, 0.25 ;  /* 0x3e80000000001820 */ /* 0x000fca0000400000 */
[----:B------:R0:W-:Y:S01]  /*2aa60*/  STL [R1+0x4c4], R0 ;  /* 0x0004c40001007387 */ /* 0x0001e20000100800 */
[----:B------:R-:W-:-:S04]  /*2aa70*/  LOP3.LUT R28, R28, 0xfffffbff, RZ, 0xc0, !PT ;  /* 0xfffffbff1c1c7812 */ /* 0x000fc800078ec0ff */
[----:B------:R-:W-:-:S05]  /*2aa80*/  @P0 LOP3.LUT R28, R28, 0x400, RZ, 0xfc, !PT ;  /* 0x000004001c1c0812 */ /* 0x000fca00078efcff */
[----:B------:R1:W-:Y:S04]  /*2aa90*/  STL [R1+0x1674], R28 ;  /* 0x0016741c01007387 */ /* 0x0003e80000100800 */
[----:B0-----:R-:W2:Y:S01]  /*2aaa0*/  LDL.LU R0, [R1+0x600] ;  /* 0x0006000001007983 */ /* 0x001ea20000300800 */
[----:B------:R-:W-:-:S03]  /*2aab0*/  @P1 FMUL R11, R11, 0.25 ;  /* 0x3e8000000b0b1820 */ /* 0x000fc60000400000 */
[----:B--2---:R-:W-:Y:S04]  /*2aac0*/  STL [R1+0x16e0], R0 ;  /* 0x0016e00001007387 */ /* 0x004fe80000100800 */
[----:B------:R0:W-:Y:S04]  /*2aad0*/  STL [R1+0x1c], R11 ;  /* 0x00001c0b01007387 */ /* 0x0001e80000100800 */
[----:B------:R-:W2:Y:S04]  /*2aae0*/  LDL.LU R2, [R1+0x604] ;  /* 0x0006040001027983 */ /* 0x000ea80000300800 */
[----:B--2---:R2:W-:Y:S04]  /*2aaf0*/  STL [R1+0x16e4], R2 ;  /* 0x0016e40201007387 */ /* 0x0045e80000100800 */
[----:B------:R-:W3:Y:S04]  /*2ab00*/  LDL.LU R3, [R1+0x610] ;  /* 0x0006100001037983 */ /* 0x000ee80000300800 */
[----:B---3--:R3:W-:Y:S04]  /*2ab10*/  STL [R1+0x16e8], R3 ;  /* 0x0016e80301007387 */ /* 0x0087e80000100800 */
[----:B------:R-:W4:Y:S04]  /*2ab20*/  LDL.LU R4, [R1+0x614] ;  /* 0x0006140001047983 */ /* 0x000f280000300800 */
[----:B----4-:R2:W-:Y:S04]  /*2ab30*/  STL [R1+0x16ec], R4 ;  /* 0x0016ec0401007387 */ /* 0x0105e80000100800 */
        /* <DEDUP_REMOVED lines=21> */
[----:B-1----:R-:W4:Y:S04]  /*2ac90*/  LDL.LU R28, [R1+0x6c4] ;  /* 0x0006c400011c7983 */ /* 0x002f280000300800 */
[----:B------:R-:W4:Y:S04]  /*2aca0*/  LDL.LU R29, [R1+0x6d0] ;  /* 0x0006d000011d7983 */ /* 0x000f280000300800 */
[----:B0-----:R-:W4:Y:S04]  /*2acb0*/  LDL.LU R11, [R1+0x6d4] ;  /* 0x0006d400010b7983 */ /* 0x001f280000300800 */
[----:B------:R-:W4:Y:S04]  /*2acc0*/  LDL.LU R0, [R1+0x6e0] ;  /* 0x0006e00001007983 */ /* 0x000f280000300800 */
[----:B--2---:R-:W2:Y:S04]  /*2acd0*/  LDL.LU R2, [R1+0x6e4] ;  /* 0x0006e40001027983 */ /* 0x004ea80000300800 */
[----:B---3--:R-:W3:Y:S04]  /*2ace0*/  LDL.LU R3, [R1+0x6f0] ;  /* 0x0006f00001037983 */ /* 0x008ee80000300800 */
[----:B------:R-:W4:Y:S01]  /*2acf0*/  LDL.LU R4, [R1+0x6f4] ;  /* 0x0006f40001047983 */ /* 0x000f220000300800 */
[----:B------:R-:W-:-:S13]  /*2ad00*/  FSETP.GT.AND P2, PT, |R9|, 8.50705917302346158658e+37, PT ;  /* 0x7e8000000900780b */ /* 0x000fda0003f44200 */
[----:B--2---:R-:W-:Y:S02]  /*2ad10*/  @P2 FMUL R2, R2, 0.25 ;  /* 0x3e80000002022820 */ /* 0x004fe40000400000 */
[----:B---3--:R-:W-:Y:S02]  /*2ad20*/  @P2 FMUL R3, R3, 0.25 ;  /* 0x3e80000003032820 */ /* 0x008fe40000400000 */
[----:B----4-:R-:W-:-:S05]  /*2ad30*/  @P2 FMUL R4, R4, 0.25 ;  /* 0x3e80000004042820 */ /* 0x010fca0000400000 */
[----:B------:R0:W-:Y:S04]  /*2ad40*/  STL [R1+0x248], R4 ;  /* 0x0002480401007387 */ /* 0x0001e80000100800 */
[----:B0-----:R-:W2:Y:S04]  /*2ad50*/  LDL.LU R4, [R1+0x16ec] ;  /* 0x0016ec0001047983 */ /* 0x001ea80000300800 */
[----:B------:R0:W-:Y:S04]  /*2ad60*/  STL [R1+0x24c], R3 ;  /* 0x00024c0301007387 */ /* 0x0001e80000100800 */
[----:B0-----:R-:W3:Y:S04]  /*2ad70*/  LDL.LU R3, [R1+0x16e8] ;  /* 0x0016e80001037983 */ /* 0x001ee80000300800 */
        /* <DEDUP_REMOVED lines=12> */
[----:B------:R0:W-:Y:S01]  /*2ae40*/  STL [R1+0x258], R11 ;  /* 0x0002580b01007387 */ /* 0x0001e20000100800 */
[----:B------:R-:W-:Y:S02]  /*2ae50*/  @P2 FMUL R23, R23, 0.25 ;  /* 0x3e80000017172820 */ /* 0x000fe40000400000 */
[----:B------:R-:W-:Y:S02]  /*2ae60*/  @P2 FMUL R22, R22, 0.25 ;  /* 0x3e80000016162820 */ /* 0x000fe40000400000 */
[----:B------:R-:W-:Y:S01]  /*2ae70*/  @P2 FMUL R21, R21, 0.25 ;  /* 0x3e80000015152820 */ /* 0x000fe20000400000 */
[----:B0-----:R-:W4:Y:S04]  /*2ae80*/  LDL.LU R11, [R1+0x16dc] ;  /* 0x0016dc00010b7983 */ /* 0x001f280000300800 */
        /* <DEDUP_REMOVED lines=40> */
[----:B------:R0:W-:Y:S01]  /*2b110*/  STL [R1+0x2bc], R3 ;  /* 0x0002bc0301007387 */ /* 0x0001e20000100800 */
[----:B----4-:R-:W-:-:S05]  /*2b120*/  @P2 FMUL R2, R2, 0.25 ;  /* 0x3e80000002022820 */ /* 0x010fca0000400000 */
[----:B------:R1:W-:Y:S04]  /*2b130*/  STL [R1+0x2c0], R2 ;  /* 0x0002c00201007387 */ /* 0x0003e80000100800 */
[----:B0-----:R-:W2:Y:S01]  /*2b140*/  LDL.LU R3, [R1+0x2d8] ;  /* 0x0002d80001037983 */ /* 0x001ea20000300800 */
[C---:B------:R-:W-:Y:S01]  /*2b150*/  FSETP.GEU.AND P1, PT, |R9|.reuse, 1.175494350822287508e-38, PT ;  /* 0x008000000900780b */ /* 0x040fe20003f2e200 */
[----:B------:R-:W-:Y:S02]  /*2b160*/  @P2 FMUL R9, R9, 0.25 ;  /* 0x3e80000009092820 */ /* 0x000fe40000400000 */
[----:B------:R-:W-:-:S05]  /*2b170*/  @P2 FMUL R0, R0, 0.25 ;  /* 0x3e80000000002820 */ /* 0x000fca0000400000 */
[----:B------:R0:W-:Y:S04]  /*2b180*/  STL [R1+0x2c4], R0 ;  /* 0x0002c40001007387 */ /* 0x0001e80000100800 */
[----:B--2---:R-:W-:Y:S04]  /*2b190*/  STL [R1+0x16cc], R3 ;  /* 0x0016cc0301007387 */ /* 0x004fe80000100800 */
[----:B------:R2:W-:Y:S04]  /*2b1a0*/  STL [R1+0x20], R9 ;  /* 0x0000200901007387 */ /* 0x0005e80000100800 */
[----:B------:R-:W3:Y:S04]  /*2b1b0*/  LDL.LU R4, [R1+0x2dc] ;  /* 0x0002dc0001047983 */ /* 0x000ee80000300800 */
[----:B---3--:R3:W-:Y:S04]  /*2b1c0*/  STL [R1+0x16d0], R4 ;  /* 0x0016d00401007387 */ /* 0x0087e80000100800 */
[----:B------:R-:W4:Y:S04]  /*2b1d0*/  LDL.LU R5, [R1+0x518] ;  /* 0x0005180001057983 */ /* 0x000f280000300800 */
[----:B----4-:R4:W-:Y:S04]  /*2b1e0*/  STL [R1+0x16d4], R5 ;  /* 0x0016d40501007387 */ /* 0x0109e80000100800 */
[----:B------:R-:W2:Y:S04]  /*2b1f0*/  LDL.LU R6, [R1+0x51c] ;  /* 0x00051c0001067983 */ /* 0x000ea80000300800 */
[----:B--2---:R3:W-:Y:S04]  /*2b200*/  STL [R1+0x16d8], R6 ;  /* 0x0016d80601007387 */ /* 0x0047e80000100800 */
        /* <DEDUP_REMOVED lines=9> */
[----:B-1----:R-:W2:Y:S04]  /*2b2a0*/  LDL.LU R2, [R1+0x56c] ;  /* 0x00056c0001027983 */ /* 0x002ea80000300800 */
        /* <DEDUP_REMOVED lines=15> */
[----:B---3--:R-:W3:Y:S04]  /*2b3a0*/  LDL.LU R4, [R1+0x5fc] ;  /* 0x0005fc0001047983 */ /* 0x008ee80000300800 */
[----:B----4-:R-:W4:Y:S04]  /*2b3b0*/  LDL.LU R5, [R1+0x5e8] ;  /* 0x0005e80001057983 */ /* 0x010f280000300800 */
[----:B------:R-:W2:Y:S01]  /*2b3c0*/  LDL.LU R6, [R1+0x5ec] ;  /* 0x0005ec0001067983 */ /* 0x000ea20000300800 */
[----:B------:R-:W-:-:S13]  /*2b3d0*/  FSETP.GT.AND P3, PT, |R11|, 8.50705917302346158658e+37, PT ;  /* 0x7e8000000b00780b */ /* 0x000fda0003f64200 */
[----:B---3--:R-:W-:Y:S02]  /*2b3e0*/  @P3 FMUL R4, R4, 0.25 ;  /* 0x3e80000004043820 */ /* 0x008fe40000400000 */
[----:B----4-:R-:W-:Y:S02]  /*2b3f0*/  @P3 FMUL R5, R5, 0.25 ;  /* 0x3e80000005053820 */ /* 0x010fe40000400000 */
[----:B--2---:R-:W-:-:S05]  /*2b400*/  @P3 FMUL R6, R6, 0.25 ;  /* 0x3e80000006063820 */ /* 0x004fca0000400000 */
        /* <DEDUP_REMOVED lines=39> */
[----:B------:R0:W-:Y:S01]  /*2b680*/  STL [R1+0x1670], R0 ;  /* 0x0016700001007387 */ /* 0x0001e20000100800 */
        /* <DEDUP_REMOVED lines=23> */
[----:B------:R-:W-:Y:S04]  /*2b800*/  STL [R1+0x240], R4 ;  /* 0x0002400401007387 */ /* 0x000fe80000100800 */
[----:B0-----:R-:W2:Y:S01]  /*2b810*/  LDL.LU R0, [R1+0x2d0] ;  /* 0x0002d00001007983 */ /* 0x001ea20000300800 */
[C---:B------:R-:W-:Y:S01]  /*2b820*/  FSETP.GEU.AND P2, PT, |R11|.reuse, 1.175494350822287508e-38, PT ;  /* 0x008000000b00780b */ /* 0x040fe20003f4e200 */
[----:B------:R-:W-:Y:S02]  /*2b830*/  @P3 FMUL R11, R11, 0.25 ;  /* 0x3e8000000b0b3820 */ /* 0x000fe40000400000 */
[----:B------:R-:W-:-:S05]  /*2b840*/  @P3 FMUL R3, R3, 0.25 ;  /* 0x3e80000003033820 */ /* 0x000fca0000400000 */
[----:B------:R0:W-:Y:S04]  /*2b850*/  STL [R1+0x244], R3 ;  /* 0x0002440301007387 */ /* 0x0001e80000100800 */
[----:B--2---:R-:W-:Y:S04]  /*2b860*/  STL [R1+0x16b8], R0 ;  /* 0x0016b80001007387 */ /* 0x004fe80000100800 */
[----:B------:R2:W-:Y:S04]  /*2b870*/  STL [R1+0x114], R11 ;  /* 0x0001140b01007387 */ /* 0x0005e80000100800 */
[----:B-1----:R-:W3:Y:S04]  /*2b880*/  LDL.LU R2, [R1+0x2d4] ;  /* 0x0002d40001027983 */ /* 0x002ee80000300800 */
[----:B---3--:R1:W-:Y:S04]  /*2b890*/  STL [R1+0x16bc], R2 ;  /* 0x0016bc0201007387 */ /* 0x0083e80000100800 */
[----:B0-----:R-:W3:Y:S04]  /*2b8a0*/  LDL.LU R3, [R1+0x510] ;  /* 0x0005100001037983 */ /* 0x001ee80000300800 */
[----:B---3--:R0:W-:Y:S04]  /*2b8b0*/  STL [R1+0x16c0], R3 ;  /* 0x0016c00301007387 */ /* 0x0081e80000100800 */
[----:B------:R-:W3:Y:S04]  /*2b8c0*/  LDL.LU R4, [R1+0x514] ;  /* 0x0005140001047983 */ /* 0x000ee80000300800 */
[----:B---3--:R3:W-:Y:S04]  /*2b8d0*/  STL [R1+0x16c4], R4 ;  /* 0x0016c40401007387 */ /* 0x0087e80000100800 */
        /* <DEDUP_REMOVED lines=23> */
[----:B--2---:R-:W2:Y:S04]  /*2ba50*/  LDL.LU R11, [R1+0x5d4] ;  /* 0x0005d400010b7983 */ /* 0x004ea80000300800 */
[----:B------:R-:W2:Y:S04]  /*2ba60*/  LDL.LU R0, [R1+0x5f0] ;  /* 0x0005f00001007983 */ /* 0x000ea80000300800 */
[----:B-1----:R-:W4:Y:S04]  /*2ba70*/  LDL.LU R2, [R1+0x5f4] ;  /* 0x0005f40001027983 */ /* 0x002f280000300800 */
[----:B0-----:R-:W4:Y:S04]  /*2ba80*/  LDL.LU R3, [R1+0x5e0] ;  /* 0x0005e00001037983 */ /* 0x001f280000300800 */
[----:B---3--:R-:W3:Y:S01]  /*2ba90*/  LDL.LU R4, [R1+0x5e4] ;  /* 0x0005e40001047983 */ /* 0x008ee20000300800 */
[----:B------:R-:W-:-:S13]  /*2baa0*/  FSETP.GT.AND P4, PT, |R9|, 8.50705917302346158658e+37, PT ;  /* 0x7e8000000900780b */ /* 0x000fda0003f84200 */
[----:B--2---:R-:W-:Y:S02]  /*2bab0*/  @P4 FMUL R0, R0, 0.25 ;  /* 0x3e80000000004820 */ /* 0x004fe40000400000 */
[----:B----4-:R-:W-:Y:S02]  /*2bac0*/  @P4 FMUL R2, R2, 0.25 ;  /* 0x3e80000002024820 */ /* 0x010fe40000400000 */
[----:B------:R-:W-:Y:S02]  /*2bad0*/  @P4 FMUL R3, R3, 0.25 ;  /* 0x3e80000003034820 */ /* 0x000fe40000400000 */
[----:B---3--:R-:W-:-:S05]  /*2bae0*/  @P4 FMUL R4, R4, 0.25 ;  /* 0x3e80000004044820 */ /* 0x008fca0000400000 */
[----:B------:R0:W-:Y:S04]  /*2baf0*/  STL [R1+0x148], R4 ;  /* 0x0001480401007387 */ /* 0x0001e80000100800 */
[----:B0-----:R-:W2:Y:S04]  /*2bb00*/  LDL.LU R4, [R1+0x16c4] ;  /* 0x0016c40001047983 */ /* 0x001ea80000300800 */
[----:B------:R0:W-:Y:S04]  /*2bb10*/  STL [R1+0x14c], R3 ;  /* 0x00014c0301007387 */ /* 0x0001e80000100800 */
[----:B0-----:R-:W3:Y:S04]  /*2bb20*/  LDL.LU R3, [R1+0x16c0] ;  /* 0x0016c00001037983 */ /* 0x001ee80000300800 */
        /* <DEDUP_REMOVED lines=60> */
[----:B------:R0:W-:Y:S04]  /*2bef0*/  STL [R1+0x1c4], R0 ;  /* 0x0001c40001007387 */ /* 0x0001e80000100800 */
[----:B0-----:R-:W2:Y:S01]  /*2bf00*/  LDL.LU R0, [R1+0x3d8] ;  /* 0x0003d80001007983 */ /* 0x001ea20000300800 */
[C---:B------:R-:W-:Y:S01]  /*2bf10*/  FSETP.GEU.AND P3, PT, |R9|.reuse, 1.175494350822287508e-38, PT ;  /* 0x008000000900780b */ /* 0x040fe20003f6e200 */
[----:B------:R-:W-:Y:S02]  /*2bf20*/  @P4 FMUL R9, R9, 0.25 ;  /* 0x3e80000009094820 */ /* 0x000fe40000400000 */
[----:B--2---:R-:W-:Y:S04]  /*2bf30*/  STL [R1+0x16a4], R0 ;  /* 0x0016a40001007387 */ /* 0x004fe80000100800 */
[----:B------:R0:W-:Y:S04]  /*2bf40*/  STL [R1+0x11c], R9 ;  /* 0x00011c0901007387 */ /* 0x0001e80000100800 */
[----:B------:R-:W2:Y:S04]  /*2bf50*/  LDL.LU R2, [R1+0x3dc] ;  /* 0x0003dc0001027983 */ /* 0x000ea80000300800 */
[----:B--2---:R1:W-:Y:S04]  /*2bf60*/  STL [R1+0x16a8], R2 ;  /* 0x0016a80201007387 */ /* 0x0043e80000100800 */
[----:B------:R-:W2:Y:S04]  /*2bf70*/  LDL.LU R3, [R1+0x3c8] ;  /* 0x0003c80001037983 */ /* 0x000ea80000300800 */
[----:B--2---:R2:W-:Y:S04]  /*2bf80*/  STL [R1+0x16ac], R3 ;  /* 0x0016ac0301007387 */ /* 0x0045e80000100800 */
        /* <DEDUP_REMOVED lines=25> */
[----:B0-----:R-:W4:Y:S04]  /*2c120*/  LDL.LU R9, [R1+0x30c] ;  /* 0x00030c0001097983 */ /* 0x001f280000300800 */
[----:B------:R-:W4:Y:S04]  /*2c130*/  LDL.LU R0, [R1+0x2f8] ;  /* 0x0002f80001007983 */ /* 0x000f280000300800 */
[----:B-1----:R-:W4:Y:S04]  /*2c140*/  LDL.LU R2, [R1+0x2fc] ;  /* 0x0002fc0001027983 */ /* 0x002f280000300800 */
[----:B--2---:R-:W2:Y:S04]  /*2c150*/  LDL.LU R3, [R1+0x2e8] ;  /* 0x0002e80001037983 */ /* 0x004ea80000300800 */
[----:B---3--:R-:W3:Y:S01]  /*2c160*/  LDL.LU R4, [R1+0x2ec] ;  /* 0x0002ec0001047983 */ /* 0x008ee20000300800 */
[----:B------:R-:W-:-:S13]  /*2c170*/  FSETP.GT.AND P5, PT, |R11|, 8.50705917302346158658e+37, PT ;  /* 0x7e8000000b00780b */ /* 0x000fda0003fa4200 */
[----:B----4-:R-:W-:Y:S02]  /*2c180*/  @P5 FMUL R0, R0, 0.25 ;  /* 0x3e80000000005820 */ /* 0x010fe40000400000 */
[----:B------:R-:W-:Y:S02]  /*2c190*/  @P5 FMUL R2, R2, 0.25 ;  /* 0x3e80000002025820 */ /* 0x000fe40000400000 */
[----:B--2---:R-:W-:Y:S02]  /*2c1a0*/  @P5 FMUL R3, R3, 0.25 ;  /* 0x3e80000003035820 */ /* 0x004fe40000400000 */
        /* <DEDUP_REMOVED lines=103> */
[----:B--2---:R-:W2:Y:S04]  /*2c820*/  LDL.LU R3, [R1+0x2e0] ;  /* 0x0002e00001037983 */ /* 0x004ea80000300800 */
[----:B---3--:R-:W3:Y:S01]  /*2c830*/  LDL.LU R4, [R1+0x2e4] ;  /* 0x0002e40001047983 */ /* 0x008ee20000300800 */
[----:B------:R-:W-:-:S13]  /*2c840*/  FSETP.GT.AND P6, PT, |R9|, 8.50705917302346158658e+37, PT ;  /* 0x7e8000000900780b */ /* 0x000fda0003fc4200 */
[----:B----4-:R-:W-:Y:S02]  /*2c850*/  @P6 FMUL R2, R2, 0.25 ;  /* 0x3e80000002026820 */ /* 0x010fe40000400000 */
[----:B--2---:R-:W-:Y:S02]  /*2c860*/  @P6 FMUL R3, R3, 0.25 ;  /* 0x3e80000003036820 */ /* 0x004fe40000400000 */
[----:B---3--:R-:W-:-:S05]  /*2c870*/  @P6 FMUL R4, R4, 0.25 ;  /* 0x3e80000004046820 */ /* 0x008fca0000400000 */
        /* <DEDUP_REMOVED lines=17> */
[----:B------:R-:W-:-:S03]  /*2c990*/  @P6 FMUL R22, R22, 0.25 ;  /* 0x3e80000016166820 */ /* 0x000fc60000400000 */
[----:B------:R1:W-:Y:S01]  /*2c9a0*/  STL [R1+0x38], R27 ;  /* 0x0000381b01007387 */ /* 0x0003e20000100800 */
        /* <DEDUP_REMOVED lines=54> */
[----:B0-----:R-:W2:Y:S04]  /*2cd10*/  LDL R0, [R1+0x12c] ;  /* 0x00012c0001007983 */ /* 0x001ea80000100800 */
[----:B------:R-:W4:Y:S04]  /*2cd20*/  LDL.LU R26, [R1+0x4c8] ;  /* 0x0004c800011a7983 */ /* 0x000f280000300800 */
[----:B----4-:R0:W-:Y:S04]  /*2cd30*/  STL [R1+0x1688], R26 ;  /* 0x0016881a01007387 */ /* 0x0101e80000100800 */
[----:B------:R-:W4:Y:S04]  /*2cd40*/  LDL.LU R25, [R1+0x4cc] ;  /* 0x0004cc0001197983 */ /* 0x000f280000300800 */
[----:B----4-:R4:W-:Y:S04]  /*2cd50*/  STL [R1+0x168c], R25 ;  /* 0x00168c1901007387 */ /* 0x0109e80000100800 */
        /* <DEDUP_REMOVED lines=15> */
[----:B--2---:R-:W2:Y:S04]  /*2ce50*/  LDL.LU R9, [R1+0x44c] ;  /* 0x00044c0001097983 */ /* 0x004ea80000300800 */
[----:B------:R-:W2:Y:S04]  /*2ce60*/  LDL.LU R8, [R1+0x438] ;  /* 0x0004380001087983 */ /* 0x000ea80000300800 */
[----:B------:R-:W2:Y:S04]  /*2ce70*/  LDL.LU R7, [R1+0x43c] ;  /* 0x00043c0001077983 */ /* 0x000ea80000300800 */
[----:B------:R-:W2:Y:S04]  /*2ce80*/  LDL.LU R6, [R1+0x428] ;  /* 0x0004280001067983 */ /* 0x000ea80000300800 */
[----:B------:R-:W2:Y:S04]  /*2ce90*/  LDL.LU R5, [R1+0x42c] ;  /* 0x00042c0001057983 */ /* 0x000ea80000300800 */
[----:B------:R-:W2:Y:S04]  /*2cea0*/  LDL.LU R4, [R1+0x418] ;  /* 0x0004180001047983 */ /* 0x000ea80000300800 */
[----:B------:R-:W2:Y:S04]  /*2ceb0*/  LDL.LU R2, [R1+0x41c] ;  /* 0x00041c0001027983 */ /* 0x000ea80000300800 */
[----:B------:R-:W2:Y:S04]  /*2cec0*/  LDL.LU R3, [R1+0x408] ;  /* 0x0004080001037983 */ /* 0x000ea80000300800 */
[----:B------:R-:W3:Y:S04]  /*2ced0*/  LDL.LU R28, [R1+0x40c] ;  /* 0x00040c00011c7983 */ /* 0x000ee80000300800 */
[----:B------:R-:W3:Y:S04]  /*2cee0*/  LDL.LU R29, [R1+0x3f8] ;  /* 0x0003f800011d7983 */ /* 0x000ee80000300800 */
[----:B-1----:R-:W3:Y:S04]  /*2cef0*/  LDL.LU R27, [R1+0x3fc] ;  /* 0x0003fc00011b7983 */ /* 0x002ee80000300800 */
[----:B0-----:R-:W3:Y:S04]  /*2cf00*/  LDL.LU R26, [R1+0x3e8] ;  /* 0x0003e800011a7983 */ /* 0x001ee80000300800 */
[----:B----4-:R-:W4:Y:S01]  /*2cf10*/  LDL.LU R25, [R1+0x3ec] ;  /* 0x0003ec0001197983 */ /* 0x010f220000300800 */
[----:B------:R-:W-:-:S13]  /*2cf20*/  FSETP.GT.AND P0, PT, |R0|, 8.50705917302346158658e+37, PT ;  /* 0x7e8000000000780b */ /* 0x000fda0003f04200 */
[----:B--2---:R-:W-:Y:S02]  /*2cf30*/  @P0 FMUL R3, R3, 0.25 ;  /* 0x3e80000003030820 */ /* 0x004fe40000400000 */
[----:B---3--:R-:W-:Y:S02]  /*2cf40*/  @P0 FMUL R28, R28, 0.25 ;  /* 0x3e8000001c1c0820 */ /* 0x008fe40000400000 */
[----:B------:R-:W-:Y:S02]  /*2cf50*/  @P0 FMUL R29, R29, 0.25 ;  /* 0x3e8000001d1d0820 */ /* 0x000fe40000400000 */
[----:B------:R-:W-:Y:S02]  /*2cf60*/  @P0 FMUL R27, R27, 0.25 ;  /* 0x3e8000001b1b0820 */ /* 0x000fe40000400000 */
[----:B------:R-:W-:Y:S02]  /*2cf70*/  @P0 FMUL R26, R26, 0.25 ;  /* 0x3e8000001a1a0820 */ /* 0x000fe40000400000 */
[----:B----4-:R-:W-:-:S05]  /*2cf80*/  @P0 FMUL R25, R25, 0.25 ;  /* 0x3e80000019190820 */ /* 0x010fca0000400000 */
[----:B------:R0:W-:Y:S04]  /*2cf90*/  STL [R1+0x18], R25 ;  /* 0x0000181901007387 */ /* 0x0001e80000100800 */
[----:B0-----:R-:W2:Y:S04]  /*2cfa0*/  LDL.LU R25, [R1+0x168c] ;  /* 0x00168c0001197983 */ /* 0x001ea80000300800 */
[----:B------:R0:W-:Y:S04]  /*2cfb0*/  STL [R1+0x14], R26 ;  /* 0x0000141a01007387 */ /* 0x0001e80000100800 */
[----:B0-----:R-:W3:Y:S04]  /*2cfc0*/  LDL.LU R26, [R1+0x1688] ;  /* 0x00168800011a7983 */ /* 0x001ee80000300800 */
[----:B------:R0:W-:Y:S04]  /*2cfd0*/  STL [R1+0x10], R27 ;  /* 0x0000101b01007387 */ /* 0x0001e80000100800 */
[----:B0-----:R-:W4:Y:S04]  /*2cfe0*/  LDL.LU R27, [R1+0x1684] ;  /* 0x00168400011b7983 */ /* 0x001f280000300800 */
[----:B------:R0:W-:Y:S04]  /*2cff0*/  STL [R1+0xc], R29 ;  /* 0x00000c1d01007387 */ /* 0x0001e80000100800 */
[----:B0-----:R-:W2:Y:S04]  /*2d000*/  LDL.LU R29, [R1+0x1680] ;  /* 0x00168000011d7983 */ /* 0x001ea80000300800 */
[----:B------:R0:W-:Y:S04]  /*2d010*/  STL [R1+0x15ec], R3 ;  /* 0x0015ec0301007387 */ /* 0x0001e80000100800 */
[----:B------:R1:W-:Y:S01]  /*2d020*/  STL [R1+0x8], R28 ;  /* 0x0000081c01007387 */ /* 0x0003e20000100800 */
[----:B0-----:R-:W-:-:S03]  /*2d030*/  MOV R3, R28 ;  /* 0x0000001c00037202 */ /* 0x001fc60000000f00 */
[----:B-1----:R-:W2:Y:S01]  /*2d040*/  LDL.LU R28, [R1+0x167c] ;  /* 0x00167c00011c7983 */ /* 0x002ea20000300800 */
[----:B------:R-:W-:Y:S02]  /*2d050*/  @P0 FMUL R4, R4, 0.25 ;  /* 0x3e80000004040820 */ /* 0x000fe40000400000 */
[----:B------:R-:W-:Y:S02]  /*2d060*/  @P0 FMUL R2, R2, 0.25 ;  /* 0x3e80000002020820 */ /* 0x000fe40000400000 */
[----:B------:R-:W-:Y:S01]  /*2d070*/  @P0 FMUL R5, R5, 0.25 ;  /* 0x3e80000005050820 */ /* 0x000fe20000400000 */
[----:B------:R0:W-:Y:S01]  /*2d080*/  STL [R1+0x15f0], R4 ;  /* 0x0015f00401007387 */ /* 0x0001e20000100800 */
[----:B------:R-:W-:Y:S02]  /*2d090*/  @P0 FMUL R6, R6, 0.25 ;  /* 0x3e80000006060820 */ /* 0x000fe40000400000 */
[----:B------:R-:W-:Y:S02]  /*2d0a0*/  @P0 FMUL R7, R7, 0.25 ;  /* 0x3e80000007070820 */ /* 0x000fe40000400000 */
[----:B------:R-:W-:Y:S01]  /*2d0b0*/  @P0 FMUL R8, R8, 0.25 ;  /* 0x3e80000008080820 */ /* 0x000fe20000400000 */
[----:B0-----:R-:W3:Y:S04]  /*2d0c0*/  LDL R4, [R1+0x48] ;  /* 0x0000480001047983 */ /* 0x001ee80000100800 */
[----:B------:R-:W-:Y:S04]  /*2d0d0*/  STL [R1], R2 ;  /* 0x0000000201007387 */ /* 0x000fe80000100800 */
[----:B------:R0:W-:Y:S01]  /*2d0e0*/  STL [R1+0x15f4], R5 ;  /* 0x0015f40501007387 */ /* 0x0001e20000100800 */
[----:B------:R-:W-:-:S02]  /*2d0f0*/  @P0 FMUL R9, R9, 0.25 ;  /* 0x3e80000009090820 */ /* 0x000fc40000400000 */
[----:B------:R-:W-:Y:S01]  /*2d100*/  @P0 FMUL R10, R10, 0.25 ;  /* 0x3e8000000a0a0820 */ /* 0x000fe20000400000 */
[----:B0-----:R-:W3:Y:S04]  /*2d110*/  LDL R5, [R1+0x44] ;  /* 0x0000440001057983 */ /* 0x001ee80000100800 */
[----:B------:R0:W-:Y:S01]  /*2d120*/  STL [R1+0x15f8], R6 ;  /* 0x0015f80601007387 */ /* 0x0001e20000100800 */
[----:B------:R-:W-:Y:S02]  /*2d130*/  @P0 FMUL R11, R11, 0.25 ;  /* 0x3e8000000b0b0820 */ /* 0x000fe40000400000 */
[----:B0-----:R-:W-:Y:S02]  /*2d140*/  IMAD.MOV.U32 R6, RZ, RZ, R2 ;  /* 0x000000ffff067224 */ /* 0x001fe400078e0002 */
[----:B------:R-:W3:Y:S04]  /*2d150*/  LDL.LU R2, [R1+0x1678] ;  /* 0x0016780001027983 */ /* 0x000ee80000300800 */
[----:B------:R2:W-:Y:S01]  /*2d160*/  STL [R1+0x15fc], R7 ;  /* 0x0015fc0701007387 */ /* 0x0005e20000100800 */
[----:B------:R-:W-:-:S02]  /*2d170*/  @P0 FMUL R12, R12, 0.25 ;  /* 0x3e8000000c0c0820 */ /* 0x000fc40000400000 */
[----:B------:R-:W-:Y:S02]  /*2d180*/  @P0 FMUL R13, R13, 0.25 ;  /* 0x3e8000000d0d0820 */ /* 0x000fe40000400000 */
[----:B------:R-:W-:Y:S02]  /*2d190*/  @P0 FMUL R14, R14, 0.25 ;  /* 0x3e8000000e0e0820 */ /* 0x000fe40000400000 */
[----:B------:R-:W-:Y:S02]  /*2d1a0*/  @P0 FMUL R15, R15, 0.25 ;  /* 0x3e8000000f0f0820 */ /* 0x000fe40000400000 */
[----:B------:R-:W-:Y:S02]  /*2d1b0*/  @P0 FMUL R16, R16, 0.25 ;  /* 0x3e80000010100820 */ /* 0x000fe40000400000 */
[----:B------:R-:W-:Y:S01]  /*2d1c0*/  @P0 FMUL R17, R17, 0.25 ;  /* 0x3e80000011110820 */ /* 0x000fe20000400000 */
[----:B--2---:R-:W-:Y:S02]  /*2d1d0*/  MOV R7, R28 ;  /* 0x0000001c00077202 */ /* 0x004fe40000000f00 */
[----:B------:R-:W2:Y:S04]  /*2d1e0*/  LDL.LU R28, [R1+0x1674] ;  /* 0x00167400011c7983 */ /* 0x000ea80000300800 */
[----:B------:R0:W-:Y:S04]  /*2d1f0*/  STL [R1+0x1600], R8 ;  /* 0x0016000801007387 */ /* 0x0001e80000100800 */
[----:B0-----:R-:W2:Y:S04]  /*2d200*/  LDL R8, [R1+0x3f4] ;  /* 0x0003f40001087983 */ /* 0x001ea80000100800 */
        /* <DEDUP_REMOVED lines=17> */
[----:B0-----:R-:W2:Y:S01]  /*2d320*/  LDL R17, [R1+0x3e0] ;  /* 0x0003e00001117983 */ /* 0x001ea20000100800 */
[----:B------:R-:W-:-:S02]  /*2d330*/  @P0 FMUL R18, R18, 0.25 ;  /* 0x3e80000012120820 */ /* 0x000fc40000400000 */
[----:B------:R-:W-:Y:S02]  /*2d340*/  @P0 FMUL R19, R19, 0.25 ;  /* 0x3e80000013130820 */ /* 0x000fe40000400000 */
[----:B------:R-:W-:Y:S01]  /*2d350*/  @P0 FMUL R20, R20, 0.25 ;  /* 0x3e80000014140820 */ /* 0x000fe20000400000 */
[----:B------:R0:W-:Y:S01]  /*2d360*/  STL [R1+0x1628], R18 ;  /* 0x0016281201007387 */ /* 0x0001e20000100800 */
[----:B------:R-:W-:Y:S02]  /*2d370*/  @P0 FMUL R21, R21, 0.25 ;  /* 0x3e80000015150820 */ /* 0x000fe40000400000 */
[----:B------:R-:W-:Y:S02]  /*2d380*/  @P0 FMUL R22, R22, 0.25 ;  /* 0x3e80000016160820 */ /* 0x000fe40000400000 */
[----:B------:R-:W-:Y:S01]  /*2d390*/  @P0 FMUL R23, R23, 0.25 ;  /* 0x3e80000017170820 */ /* 0x000fe20000400000 */
[----:B0-----:R-:W2:Y:S01]  /*2d3a0*/  LDL R18, [R1+0x420] ;  /* 0x0004200001127983 */ /* 0x001ea20000100800 */
[----:B------:R-:W-:-:S03]  /*2d3b0*/  @P0 FMUL R24, R24, 0.25 ;  /* 0x3e80000018180820 */ /* 0x000fc60000400000 */
[----:B------:R0:W-:Y:S01]  /*2d3c0*/  STL [R1+0x162c], R19 ;  /* 0x00162c1301007387 */ /* 0x0001e20000100800 */
[----:B------:R-:W-:Y:S02]  /*2d3d0*/  @P0 FMUL R25, R25, 0.25 ;  /* 0x3e80000019190820 */ /* 0x000fe40000400000 */
[----:B---3--:R-:W-:Y:S01]  /*2d3e0*/  @P0 FMUL R26, R26, 0.25 ;  /* 0x3e8000001a1a0820 */ /* 0x008fe20000400000 */
[----:B------:R-:W-:Y:S01]  /*2d3f0*/  FSETP.GEU.AND P6, PT, |R0|, 1.175494350822287508e-38, PT ;  /* 0x008000000000780b */ /* 0x000fe20003fce200 */
[----:B----4-:R-:W-:Y:S01]  /*2d400*/  @P0 FMUL R27, R27, 0.25 ;  /* 0x3e8000001b1b0820 */ /* 0x010fe20000400000 */
[----:B0-----:R-:W3:Y:S04]  /*2d410*/  LDL R19, [R1+0x414] ;  /* 0x0004140001137983 */ /* 0x001ee80000100800 */
[----:B------:R-:W-:Y:S04]  /*2d420*/  STL [R1+0x1630], R20 ;  /* 0x0016301401007387 */ /* 0x000fe80000100800 */
[----:B------:R-:W-:Y:S01]  /*2d430*/  STL [R1+0x1634], R21 ;  /* 0x0016341501007387 */ /* 0x000fe20000100800 */
[----:B------:R-:W-:-:S03]  /*2d440*/  @P0 FMUL R29, R29, 0.25 ;  /* 0x3e8000001d1d0820 */ /* 0x000fc60000400000 */
[----:B------:R0:W-:Y:S01]  /*2d450*/  STL [R1+0x1638], R22 ;  /* 0x0016381601007387 */ /* 0x0001e20000100800 */
[----:B------:R-:W-:-:S03]  /*2d460*/  @P0 FMUL R0, R0, 0.25 ;  /* 0x3e80000000000820 */ /* 0x000fc60000400000 */
[----:B0-----:R-:W4:Y:S04]  /*2d470*/  LDL R22, [R1+0x410] ;  /* 0x0004100001167983 */ /* 0x001f280000100800 */
[----:B------:R0:W-:Y:S04]  /*2d480*/  STL [R1+0x163c], R23 ;  /* 0x00163c1701007387 */ /* 0x0001e80000100800 */
[----:B0-----:R-:W3:Y:S04]  /*2d490*/  LDL R23, [R1+0x404] ;  /* 0x0004040001177983 */ /* 0x001ee80000100800 */
[----:B------:R-:W-:Y:S04]  /*2d4a0*/  STL [R1+0x1640], R24 ;  /* 0x0016401801007387 */ /* 0x000fe80000100800 */
[----:B------:R-:W-:Y:S04]  /*2d4b0*/  STL [R1+0x1644], R25 ;  /* 0x0016441901007387 */ /* 0x000fe80000100800 */
[----:B------:R-:W-:Y:S04]  /*2d4c0*/  STL [R1+0x1648], R26 ;  /* 0x0016481a01007387 */ /* 0x000fe80000100800 */
[----:B------:R-:W-:Y:S04]  /*2d4d0*/  STL [R1+0x164c], R27 ;  /* 0x00164c1b01007387 */ /* 0x000fe80000100800 */
[----:B------:R-:W-:Y:S04]  /*2d4e0*/  STL [R1+0x1650], R29 ;  /* 0x0016501d01007387 */ /* 0x000fe80000100800 */
[----:B------:R0:W-:Y:S04]  /*2d4f0*/  @P0 STL [R1+0x12c], R0 ;  /* 0x00012c0001000387 */ /* 0x0001e80000100800 */
[----:B0-----:R-:W3:Y:S01]  /*2d500*/  LDL.LU R0, [R1+0x1670] ;  /* 0x0016700001007983 */ /* 0x001ee20000300800 */
[----:B--2---:R-:W-:-:S13]  /*2d510*/  LOP3.LUT P0, RZ, R28, 0x400, RZ, 0xc0, !PT ;  /* 0x000004001cff7812 */ /* 0x004fda000780c0ff */
[----:B------:R-:W-:Y:S02]  /*2d520*/  @!P0 FMUL R8, R8, 16777216 ;  /* 0x4b80000008088820 */ /* 0x000fe40000400000 */
[----:B------:R-:W-:Y:S02]  /*2d530*/  @!P0 FMUL R9, R9, 16777216 ;  /* 0x4b80000009098820 */ /* 0x000fe40000400000 */
[----:B------:R-:W-:Y:S02]  /*2d540*/  @!P0 FMUL R10, R10, 16777216 ;  /* 0x4b8000000a0a8820 */ /* 0x000fe40000400000 */
[----:B------:R-:W-:Y:S02]  /*2d550*/  @!P0 FMUL R11, R11, 16777216 ;  /* 0x4b8000000b0b8820 */ /* 0x000fe40000400000 */
[----:B------:R-:W-:-:S05]  /*2d560*/  @!P0 FMUL R12, R12, 16777216 ;  /* 0x4b8000000c0c8820 */ /* 0x000fca0000400000 */
[----:B------:R0:W-:Y:S04]  /*2d570*/  @!P0 STL [R1+0x2c8], R12 ;  /* 0x0002c80c01008387 */ /* 0x0001e80000100800 */
[----:B0-----:R-:W2:Y:S04]  /*2d580*/  LDL R12, [R1+0x440] ;  /* 0x00044000010c7983 */ /* 0x001ea80000100800 */
[----:B------:R0:W-:Y:S04]  /*2d590*/  @!P0 STL [R1+0x2cc], R9 ;  /* 0x0002cc0901008387 */ /* 0x0001e80000100800 */
[----:B0-----:R-:W2:Y:S01]  /*2d5a0*/  LDL R9, [R1+0x444] ;  /* 0x0004440001097983 */ /* 0x001ea20000100800 */
[----:B------:R-:W-:-:S02]  /*2d5b0*/  @!P0 FMUL R16, R16, 16777216 ;  /* 0x4b80000010108820 */ /* 0x000fc40000400000 */
[----:B------:R-:W-:-:S05]  /*2d5c0*/  @!P0 FMUL R17, R17, 16777216 ;  /* 0x4b80000011118820 */ /* 0x000fca0000400000 */
[----:B------:R-:W-:Y:S04]  /*2d5d0*/  @!P0 STL [R1+0x3e0], R17 ;  /* 0x0003e01101008387 */ /* 0x000fe80000100800 */
[----:B------:R-:W2:Y:S04]  /*2d5e0*/  LDL R21, [R1+0x450] ;  /* 0x0004500001157983 */ /* 0x000ea80000100800 */
[----:B------:R-:W-:Y:S04]  /*2d5f0*/  @!P0 STL [R1+0x3e4], R16 ;  /* 0x0003e41001008387 */ /* 0x000fe80000100800 */
[----:B------:R0:W-:Y:S04]  /*2d600*/  @!P0 STL [R1+0x3f4], R8 ;  /* 0x0003f40801008387 */ /* 0x0001e80000100800 */
[----:B------:R1:W-:Y:S04]  /*2d610*/  @!P0 STL [R1+0x3f0], R11 ;  /* 0x0003f00b01008387 */ /* 0x0003e80000100800 */
[----:B------:R-:W2:Y:S04]  /*2d620*/  LDL R20, [R1+0x460] ;  /* 0x0004600001147983 */ /* 0x000ea80000100800 */
[----:B0-----:R-:W2:Y:S04]  /*2d630*/  LDL R8, [R1+0x454] ;  /* 0x0004540001087983 */ /* 0x001ea80000100800 */
[----:B------:R-:W2:Y:S04]  /*2d640*/  LDL R17, [R1+0x464] ;  /* 0x0004640001117983 */ /* 0x000ea80000100800 */
[----:B------:R-:W2:Y:S04]  /*2d650*/  LDL R16, [R1+0x470] ;  /* 0x0004700001107983 */ /* 0x000ea80000100800 */
[----:B------:R0:W-:Y:S04]  /*2d660*/  @!P0 STL [R1+0x400], R10 ;  /* 0x0004000a01008387 */ /* 0x0001e80000100800 */
[----:B-1----:R-:W2:Y:S04]  /*2d670*/  LDL R11, [R1+0x474] ;  /* 0x00047400010b7983 */ /* 0x002ea80000100800 */
[----:B0-----:R-:W2:Y:S01]  /*2d680*/  LDL R10, [R1+0x480] ;  /* 0x00048000010a7983 */ /* 0x001ea20000100800 */
[----:B----4-:R-:W-:-:S02]  /*2d690*/  @!P0 FMUL R22, R22, 16777216 ;  /* 0x4b80000016168820 */ /* 0x010fc40000400000 */
[----:B---3--:R-:W-:Y:S02]  /*2d6a0*/  @!P0 FMUL R19, R19, 16777216 ;  /* 0x4b80000013138820 */ /* 0x008fe40000400000 */
[----:B------:R-:W-:Y:S02]  /*2d6b0*/  @!P0 FMUL R18, R18, 16777216 ;  /* 0x4b80000012128820 */ /* 0x000fe40000400000 */
[----:B------:R-:W-:Y:S02]  /*2d6c0*/  @!P0 FMUL R15, R15, 16777216 ;  /* 0x4b8000000f0f8820 */ /* 0x000fe40000400000 */
[----:B------:R-:W-:Y:S02]  /*2d6d0*/  @!P0 FMUL R14, R14, 16777216 ;  /* 0x4b8000000e0e8820 */ /* 0x000fe40000400000 */
[----:B------:R-:W-:Y:S02]  /*2d6e0*/  @!P0 FMUL R23, R23, 16777216 ;  /* 0x4b80000017178820 */ /* 0x000fe40000400000 */
[----:B------:R-:W-:-:S03]  /*2d6f0*/  @!P0 FMUL R13, R13, 16777216 ;  /* 0x4b8000000d0d8820 */ /* 0x000fc60000400000 */
[----:B------:R0:W-:Y:S04]  /*2d700*/  @!P0 STL [R1+0x404], R23 ;  /* 0x0004041701008387 */ /* 0x0001e80000100800 */
[----:B------:R-:W-:Y:S04]  /*2d710*/  @!P0 STL [R1+0x410], R22 ;  /* 0x0004101601008387 */ /* 0x000fe80000100800 */
[----:B------:R-:W-:Y:S04]  /*2d720*/  @!P0 STL [R1+0x414], R19 ;  /* 0x0004141301008387 */ /* 0x000fe80000100800 */
[----:B------:R-:W-:Y:S04]  /*2d730*/  @!P0 STL [R1+0x420], R18 ;  /* 0x0004201201008387 */ /* 0x000fe80000100800 */
[----:B------:R1:W-:Y:S04]  /*2d740*/  @!P0 STL [R1+0x424], R15 ;  /* 0x0004240f01008387 */ /* 0x0003e80000100800 */
[----:B------:R3:W-:Y:S04]  /*2d750*/  @!P0 STL [R1+0x430], R14 ;  /* 0x0004300e01008387 */ /* 0x0007e80000100800 */
[----:B------:R4:W-:Y:S04]  /*2d760*/  @!P0 STL [R1+0x434], R13 ;  /* 0x0004340d01008387 */ /* 0x0009e80000100800 */
[----:B------:R-:W2:Y:S04]  /*2d770*/  LDL R24, [R1+0x484] ;  /* 0x0004840001187983 */ /* 0x000ea80000100800 */
[----:B0-----:R-:W2:Y:S04]  /*2d780*/  LDL R23, [R1+0x490] ;  /* 0x0004900001177983 */ /* 0x001ea80000100800 */
[----:B-1----:R-:W2:Y:S04]  /*2d790*/  LDL R15, [R1+0x4a0] ;  /* 0x0004a000010f7983 */ /* 0x002ea80000100800 */
[----:B------:R-:W2:Y:S04]  /*2d7a0*/  LDL R19, [R1+0x494] ;  /* 0x0004940001137983 */ /* 0x000ea80000100800 */
[----:B---3--:R-:W3:Y:S04]  /*2d7b0*/  LDL R14, [R1+0x4a4] ;  /* 0x0004a400010e7983 */ /* 0x008ee80000100800 */
[----:B------:R-:W3:Y:S04]  /*2d7c0*/  LDL R18, [R1+0x4b0] ;  /* 0x0004b00001127983 */ /* 0x000ee80000100800 */
[----:B----4-:R-:W4:Y:S01]  /*2d7d0*/  LDL R13, [R1+0x4b4] ;  /* 0x0004b400010d7983 */ /* 0x010f220000100800 */
[----:B--2---:R-:W-:-:S05]  /*2d7e0*/  @!P0 FMUL R12, R12, 16777216 ;  /* 0x4b8000000c0c8820 */ /* 0x004fca0000400000 */
[----:B------:R0:W-:Y:S01]  /*2d7f0*/  @!P0 STL [R1+0x440], R12 ;  /* 0x0004400c01008387 */ /* 0x0001e20000100800 */
[----:B------:R-:W-:-:S03]  /*2d800*/  @!P0 FMUL R9, R9, 16777216 ;  /* 0x4b80000009098820 */ /* 0x000fc60000400000 */
[----:B0-----:R-:W2:Y:S04]  /*2d810*/  LDL R12, [R1+0x4c0] ;  /* 0x0004c000010c7983 */ /* 0x001ea80000100800 */
[----:B------:R0:W-:Y:S04]  /*2d820*/  @!P0 STL [R1+0x444], R9 ;  /* 0x0004440901008387 */ /* 0x0001e80000100800 */
[----:B0-----:R-:W2:Y:S01]  /*2d830*/  LDL R9, [R1+0x4c4] ;  /* 0x0004c40001097983 */ /* 0x001ea20000100800 */
[----:B------:R-:W-:Y:S02]  /*2d840*/  @!P0 FMUL R21, R21, 16777216 ;  /* 0x4b80000015158820 */ /* 0x000fe40000400000 */
[----:B------:R-:W-:-:S02]  /*2d850*/  @!P0 FMUL R20, R20, 16777216 ;  /* 0x4b80000014148820 */ /* 0x000fc40000400000 */
[----:B------:R-:W-:Y:S02]  /*2d860*/  @!P0 FMUL R8, R8, 16777216 ;  /* 0x4b80000008088820 */ /* 0x000fe40000400000 */
[----:B------:R-:W-:-:S03]  /*2d870*/  @!P0 FMUL R17, R17, 16777216 ;  /* 0x4b80000011118820 */ /* 0x000fc60000400000 */
[----:B------:R0:W-:Y:S01]  /*2d880*/  @!P0 STL [R1+0x454], R8 ;  /* 0x0004540801008387 */ /* 0x0001e20000100800 */
[----:B------:R-:W-:-:S03]  /*2d890*/  @!P0 FMUL R16, R16, 16777216 ;  /* 0x4b80000010108820 */ /* 0x000fc60000400000 */
[----:B0-----:R-:W2:Y:S01]  /*2d8a0*/  LDL R8, [R1+0x1c] ;  /* 0x00001c0001087983 */ /* 0x001ea20000100800 */
[----:B------:R-:W-:-:S03]  /*2d8b0*/  @!P0 FMUL R11, R11, 16777216 ;  /* 0x4b8000000b0b8820 */ /* 0x000fc60000400000 */
[----:B------:R0:W-:Y:S04]  /*2d8c0*/  @!P0 STL [R1+0x450], R21 ;  /* 0x0004501501008387 */ /* 0x0001e80000100800 */
[----:B------:R1:W-:Y:S01]  /*2d8d0*/  @!P0 STL [R1+0x460], R20 ;  /* 0x0004601401008387 */ /* 0x0003e20000100800 */
[----:B------:R-:W-:-:S03]  /*2d8e0*/  @!P0 FMUL R10, R10, 16777216 ;  /* 0x4b8000000a0a8820 */ /* 0x000fc60000400000 */
[----:B------:R0:W-:Y:S04]  /*2d8f0*/  @!P0 STL [R1+0x464], R17 ;  /* 0x0004641101008387 */ /* 0x0001e80000100800 */
[----:B------:R-:W2:Y:S04]  /*2d900*/  LDL R22, [R1+0x248] ;  /* 0x0002480001167983 */ /* 0x000ea80000100800 */
[----:B------:R1:W-:Y:S04]  /*2d910*/  @!P0 STL [R1+0x470], R16 ;  /* 0x0004701001008387 */ /* 0x0003e80000100800 */
[----:B0-----:R-:W2:Y:S04]  /*2d920*/  LDL R21, [R1+0x24c] ;  /* 0x00024c0001157983 */ /* 0x001ea80000100800 */
[----:B------:R0:W-:Y:S04]  /*2d930*/  @!P0 STL [R1+0x474], R11 ;  /* 0x0004740b01008387 */ /* 0x0001e80000100800 */
[----:B-1----:R-:W2:Y:S04]  /*2d940*/  LDL R20, [R1+0x250] ;  /* 0x0002500001147983 */ /* 0x002ea80000100800 */
[----:B------:R1:W-:Y:S04]  /*2d950*/  @!P0 STL [R1+0x480], R10 ;  /* 0x0004800a01008387 */ /* 0x0003e80000100800 */
[----:B------:R-:W2:Y:S04]  /*2d960*/  LDL R17, [R1+0x254] ;  /* 0x0002540001117983 */ /* 0x000ea80000100800 */
[----:B------:R-:W2:Y:S04]  /*2d970*/  LDL R16, [R1+0x258] ;  /* 0x0002580001107983 */ /* 0x000ea80000100800 */
[----:B0-----:R-:W2:Y:S04]  /*2d980*/  LDL R11, [R1+0x25c] ;  /* 0x00025c00010b7983 */ /* 0x001ea80000100800 */
[----:B-1----:R-:W2:Y:S01]  /*2d990*/  LDL R10, [R1+0x260] ;  /* 0x00026000010a7983 */ /* 0x002ea20000100800 */
[----:B------:R-:W-:-:S02]  /*2d9a0*/  @!P0 FMUL R24, R24, 16777216 ;  /* 0x4b80000018188820 */ /* 0x000fc40000400000 */
[----:B------:R-:W-:-:S03]  /*2d9b0*/  @!P0 FMUL R23, R23, 16777216 ;  /* 0x4b80000017178820 */ /* 0x000fc60000400000 */
[----:B------:R-:W-:Y:S01]  /*2d9c0*/  @!P0 STL [R1+0x484], R24 ;  /* 0x0004841801008387 */ /* 0x000fe20000100800 */
[----:B------:R-:W-:-:S03]  /*2d9d0*/  @!P0 FMUL R15, R15, 16777216 ;  /* 0x4b8000000f0f8820 */ /* 0x000fc60000400000 */
[----:B------:R-:W-:Y:S01]  /*2d9e0*/  @!P0 STL [R1+0x490], R23 ;  /* 0x0004901701008387 */ /* 0x000fe20000100800 */
[----:B------:R-:W-:-:S03]  /*2d9f0*/  @!P0 FMUL R19, R19, 16777216 ;  /* 0x4b80000013138820 */ /* 0x000fc60000400000 */
[----:B------:R0:W-:Y:S01]  /*2da00*/  @!P0 STL [R1+0x4a0], R15 ;  /* 0x0004a00f01008387 */ /* 0x0001e20000100800 */
[----:B---3--:R-:W-:-:S03]  /*2da10*/  @!P0 FMUL R14, R14, 16777216 ;  /* 0x4b8000000e0e8820 */ /* 0x008fc60000400000 */
[----:B------:R-:W-:Y:S01]  /*2da20*/  @!P0 STL [R1+0x494], R19 ;  /* 0x0004941301008387 */ /* 0x000fe20000100800 */
[----:B------:R-:W-:-:S03]  /*2da30*/  @!P0 FMUL R18, R18, 16777216 ;  /* 0x4b80000012128820 */ /* 0x000fc60000400000 */
[----:B0-----:R-:W3:Y:S01]  /*2da40*/  LDL R15, [R1+0x264] ;  /* 0x00026400010f7983 */ /* 0x001ee20000100800 */
[----:B----4-:R-:W-:-:S03]  /*2da50*/  @!P0 FMUL R13, R13, 16777216 ;  /* 0x4b8000000d0d8820 */ /* 0x010fc60000400000 */
[----:B------:R0:W-:Y:S04]  /*2da60*/  @!P0 STL [R1+0x4a4], R14 ;  /* 0x0004a40e01008387 */ /* 0x0001e80000100800 */
[----:B0-----:R-:W4:Y:S04]  /*2da70*/  LDL R14, [R1+0x268] ;  /* 0x00026800010e7983 */ /* 0x001f280000100800 */
[----:B------:R-:W-:Y:S04]  /*2da80*/  @!P0 STL [R1+0x4b0], R18 ;  /* 0x0004b01201008387 */ /* 0x000fe80000100800 */
[----:B------:R-:W4:Y:S04]  /*2da90*/  LDL R19, [R1+0x26c] ;  /* 0x00026c0001137983 */ /* 0x000f280000100800 */
[----:B------:R0:W-:Y:S04]  /*2daa0*/  @!P0 STL [R1+0x4b4], R13 ;  /* 0x0004b40d01008387 */ /* 0x0001e80000100800 */
[----:B0-----:R-:W4:Y:S01]  /*2dab0*/  LDL R13, [R1+0x270] ;  /* 0x00027000010d7983 */ /* 0x001f220000100800 */
[----:B--2---:R-:W-:-:S05]  /*2dac0*/  @!P0 FMUL R12, R12, 16777216 ;  /* 0x4b8000000c0c8820 */ /* 0x004fca0000400000 */
[----:B------:R0:W-:Y:S01]  /*2dad0*/  @!P0 STL [R1+0x4c0], R12 ;  /* 0x0004c00c01008387 */ /* 0x0001e20000100800 */
[----:B------:R-:W-:-:S05]  /*2dae0*/  @!P0 FMUL R9, R9, 16777216 ;  /* 0x4b80000009098820 */ /* 0x000fca0000400000 */
[----:B------:R1:W-:Y:S04]  /*2daf0*/  @!P0 STL [R1+0x4c4], R9 ;  /* 0x0004c40901008387 */ /* 0x0003e80000100800 */
[----:B0-----:R-:W2:Y:S04]  /*2db00*/  LDL R12, [R1+0x278] ;  /* 0x00027800010c7983 */ /* 0x001ea80000100800 */
[----:B------:R-:W2:Y:S04]  /*2db10*/  LDL R18, [R1+0x274] ;  /* 0x0002740001127983 */ /* 0x000ea80000100800 */
[----:B-1----:R-:W2:Y:S01]  /*2db20*/  LDL R9, [R1+0x27c] ;  /* 0x00027c0001097983 */ /* 0x002ea20000100800 */
[----:B------:R-:W-:-:S05]  /*2db30*/  @!P0 FMUL R8, R8, 16777216 ;  /* 0x4b80000008088820 */ /* 0x000fca0000400000 */
[----:B------:R0:W-:Y:S04]  /*2db40*/  @!P0 STL [R1+0x1c], R8 ;  /* 0x00001c0801008387 */ /* 0x0001e80000100800 */
[----:B0-----:R-:W2:Y:S01]  /*2db50*/  LDL R8, [R1+0x280] ;  /* 0x0002800001087983 */ /* 0x001ea20000100800 */
[----:B------:R-:W-:Y:S02]  /*2db60*/  @!P1 FMUL R22, R22, 16777216 ;  /* 0x4b80000016169820 */ /* 0x000fe40000400000 */
[----:B------:R-:W-:-:S03]  /*2db70*/  @!P1 FMUL R21, R21, 16777216 ;  /* 0x4b80000015159820 */ /* 0x000fc60000400000 */
[----:B------:R-:W-:Y:S01]  /*2db80*/  @!P1 STL [R1+0x248], R22 ;  /* 0x0002481601009387 */ /* 0x000fe20000100800 */
        /* <DEDUP_REMOVED lines=9> */
[----:B------:R0:W-:Y:S04]  /*2dc20*/  @!P1 STL [R1+0x25c], R11 ;  /* 0x00025c0b01009387 */ /* 0x0001e80000100800 */
[----:B------:R1:W-:Y:S04]  /*2dc30*/  @!P1 STL [R1+0x260], R10 ;  /* 0x0002600a01009387 */ /* 0x0003e80000100800 */
[----:B------:R-:W2:Y:S04]  /*2dc40*/  LDL R25, [R1+0x284] ;  /* 0x0002840001197983 */ /* 0x000ea80000100800 */
[----:B------:R-:W2:Y:S04]  /*2dc50*/  LDL R24, [R1+0x288] ;  /* 0x0002880001187983 */ /* 0x000ea80000100800 */
[----:B0-----:R-:W2:Y:S04]  /*2dc60*/  LDL R11, [R1+0x290] ;  /* 0x00029000010b7983 */ /* 0x001ea80000100800 */
[----:B------:R-:W2:Y:S04]  /*2dc70*/  LDL R23, [R1+0x28c] ;  /* 0x00028c0001177983 */ /* 0x000ea80000100800 */
[----:B-1----:R-:W2:Y:S01]  /*2dc80*/  LDL R10, [R1+0x294] ;  /* 0x00029400010a7983 */ /* 0x002ea20000100800 */
[----:B---3--:R-:W-:-:S03]  /*2dc90*/  @!P1 FMUL R15, R15, 16777216 ;  /* 0x4b8000000f0f9820 */ /* 0x008fc60000400000 */
[----:B------:R-:W3:Y:S04]  /*2dca0*/  LDL R17, [R1+0x298] ;  /* 0x0002980001117983 */ /* 0x000ee80000100800 */
[----:B------:R-:W3:Y:S04]  /*2dcb0*/  LDL R16, [R1+0x29c] ;  /* 0x00029c0001107983 */ /* 0x000ee80000100800 */
[----:B------:R0:W-:Y:S01]  /*2dcc0*/  @!P1 STL [R1+0x264], R15 ;  /* 0x0002640f01009387 */ /* 0x0001e20000100800 */
[----:B----4-:R-:W-:-:S03]  /*2dcd0*/  @!P1 FMUL R14, R14, 16777216 ;  /* 0x4b8000000e0e9820 */ /* 0x010fc60000400000 */
[----:B0-----:R-:W4:Y:S01]  /*2dce0*/  LDL R15, [R1+0x2a0] ;  /* 0x0002a000010f7983 */ /* 0x001f220000100800 */
[----:B------:R-:W-:-:S03]  /*2dcf0*/  @!P1 FMUL R19, R19, 16777216 ;  /* 0x4b80000013139820 */ /* 0x000fc60000400000 */
[----:B------:R0:W-:Y:S04]  /*2dd00*/  @!P1 STL [R1+0x268], R14 ;  /* 0x0002680e01009387 */ /* 0x0001e80000100800 */
[----:B0-----:R-:W4:Y:S01]  /*2dd10*/  LDL R14, [R1+0x2a4] ;  /* 0x0002a400010e7983 */ /* 0x001f220000100800 */
[----:B------:R-:W-:-:S05]  /*2dd20*/  @!P1 FMUL R13, R13, 16777216 ;  /* 0x4b8000000d0d9820 */ /* 0x000fca0000400000 */
[----:B------:R0:W-:Y:S04]  /*2dd30*/  @!P1 STL [R1+0x270], R13 ;  /* 0x0002700d01009387 */ /* 0x0001e80000100800 */
[----:B0-----:R-:W4:Y:S04]  /*2dd40*/  LDL R13, [R1+0x2a8] ;  /* 0x0002a800010d7983 */ /* 0x001f280000100800 */
[----:B------:R-:W-:Y:S01]  /*2dd50*/  @!P1 STL [R1+0x26c], R19 ;  /* 0x00026c1301009387 */ /* 0x000fe20000100800 */
[----:B--2---:R-:W-:Y:S02]  /*2dd60*/  @!P1 FMUL R12, R12, 16777216 ;  /* 0x4b8000000c0c9820 */ /* 0x004fe40000400000 */
[----:B------:R-:W-:-:S03]  /*2dd70*/  @!P1 FMUL R18, R18, 16777216 ;  /* 0x4b80000012129820 */ /* 0x000fc60000400000 */
[----:B------:R0:W-:Y:S01]  /*2dd80*/  @!P1 STL [R1+0x278], R12 ;  /* 0x0002780c01009387 */ /* 0x0001e20000100800 */
[----:B------:R-:W-:-:S03]  /*2dd90*/  @!P1 FMUL R9, R9, 16777216 ;  /* 0x4b80000009099820 */ /* 0x000fc60000400000 */
[----:B0-----:R-:W2:Y:S04]  /*2dda0*/  LDL R12, [R1+0x2ac] ;  /* 0x0002ac00010c7983 */ /* 0x001ea80000100800 */
[----:B------:R0:W-:Y:S04]  /*2ddb0*/  @!P1 STL [R1+0x274], R18 ;  /* 0x0002741201009387 */ /* 0x0001e80000100800 */
[----:B------:R-:W2:Y:S04]  /*2ddc0*/  LDL R22, [R1+0x2b0] ;  /* 0x0002b00001167983 */ /* 0x000ea80000100800 */
[----:B------:R-:W2:Y:S04]  /*2ddd0*/  LDL R21, [R1+0x2b4] ;  /* 0x0002b40001157983 */ /* 0x000ea80000100800 */
[----:B------:R1:W-:Y:S04]  /*2dde0*/  @!P1 STL [R1+0x27c], R9 ;  /* 0x00027c0901009387 */ /* 0x0003e80000100800 */
[----:B------:R-:W2:Y:S01]  /*2ddf0*/  LDL R20, [R1+0x2b8] ;  /* 0x0002b80001147983 */ /* 0x000ea20000100800 */
[----:B------:R-:W-:-:S05]  /*2de00*/  @!P1 FMUL R8, R8, 16777216 ;  /* 0x4b80000008089820 */ /* 0x000fca0000400000 */
[----:B------:R1:W-:Y:S04]  /*2de10*/  @!P1 STL [R1+0x280], R8 ;  /* 0x0002800801009387 */ /* 0x0003e80000100800 */
[----:B------:R-:W2:Y:S04]  /*2de20*/  LDL R19, [R1+0x2bc] ;  /* 0x0002bc0001137983 */ /* 0x000ea80000100800 */
[----:B0-----:R-:W2:Y:S04]  /*2de30*/  LDL R18, [R1+0x2c0] ;  /* 0x0002c00001127983 */ /* 0x001ea80000100800 */
[----:B-1----:R-:W2:Y:S04]  /*2de40*/  LDL R9, [R1+0x2c4] ;  /* 0x0002c40001097983 */ /* 0x002ea80000100800 */
[----:B------:R-:W2:Y:S01]  /*2de50*/  LDL R8, [R1+0x20] ;  /* 0x0000200001087983 */ /* 0x000ea20000100800 */
[----:B------:R-:W-:-:S02]  /*2de60*/  @!P1 FMUL R25, R25, 16777216 ;  /* 0x4b80000019199820 */ /* 0x000fc40000400000 */
[----:B------:R-:W-:-:S03]  /*2de70*/  @!P1 FMUL R24, R24, 16777216 ;  /* 0x4b80000018189820 */ /* 0x000fc60000400000 */
[----:B------:R-:W-:Y:S01]  /*2de80*/  @!P1 STL [R1+0x284], R25 ;  /* 0x0002841901009387 */ /* 0x000fe20000100800 */
[----:B------:R-:W-:-:S03]  /*2de90*/  @!P1 FMUL R11, R11, 16777216 ;  /* 0x4b8000000b0b9820 */ /* 0x000fc60000400000 */
[----:B------:R-:W-:Y:S01]  /*2dea0*/  @!P1 STL [R1+0x288], R24 ;  /* 0x0002881801009387 */ /* 0x000fe20000100800 */
[----:B------:R-:W-:-:S03]  /*2deb0*/  @!P1 FMUL R23, R23, 16777216 ;  /* 0x4b80000017179820 */ /* 0x000fc60000400000 */
[----:B------:R0:W-:Y:S01]  /*2dec0*/  @!P1 STL [R1+0x290], R11 ;  /* 0x0002900b01009387 */ /* 0x0001e20000100800 */
[----:B------:R-:W-:-:S03]  /*2ded0*/  @!P1 FMUL R10, R10, 16777216 ;  /* 0x4b8000000a0a9820 */ /* 0x000fc60000400000 */
[----:B------:R-:W-:Y:S04]  /*2dee0*/  @!P1 STL [R1+0x28c], R23 ;  /* 0x00028c1701009387 */ /* 0x000fe80000100800 */
[----:B0-----:R-:W2:Y:S04]  /*2def0*/  LDL R11, [R1+0x1c8] ;  /* 0x0001c800010b7983 */ /* 0x001ea80000100800 */
[----:B------:R0:W-:Y:S04]  /*2df00*/  @!P1 STL [R1+0x294], R10 ;  /* 0x0002940a01009387 */ /* 0x0001e80000100800 */
[----:B0-----:R-:W2:Y:S01]  /*2df10*/  LDL R10, [R1+0x1cc] ;  /* 0x0001cc00010a7983 */ /* 0x001ea20000100800 */
[----:B---3--:R-:W-:-:S02]  /*2df20*/  @!P1 FMUL R17, R17, 16777216 ;  /* 0x4b80000011119820 */ /* 0x008fc40000400000 */
[----:B------:R-:W-:Y:S02]  /*2df30*/  @!P1 FMUL R16, R16, 16777216 ;  /* 0x4b80000010109820 */ /* 0x000fe40000400000 */
[----:B----4-:R-:W-:Y:S01]  /*2df40*/  @!P1 FMUL R15, R15, 16777216 ;  /* 0x4b8000000f0f9820 */ /* 0x010fe20000400000 */
[----:B------:R0:W-:Y:S01]  /*2df50*/  @!P1 STL [R1+0x298], R17 ;  /* 0x0002981101009387 */ /* 0x0001e20000100800 */
[----:B------:R-:W-:-:S03]  /*2df60*/  @!P1 FMUL R14, R14, 16777216 ;  /* 0x4b8000000e0e9820 */ /* 0x000fc60000400000 */
[----:B0-----:R-:W3:Y:S04]  /*2df70*/  LDL R17, [R1+0x1d0] ;  /* 0x0001d00001117983 */ /* 0x001ee80000100800 */
[----:B------:R0:W-:Y:S04]  /*2df80*/  @!P1 STL [R1+0x29c], R16 ;  /* 0x00029c1001009387 */ /* 0x0001e80000100800 */
[----:B0-----:R-:W4:Y:S01]  /*2df90*/  LDL R16, [R1+0x1d4] ;  /* 0x0001d40001107983 */ /* 0x001f220000100800 */
[----:B------:R-:W-:-:S03]  /*2dfa0*/  @!P1 FMUL R13, R13, 16777216 ;  /* 0x4b8000000d0d9820 */ /* 0x000fc60000400000 */
[----:B------:R0:W-:Y:S04]  /*2dfb0*/  @!P1 STL [R1+0x2a0], R15 ;  /* 0x0002a00f01009387 */ /* 0x0001e80000100800 */
[----:B------:R1:W-:Y:S04]  /*2dfc0*/  @!P1 STL [R1+0x2a4], R14 ;  /* 0x0002a40e01009387 */ /* 0x0003e80000100800 */
[----:B0-----:R-:W4:Y:S04]  /*2dfd0*/  LDL R15, [R1+0x1d8] ;  /* 0x0001d800010f7983 */ /* 0x001f280000100800 */
[----:B-1----:R-:W4:Y:S04]  /*2dfe0*/  LDL R14, [R1+0x1dc] ;  /* 0x0001dc00010e7983 */ /* 0x002f280000100800 */
[----:B------:R0:W-:Y:S04]  /*2dff0*/  @!P1 STL [R1+0x2a8], R13 ;  /* 0x0002a80d01009387 */ /* 0x0001e80000100800 */
[----:B0-----:R-:W4:Y:S01]  /*2e000*/  LDL R13, [R1+0x1e0] ;  /* 0x0001e000010d7983 */ /* 0x001f220000100800 */
[----:B--2---:R-:W-:-:S05]  /*2e010*/  @!P1 FMUL R12, R12, 16777216 ;  /* 0x4b8000000c0c9820 */ /* 0x004fca0000400000 */
[----:B------:R0:W-:Y:S01]  /*2e020*/  @!P1 STL [R1+0x2ac], R12 ;  /* 0x0002ac0c01009387 */ /* 0x0001e20000100800 */
[----:B------:R-:W-:Y:S02]  /*2e030*/  @!P1 FMUL R22, R22, 16777216 ;  /* 0x4b80000016169820 */ /* 0x000fe40000400000 */
[----:B------:R-:W-:Y:S01]  /*2e040*/  @!P1 FMUL R21, R21, 16777216 ;  /* 0x4b80000015159820 */ /* 0x000fe20000400000 */
[----:B0-----:R-:W2:Y:S01]  /*2e050*/  LDL R12, [R1+0x1e4] ;  /* 0x0001e400010c7983 */ /* 0x001ea20000100800 */
[----:B------:R-:W-:-:S03]  /*2e060*/  @!P1 FMUL R20, R20, 16777216 ;  /* 0x4b80000014149820 */ /* 0x000fc60000400000 */
[----:B------:R-:W-:Y:S04]  /*2e070*/  @!P1 STL [R1+0x2b0], R22 ;  /* 0x0002b01601009387 */ /* 0x000fe80000100800 */
[----:B------:R-:W-:Y:S04]  /*2e080*/  @!P1 STL [R1+0x2b4], R21 ;  /* 0x0002b41501009387 */ /* 0x000fe80000100800 */
[----:B------:R-:W-:Y:S01]  /*2e090*/  @!P1 STL [R1+0x2b8], R20 ;  /* 0x0002b81401009387 */ /* 0x000fe20000100800 */
[----:B------:R-:W-:Y:S02]  /*2e0a0*/  @!P1 FMUL R19, R19, 16777216 ;  /* 0x4b80000013139820 */ /* 0x000fe40000400000 */
        /* <DEDUP_REMOVED lines=8> */
[----:B0-----:R-:W2:Y:S04]  /*2e130*/  LDL R9, [R1+0x1ec] ;  /* 0x0001ec0001097983 */ /* 0x001ea80000100800 */
[----:B-1----:R-:W2:Y:S04]  /*2e140*/  LDL R8, [R1+0x1f0] ;  /* 0x0001f00001087983 */ /* 0x002ea80000100800 */
[----:B------:R-:W-:Y:S04]  /*2e150*/  STL [R1+0x1654], R28 ;  /* 0x0016541c01007387 */ /* 0x000fe80000100800 */
[----:B------:R-:W2:Y:S04]  /*2e160*/  LDL R24, [R1+0x1f4] ;  /* 0x0001f40001187983 */ /* 0x000ea80000100800 */
[----:B------:R-:W2:Y:S01]  /*2e170*/  LDL R23, [R1+0x1f8] ;  /* 0x0001f80001177983 */ /* 0x000ea20000100800 */
[----:B------:R-:W-:-:S05]  /*2e180*/  @!P2 FMUL R11, R11, 16777216 ;  /* 0x4b8000000b0ba820 */ /* 0x000fca0000400000 */
[----:B------:R0:W-:Y:S01]  /*2e190*/  @!P2 STL [R1+0x1c8], R11 ;  /* 0x0001c80b0100a387 */ /* 0x0001e20000100800 */
[----:B------:R-:W-:-:S03]  /*2e1a0*/  @!P2 FMUL R10, R10, 16777216 ;  /* 0x4b8000000a0aa820 */ /* 0x000fc60000400000 */
[----:B0-----:R-:W2:Y:S04]  /*2e1b0*/  LDL R11, [R1+0x1fc] ;  /* 0x0001fc00010b7983 */ /* 0x001ea80000100800 */
[----:B------:R0:W-:Y:S04]  /*2e1c0*/  @!P2 STL [R1+0x1cc], R10 ;  /* 0x0001cc0a0100a387 */ /* 0x0001e80000100800 */
[----:B------:R-:W2:Y:S04]  /*2e1d0*/  LDL R22, [R1+0x204] ;  /* 0x0002040001167983 */ /* 0x000ea80000100800 */
[----:B0-----:R-:W2:Y:S01]  /*2e1e0*/  LDL R10, [R1+0x200] ;  /* 0x00020000010a7983 */ /* 0x001ea20000100800 */
[----:B---3--:R-:W-:-:S05]  /*2e1f0*/  @!P2 FMUL R17, R17, 16777216 ;  /* 0x4b8000001111a820 */ /* 0x008fca0000400000 */
[----:B------:R0:W-:Y:S01]  /*2e200*/  @!P2 STL [R1+0x1d0], R17 ;  /* 0x0001d0110100a387 */ /* 0x0001e20000100800 */
[----:B----4-:R-:W-:-:S05]  /*2e210*/  @!P2 FMUL R16, R16, 16777216 ;  /* 0x4b8000001010a820 */ /* 0x010fca0000400000 */
[----:B------:R1:W-:Y:S04]  /*2e220*/  @!P2 STL [R1+0x1d4], R16 ;  /* 0x0001d4100100a387 */ /* 0x0003e80000100800 */
[----:B------:R-:W2:Y:S01]  /*2e230*/  LDL R21, [R1+0x20c] ;  /* 0x00020c0001157983 */ /* 0x000ea20000100800 */
[----:B------:R-:W-:Y:S02]  /*2e240*/  @!P2 FMUL R15, R15, 16777216 ;  /* 0x4b8000000f0fa820 */ /* 0x000fe40000400000 */
[----:B------:R-:W-:-:S03]  /*2e250*/  @!P2 FMUL R14, R14, 16777216 ;  /* 0x4b8000000e0ea820 */ /* 0x000fc60000400000 */
[----:B------:R4:W-:Y:S04]  /*2e260*/  @!P2 STL [R1+0x1d8], R15 ;  /* 0x0001d80f0100a387 */ /* 0x0009e80000100800 */
[----:B------:R0:W-:Y:S04]  /*2e270*/  @!P2 STL [R1+0x1dc], R14 ;  /* 0x0001dc0e0100a387 */ /* 0x0001e80000100800 */
[----:B------:R-:W2:Y:S04]  /*2e280*/  LDL R20, [R1+0x214] ;  /* 0x0002140001147983 */ /* 0x000ea80000100800 */
[----:B------:R-:W2:Y:S01]  /*2e290*/  LDL R19, [R1+0x218] ;  /* 0x0002180001137983 */ /* 0x000ea20000100800 */
[----:B------:R-:W-:-:S05]  /*2e2a0*/  @!P2 FMUL R13, R13, 16777216 ;  /* 0x4b8000000d0da820 */ /* 0x000fca0000400000 */
[----:B------:R0:W-:Y:S04]  /*2e2b0*/  @!P2 STL [R1+0x1e0], R13 ;  /* 0x0001e00d0100a387 */ /* 0x0001e80000100800 */
[----:B------:R-:W2:Y:S02]  /*2e2c0*/  LDL R18, [R1+0x21c] ;  /* 0x00021c0001127983 */ /* 0x000ea40000100800 */
[----:B--2---:R-:W-:-:S05]  /*2e2d0*/  @!P2 FMUL R12, R12, 16777216 ;  /* 0x4b8000000c0ca820 */ /* 0x004fca0000400000 */
[----:B------:R2:W-:Y:S04]  /*2e2e0*/  @!P2 STL [R1+0x1e4], R12 ;  /* 0x0001e40c0100a387 */ /* 0x0005e80000100800 */
[----:B0-----:R-:W3:Y:S04]  /*2e2f0*/  LDL R17, [R1+0x220] ;  /* 0x0002200001117983 */ /* 0x001ee80000100800 */
[----:B-1----:R-:W3:Y:S04]  /*2e300*/  LDL R16, [R1+0x224] ;  /* 0x0002240001107983 */ /* 0x002ee80000100800 */
[----:B----4-:R-:W4:Y:S04]  /*2e310*/  LDL R15, [R1+0x228] ;  /* 0x00022800010f7983 */ /* 0x010f280000100800 */
[----:B------:R-:W4:Y:S04]  /*2e320*/  LDL R14, [R1+0x22c] ;  /* 0x00022c00010e7983 */ /* 0x000f280000100800 */
[----:B------:R-:W4:Y:S04]  /*2e330*/  LDL R13, [R1+0x230] ;  /* 0x00023000010d7983 */ /* 0x000f280000100800 */
[----:B--2---:R-:W2:Y:S01]  /*2e340*/  LDL R12, [R1+0x234] ;  /* 0x00023400010c7983 */ /* 0x004ea20000100800 */
[----:B------:R-:W-:-:S02]  /*2e350*/  @!P2 FMUL R25, R25, 16777216 ;  /* 0x4b8000001919a820 */ /* 0x000fc40000400000 */
[----:B------:R-:W-:Y:S02]  /*2e360*/  @!P2 FMUL R9, R9, 16777216 ;  /* 0x4b8000000909a820 */ /* 0x000fe40000400000 */
[----:B------:R-:W-:-:S03]  /*2e370*/  @!P2 FMUL R8, R8, 16777216 ;  /* 0x4b8000000808a820 */ /* 0x000fc60000400000 */
[----:B------:R0:W-:Y:S04]  /*2e380*/  @!P2 STL [R1+0x1ec], R9 ;  /* 0x0001ec090100a387 */ /* 0x0001e80000100800 */
[----:B------:R-:W-:Y:S01]  /*2e390*/  @!P2 STL [R1+0x1e8], R25 ;  /* 0x0001e8190100a387 */ /* 0x000fe20000100800 */
[----:B------:R-:W-:-:S03]  /*2e3a0*/  @!P2 FMUL R24, R24, 16777216 ;  /* 0x4b8000001818a820 */ /* 0x000fc60000400000 */
[----:B0-----:R-:W2:Y:S01]  /*2e3b0*/  LDL R9, [R1+0x238] ;  /* 0x0002380001097983 */ /* 0x001ea20000100800 */
[----:B------:R-:W-:-:S03]  /*2e3c0*/  @!P2 FMUL R23, R23, 16777216 ;  /* 0x4b8000001717a820 */ /* 0x000fc60000400000 */
[----:B------:R0:W-:Y:S04]  /*2e3d0*/  @!P2 STL [R1+0x1f0], R8 ;  /* 0x0001f0080100a387 */ /* 0x0001e80000100800 */
[----:B0-----:R-:W2:Y:S04]  /*2e3e0*/  LDL R8, [R1+0x23c] ;  /* 0x00023c0001087983 */ /* 0x001ea80000100800 */
[----:B------:R-:W-:Y:S01]  /*2e3f0*/  @!P2 STL [R1+0x1f4], R24 ;  /* 0x0001f4180100a387 */ /* 0x000fe20000100800 */
[----:B------:R-:W-:-:S05]  /*2e400*/  @!P2 FMUL R11, R11, 16777216 ;  /* 0x4b8000000b0ba820 */ /* 0x000fca0000400000 */
[----:B------:R0:W-:Y:S04]  /*2e410*/  @!P2 STL [R1+0x1fc], R11 ;  /* 0x0001fc0b0100a387 */ /* 0x0001e80000100800 */
[----:B------:R-:W-:Y:S01]  /*2e420*/  @!P2 STL [R1+0x1f8], R23 ;  /* 0x0001f8170100a387 */ /* 0x000fe20000100800 */
[----:B------:R-:W-:-:S03]  /*2e430*/  @!P2 FMUL R10, R10, 16777216 ;  /* 0x4b8000000a0aa820 */ /* 0x000fc60000400000 */
[----:B0-----:R-:W2:Y:S04]  /*2e440*/  LDL R11, [R1+0x240] ;  /* 0x00024000010b7983 */ /* 0x001ea80000100800 */
[----:B------:R0:W-:Y:S04]  /*2e450*/  @!P2 STL [R1+0x200], R10 ;  /* 0x0002000a0100a387 */ /* 0x0001e80000100800 */
[----:B0-----:R-:W2:Y:S01]  /*2e460*/  LDL R10, [R1+0x244] ;  /* 0x00024400010a7983 */ /* 0x001ea20000100800 */
[----:B------:R-:W-:Y:S02]  /*2e470*/  @!P2 FMUL R0, R0, 16777216 ;  /* 0x4b8000000000a820 */ /* 0x000fe40000400000 */
[----:B------:R-:W-:-:S02]  /*2e480*/  @!P2 FMUL R22, R22, 16777216 ;  /* 0x4b8000001616a820 */ /* 0x000fc40000400000 */
[----:B------:R-:W-:Y:S01]  /*2e490*/  @!P2 FMUL R2, R2, 16777216 ;  /* 0x4b8000000202a820 */ /* 0x000fe20000400000 */
[----:B------:R-:W-:Y:S01]  /*2e4a0*/  STL [R1+0x15e0], R0 ;  /* 0x0015e00001007387 */ /* 0x000fe20000100800 */
[----:B------:R-:W-:-:S03]  /*2e4b0*/  @!P2 FMUL R21, R21, 16777216 ;  /* 0x4b8000001515a820 */ /* 0x000fc60000400000 */
[----:B------:R-:W-:Y:S04]  /*2e4c0*/  @!P2 STL [R1+0x204], R22 ;  /* 0x000204160100a387 */ /* 0x000fe80000100800 */
[----:B------:R-:W-:Y:S04]  /*2e4d0*/  STL [R1+0x15e4], R2 ;  /* 0x0015e40201007387 */ /* 0x000fe80000100800 */
[----:B------:R-:W-:Y:S01]  /*2e4e0*/  @!P2 STL [R1+0x20c], R21 ;  /* 0x00020c150100a387 */ /* 0x000fe20000100800 */
[----:B------:R-:W-:Y:S02]  /*2e4f0*/  @!P2 FMUL R20, R20, 16777216 ;  /* 0x4b8000001414a820 */ /* 0x000fe40000400000 */
[----:B------:R-:W-:-:S03]  /*2e500*/  @!P2 FMUL R19, R19, 16777216 ;  /* 0x4b8000001313a820 */ /* 0x000fc60000400000 */
[----:B------:R-:W-:Y:S04]  /*2e510*/  @!P2 STL [R1+0x214], R20 ;  /* 0x000214140100a387 */ /* 0x000fe80000100800 */
[----:B------:R-:W-:Y:S01]  /*2e520*/  @!P2 STL [R1+0x218], R19 ;  /* 0x000218130100a387 */ /* 0x000fe20000100800 */
[----:B------:R-:W-:-:S05]  /*2e530*/  @!P2 FMUL R18, R18, 16777216 ;  /* 0x4b8000001212a820 */ /* 0x000fca0000400000 */
[----:B------:R-:W-:Y:S01]  /*2e540*/  @!P2 STL [R1+0x21c], R18 ;  /* 0x00021c120100a387 */ /* 0x000fe20000100800 */
[C---:B------:R-:W-:Y:S02]  /*2e550*/  LOP3.LUT P0, RZ, R28.reuse, 0x200, RZ, 0xc0, !PT ;  /* 0x000002001cff7812 */ /* 0x040fe4000780c0ff */
[----:B------:R-:W-:Y:S01]  /*2e560*/  LOP3.LUT P1, RZ, R28, 0x4, RZ, 0xc0, !PT ;  /* 0x000000041cff7812 */ /* 0x000fe2000782c0ff */
[----:B---3--:R-:W-:Y:S02]  /*2e570*/  @!P2 FMUL R17, R17, 16777216 ;  /* 0x4b8000001111a820 */ /* 0x008fe40000400000 */
[----:B------:R-:W-:-:S03]  /*2e580*/  @!P2 FMUL R16, R16, 16777216 ;  /* 0x4b8000001010a820 */ /* 0x000fc60000400000 */
[----:B------:R-:W-:Y:S01]  /*2e590*/  @!P2 STL [R1+0x220], R17 ;  /* 0x000220110100a387 */ /* 0x000fe20000100800 */
[----:B----4-:R-:W-:-:S03]  /*2e5a0*/  @!P2 FMUL R15, R15, 16777216 ;  /* 0x4b8000000f0fa820 */ /* 0x010fc60000400000 */
[----:B------:R-:W-:Y:S01]  /*2e5b0*/  @!P2 STL [R1+0x224], R16 ;  /* 0x000224100100a387 */ /* 0x000fe20000100800 */
[----:B------:R-:W-:-:S03]  /*2e5c0*/  @!P2 FMUL R14, R14, 16777216 ;  /* 0x4b8000000e0ea820 */ /* 0x000fc60000400000 */
[----:B------:R-:W-:Y:S01]  /*2e5d0*/  @!P2 STL [R1+0x228], R15 ;  /* 0x0002280f0100a387 */ /* 0x000fe20000100800 */
[----:B------:R-:W-:-:S03]  /*2e5e0*/  @!P2 FMUL R13, R13, 16777216 ;  /* 0x4b8000000d0da820 */ /* 0x000fc60000400000 */
[----:B------:R-:W-:Y:S01]  /*2e5f0*/  @!P2 STL [R1+0x22c], R14 ;  /* 0x00022c0e0100a387 */ /* 0x000fe20000100800 */
[----:B--2---:R-:W-:-:S03]  /*2e600*/  @!P2 FMUL R12, R12, 16777216 ;  /* 0x4b8000000c0ca820 */ /* 0x004fc60000400000 */
[----:B------:R-:W-:Y:S04]  /*2e610*/  @!P2 STL [R1+0x230], R13 ;  /* 0x0002300d0100a387 */ /* 0x000fe80000100800 */
[----:B------:R-:W-:Y:S04]  /*2e620*/  @!P2 STL [R1+0x234], R12 ;  /* 0x0002340c0100a387 */ /* 0x000fe80000100800 */
[----:B------:R-:W2:Y:S04]  /*2e630*/  LDL R28, [R1+0x114] ;  /* 0x00011400011c7983 */ /* 0x000ea80000100800 */
[----:B------:R-:W3:Y:S04]  /*2e640*/  LDL R29, [R1+0x148] ;  /* 0x00014800011d7983 */ /* 0x000ee80000100800 */
[----:B------:R-:W4:Y:S04]  /*2e650*/  LDL R27, [R1+0x14c] ;  /* 0x00014c00011b7983 */ /* 0x000f280000100800 */
[----:B------:R-:W4:Y:S04]  /*2e660*/  LDL R26, [R1+0x150] ;  /* 0x00015000011a7983 */ /* 0x000f280000100800 */
[----:B------:R-:W4:Y:S01]  /*2e670*/  LDL R25, [R1+0x154] ;  /* 0x0001540001197983 */ /* 0x000f220000100800 */
[----:B------:R-:W-:-:S05]  /*2e680*/  @!P2 FMUL R9, R9, 16777216 ;  /* 0x4b8000000909a820 */ /* 0x000fca0000400000 */
[----:B------:R0:W-:Y:S01]  /*2e690*/  @!P2 STL [R1+0x238], R9 ;  /* 0x000238090100a387 */ /* 0x0001e20000100800 */
[----:B------:R-:W-:-:S03]  /*2e6a0*/  @!P2 FMUL R8, R8, 16777216 ;  /* 0x4b8000000808a820 */ /* 0x000fc60000400000 */
[----:B0-----:R-:W4:Y:S04]  /*2e6b0*/  LDL R9, [R1+0x158] ;  /* 0x0001580001097983 */ /* 0x001f280000100800 */
[----:B------:R0:W-:Y:S04]  /*2e6c0*/  @!P2 STL [R1+0x23c], R8 ;  /* 0x00023c080100a387 */ /* 0x0001e80000100800 */
[----:B------:R-:W4:Y:S04]  /*2e6d0*/  LDL R24, [R1+0x160] ;  /* 0x0001600001187983 */ /* 0x000f280000100800 */
[----:B------:R-:W4:Y:S04]  /*2e6e0*/  LDL R23, [R1+0x164] ;  /* 0x0001640001177983 */ /* 0x000f280000100800 */
[----:B0-----:R-:W4:Y:S01]  /*2e6f0*/  LDL R8, [R1+0x15c] ;  /* 0x00015c0001087983 */ /* 0x001f220000100800 */
[----:B------:R-:W-:-:S05]  /*2e700*/  @!P2 FMUL R11, R11, 16777216 ;  /* 0x4b8000000b0ba820 */ /* 0x000fca0000400000 */
[----:B------:R0:W-:Y:S04]  /*2e710*/  @!P2 STL [R1+0x240], R11 ;  /* 0x0002400b0100a387 */ /* 0x0001e80000100800 */
[----:B------:R-:W4:Y:S01]  /*2e720*/  LDL R22, [R1+0x168] ;  /* 0x0001680001167983 */ /* 0x000f220000100800 */
[----:B------:R-:W-:-:S05]  /*2e730*/  @!P2 FMUL R10, R10, 16777216 ;  /* 0x4b8000000a0aa820 */ /* 0x000fca0000400000 */
[----:B------:R1:W-:Y:S04]  /*2e740*/  @!P2 STL [R1+0x244], R10 ;  /* 0x0002440a0100a387 */ /* 0x0003e80000100800 */
[----:B------:R-:W4:Y:S04]  /*2e750*/  LDL R21, [R1+0x16c] ;  /* 0x00016c0001157983 */ /* 0x000f280000100800 */
        /* <DEDUP_REMOVED lines=9> */
[----:B0-----:R-:W4:Y:S04]  /*2e7f0*/  LDL R11, [R1+0x194] ;  /* 0x00019400010b7983 */ /* 0x001f280000100800 */
[----:B-1----:R-:W4:Y:S04]  /*2e800*/  LDL R10, [R1+0x198] ;  /* 0x00019800010a7983 */ /* 0x002f280000100800 */
[----:B------:R-:W4:Y:S01]  /*2e810*/  LDL.LU R0, [R1+0x11c] ;  /* 0x00011c0001007983 */ /* 0x000f220000300800 */
[----:B--2---:R-:W-:-:S02]  /*2e820*/  @!P2 FMUL R28, R28, 16777216 ;  /* 0x4b8000001c1ca820 */ /* 0x004fc40000400000 */
[----:B---3--:R-:W-:-:S03]  /*2e830*/  @!P3 FMUL R29, R29, 16777216 ;  /* 0x4b8000001d1db820 */ /* 0x008fc60000400000 */
[----:B------:R-:W-:Y:S01]  /*2e840*/  @!P2 STL [R1+0x114], R28 ;  /* 0x0001141c0100a387 */ /* 0x000fe20000100800 */
[----:B----4-:R-:W-:Y:S02]  /*2e850*/  @!P3 FMUL R27, R27, 16777216 ;  /* 0x4b8000001b1bb820 */ /* 0x010fe40000400000 */
[----:B------:R-:W-:Y:S02]  /*2e860*/  @!P3 FMUL R26, R26, 16777216 ;  /* 0x4b8000001a1ab820 */ /* 0x000fe40000400000 */
[----:B------:R-:W-:Y:S02]  /*2e870*/  @!P3 FMUL R25, R25, 16777216 ;  /* 0x4b8000001919b820 */ /* 0x000fe40000400000 */
[----:B------:R-:W-:Y:S02]  /*2e880*/  @!P3 FMUL R9, R9, 16777216 ;  /* 0x4b8000000909b820 */ /* 0x000fe40000400000 */
[----:B------:R-:W-:Y:S02]  /*2e890*/  @!P3 FMUL R24, R24, 16777216 ;  /* 0x4b8000001818b820 */ /* 0x000fe40000400000 */
[----:B------:R-:W-:-:S02]  /*2e8a0*/  @!P3 FMUL R23, R23, 16777216 ;  /* 0x4b8000001717b820 */ /* 0x000fc40000400000 */
[----:B------:R-:W-:Y:S02]  /*2e8b0*/  @!P3 FMUL R8, R8, 16777216 ;  /* 0x4b8000000808b820 */ /* 0x000fe40000400000 */
        /* <DEDUP_REMOVED lines=9> */
[----:B------:R-:W-:Y:S01]  /*2e950*/  @!P3 FMUL R13, R13, 16777216 ;  /* 0x4b8000000d0db820 */ /* 0x000fe20000400000 */
[----:B------:R-:W-:Y:S04]  /*2e960*/  STL [R1+0x166c], R0 ;  /* 0x00166c0001007387 */ /* 0x000fe80000100800 */
[----:B------:R-:W-:Y:S04]  /*2e970*/  @!P3 STL [R1+0x148], R29 ;  /* 0x0001481d0100b387 */ /* 0x000fe80000100800 */
[----:B------:R-:W-:Y:S04]  /*2e980*/  @!P3 STL [R1+0x14c], R27 ;  /* 0x00014c1b0100b387 */ /* 0x000fe80000100800 */
[----:B------:R-:W-:Y:S04]  /*2e990*/  @!P3 STL [R1+0x150], R26 ;  /* 0x0001501a0100b387 */ /* 0x000fe80000100800 */
[----:B------:R0:W-:Y:S04]  /*2e9a0*/  @!P3 STL [R1+0x158], R9 ;  /* 0x000158090100b387 */ /* 0x0001e80000100800 */
[----:B------:R-:W-:Y:S04]  /*2e9b0*/  @!P3 STL [R1+0x154], R25 ;  /* 0x000154190100b387 */ /* 0x000fe80000100800 */
[----:B0-----:R-:W2:Y:S04]  /*2e9c0*/  LDL R9, [R1+0x19c] ;  /* 0x00019c0001097983 */ /* 0x001ea80000100800 */
[----:B------:R0:W-:Y:S01]  /*2e9d0*/  @!P3 STL [R1+0x15c], R8 ;  /* 0x00015c080100b387 */ /* 0x0001e20000100800 */
[----:B------:R-:W-:-:S03]  /*2e9e0*/  @!P3 FMUL R12, R12, 16777216 ;  /* 0x4b8000000c0cb820 */ /* 0x000fc60000400000 */
[----:B0-----:R-:W3:Y:S04]  /*2e9f0*/  LDL R8, [R1+0x1a0] ;  /* 0x0001a00001087983 */ /* 0x001ee80000100800 */
[----:B------:R0:W-:Y:S04]  /*2ea00*/  @!P3 STL [R1+0x160], R24 ;  /* 0x000160180100b387 */ /* 0x0001e80000100800 */
[----:B------:R1:W-:Y:S04]  /*2ea10*/  @!P3 STL [R1+0x164], R23 ;  /* 0x000164170100b387 */ /* 0x0003e80000100800 */
[----:B------:R4:W-:Y:S04]  /*2ea20*/  @!P3 STL [R1+0x168], R22 ;  /* 0x000168160100b387 */ /* 0x0009e80000100800 */
[----:B------:R0:W-:Y:S04]  /*2ea30*/  @!P3 STL [R1+0x16c], R21 ;  /* 0x00016c150100b387 */ /* 0x0001e80000100800 */
[----:B------:R0:W-:Y:S01]  /*2ea40*/  @!P3 STL [R1+0x170], R20 ;  /* 0x000170140100b387 */ /* 0x0001e20000100800 */
[----:B------:R-:W-:-:S03]  /*2ea50*/  @!P3 FMUL R11, R11, 16777216 ;  /* 0x4b8000000b0bb820 */ /* 0x000fc60000400000 */
[----:B------:R0:W-:Y:S01]  /*2ea60*/  @!P3 STL [R1+0x174], R19 ;  /* 0x000174130100b387 */ /* 0x0001e20000100800 */
[----:B------:R-:W-:-:S03]  /*2ea70*/  @!P3 FMUL R10, R10, 16777216 ;  /* 0x4b8000000a0ab820 */ /* 0x000fc60000400000 */
[----:B------:R0:W-:Y:S04]  /*2ea80*/  @!P3 STL [R1+0x178], R18 ;  /* 0x000178120100b387 */ /* 0x0001e80000100800 */
        /* <DEDUP_REMOVED lines=8> */
[----:B------:R-:W3:Y:S04]  /*2eb10*/  LDL R0, [R1+0x1a4] ;  /* 0x0001a40001007983 */ /* 0x000ee80000100800 */
[----:B------:R-:W3:Y:S04]  /*2eb20*/  LDL R2, [R1+0x1a8] ;  /* 0x0001a80001027983 */ /* 0x000ee80000100800 */
[----:B------:R-:W3:Y:S04]  /*2eb30*/  LDL R28, [R1+0x1ac] ;  /* 0x0001ac00011c7983 */ /* 0x000ee80000100800 */
[----:B------:R-:W3:Y:S04]  /*2eb40*/  LDL R29, [R1+0x1b0] ;  /* 0x0001b000011d7983 */ /* 0x000ee80000100800 */
[----:B------:R-:W3:Y:S04]  /*2eb50*/  LDL R27, [R1+0x1b4] ;  /* 0x0001b400011b7983 */ /* 0x000ee80000100800 */
[----:B------:R-:W3:Y:S04]  /*2eb60*/  LDL R26, [R1+0x1b8] ;  /* 0x0001b800011a7983 */ /* 0x000ee80000100800 */
[----:B------:R-:W3:Y:S04]  /*2eb70*/  LDL R25, [R1+0x1bc] ;  /* 0x0001bc0001197983 */ /* 0x000ee80000100800 */
[----:B0-----:R-:W3:Y:S04]  /*2eb80*/  LDL R24, [R1+0x1c0] ;  /* 0x0001c00001187983 */ /* 0x001ee80000100800 */
[----:B-1----:R-:W3:Y:S04]  /*2eb90*/  LDL R23, [R1+0x1c4] ;  /* 0x0001c40001177983 */ /* 0x002ee80000100800 */
[----:B----4-:R-:W4:Y:S04]  /*2eba0*/  LDL R22, [R1+0xb4] ;  /* 0x0000b40001167983 */ /* 0x010f280000100800 */
[----:B------:R-:W4:Y:S01]  /*2ebb0*/  LDL R21, [R1+0xb8] ;  /* 0x0000b80001157983 */ /* 0x000f220000100800 */
[----:B--2---:R-:W-:-:S05]  /*2ebc0*/  @!P3 FMUL R9, R9, 16777216 ;  /* 0x4b8000000909b820 */ /* 0x004fca0000400000 */
[----:B------:R0:W-:Y:S04]  /*2ebd0*/  @!P3 STL [R1+0x19c], R9 ;  /* 0x00019c090100b387 */ /* 0x0001e80000100800 */
[----:B------:R-:W2:Y:S01]  /*2ebe0*/  LDL R20, [R1+0xbc] ;  /* 0x0000bc0001147983 */ /* 0x000ea20000100800 */
[----:B---3--:R-:W-:-:S05]  /*2ebf0*/  @!P3 FMUL R8, R8, 16777216 ;  /* 0x4b8000000808b820 */ /* 0x008fca0000400000 */
        /* <DEDUP_REMOVED lines=12> */
[----:B-1----:R-:W3:Y:S01]  /*2ecc0*/  LDL R8, [R1+0xec] ;  /* 0x0000ec0001087983 */ /* 0x002ee20000100800 */
[----:B------:R-:W-:-:S05]  /*2ecd0*/  @!P3 FMUL R0, R0, 16777216 ;  /* 0x4b8000000000b820 */ /* 0x000fca0000400000 */
[----:B------:R0:W-:Y:S04]  /*2ece0*/  @!P3 STL [R1+0x1a4], R0 ;  /* 0x0001a4000100b387 */ /* 0x0001e80000100800 */
[----:B0-----:R-:W3:Y:S01]  /*2ecf0*/  LDL.LU R0, [R1+0x166c] ;  /* 0x00166c0001007983 */ /* 0x001ee20000300800 */
[----:B------:R-:W-:Y:S02]  /*2ed00*/  @!P3 FMUL R2, R2, 16777216 ;  /* 0x4b8000000202b820 */ /* 0x000fe40000400000 */
[----:B------:R-:W-:Y:S02]  /*2ed10*/  @!P3 FMUL R28, R28, 16777216 ;  /* 0x4b8000001c1cb820 */ /* 0x000fe40000400000 */
[----:B------:R-:W-:Y:S02]  /*2ed20*/  @!P3 FMUL R29, R29, 16777216 ;  /* 0x4b8000001d1db820 */ /* 0x000fe40000400000 */
[----:B------:R-:W-:Y:S01]  /*2ed30*/  @!P3 FMUL R27, R27, 16777216 ;  /* 0x4b8000001b1bb820 */ /* 0x000fe20000400000 */
[----:B------:R-:W-:Y:S01]  /*2ed40*/  @!P3 STL [R1+0x1a8], R2 ;  /* 0x0001a8020100b387 */ /* 0x000fe20000100800 */
[----:B------:R-:W-:-:S02]  /*2ed50*/  @!P3 FMUL R26, R26, 16777216 ;  /* 0x4b8000001a1ab820 */ /* 0x000fc40000400000 */
[----:B------:R-:W-:Y:S01]  /*2ed60*/  @!P3 FMUL R25, R25, 16777216 ;  /* 0x4b8000001919b820 */ /* 0x000fe20000400000 */
[----:B------:R-:W-:Y:S01]  /*2ed70*/  @!P3 STL [R1+0x1ac], R28 ;  /* 0x0001ac1c0100b387 */ /* 0x000fe20000100800 */
[----:B------:R-:W-:-:S03]  /*2ed80*/  @!P3 FMUL R24, R24, 16777216 ;  /* 0x4b8000001818b820 */ /* 0x000fc60000400000 */
[----:B------:R-:W-:Y:S01]  /*2ed90*/  @!P3 STL [R1+0x1b0], R29 ;  /* 0x0001b01d0100b387 */ /* 0x000fe20000100800 */
[----:B------:R-:W-:-:S03]  /*2eda0*/  @!P3 FMUL R23, R23, 16777216 ;  /* 0x4b8000001717b820 */ /* 0x000fc60000400000 */
[----:B------:R-:W-:Y:S01]  /*2edb0*/  @!P3 STL [R1+0x1b4], R27 ;  /* 0x0001b41b0100b387 */ /* 0x000fe20000100800 */
[----:B----4-:R-:W-:-:S03]  /*2edc0*/  @!P4 FMUL R22, R22, 16777216 ;  /* 0x4b8000001616c820 */ /* 0x010fc60000400000 */
[----:B------:R-:W-:Y:S01]  /*2edd0*/  @!P3 STL [R1+0x1b8], R26 ;  /* 0x0001b81a0100b387 */ /* 0x000fe20000100800 */
[----:B------:R-:W-:-:S03]  /*2ede0*/  @!P4 FMUL R21, R21, 16777216 ;  /* 0x4b8000001515c820 */ /* 0x000fc60000400000 */
[----:B------:R-:W-:Y:S01]  /*2edf0*/  @!P3 STL [R1+0x1bc], R25 ;  /* 0x0001bc190100b387 */ /* 0x000fe20000100800 */
[----:B--2---:R-:W-:Y:S02]  /*2ee00*/  @!P4 FMUL R20, R20, 16777216 ;  /* 0x4b8000001414c820 */ /* 0x004fe40000400000 */
[----:B---3--:R-:W-:Y:S02]  /*2ee10*/  @!P4 FMUL R19, R19, 16777216 ;  /* 0x4b8000001313c820 */ /* 0x008fe40000400000 */
        /* <DEDUP_REMOVED lines=11> */
[----:B------:R-:W-:-:S05]  /*2eed0*/  @!P3 FMUL R0, R0, 16777216 ;  /* 0x4b8000000000b820 */ /* 0x000fca0000400000 */
[----:B------:R-:W-:Y:S04]  /*2eee0*/  STL [R1+0x1658], R0 ;  /* 0x0016580001007387 */ /* 0x000fe80000100800 */
[----:B------:R-:W-:Y:S04]  /*2eef0*/  @!P3 STL [R1+0x1c0], R24 ;  /* 0x0001c0180100b387 */ /* 0x000fe80000100800 */
        /* <DEDUP_REMOVED lines=16> */
[----:B------:R0:W-:Y:S04]  /*2f000*/  STL [R1+0x1668], R5 ;  /* 0x0016680501007387 */ /* 0x0001e80000100800 */
[----:B0-----:R-:W2:Y:S04]  /*2f010*/  LDL R5, [R1+0xf0] ;  /* 0x0000f00001057983 */ /* 0x001ea80000100800 */
[----:B------:R0:W-:Y:S04]  /*2f020*/  STL [R1+0x1664], R4 ;  /* 0x0016640401007387 */ /* 0x0001e80000100800 */
[----:B------:R-:W3:Y:S04]  /*2f030*/  LDL R0, [R1+0xf8] ;  /* 0x0000f80001007983 */ /* 0x000ee80000100800 */
[----:B------:R-:W4:Y:S04]  /*2f040*/  LDL R2, [R1+0xfc] ;  /* 0x0000fc0001027983 */ /* 0x000f280000100800 */
[----:B0-----:R-:W3:Y:S04]  /*2f050*/  LDL R4, [R1+0xf4] ;  /* 0x0000f40001047983 */ /* 0x001ee80000100800 */
        /* <DEDUP_REMOVED lines=21> */
[----:B------:R-:W4:Y:S01]  /*2f1b0*/  LDL R8, [R1+0x40] ;  /* 0x0000400001087983 */ /* 0x000f220000100800 */
[----:B--2---:R-:W-:-:S05]  /*2f1c0*/  @!P4 FMUL R5, R5, 16777216 ;  /* 0x4b8000000505c820 */ /* 0x004fca0000400000 */
[----:B------:R0:W-:Y:S04]  /*2f1d0*/  @!P4 STL [R1+0xf0], R5 ;  /* 0x0000f0050100c387 */ /* 0x0001e80000100800 */
[----:B0-----:R-:W2:Y:S01]  /*2f1e0*/  LDL.LU R5, [R1+0x1668] ;  /* 0x0016680001057983 */ /* 0x001ea20000300800 */
[----:B---3--:R-:W-:-:S05]  /*2f1f0*/  @!P4 FMUL R4, R4, 16777216 ;  /* 0x4b8000000404c820 */ /* 0x008fca0000400000 */
[----:B------:R0:W-:Y:S04]  /*2f200*/  @!P4 STL [R1+0xf4], R4 ;  /* 0x0000f4040100c387 */ /* 0x0001e80000100800 */
[----:B0-----:R-:W2:Y:S01]  /*2f210*/  LDL.LU R4, [R1+0x1664] ;  /* 0x0016640001047983 */ /* 0x001ea20000300800 */
[----:B------:R-:W-:Y:S02]  /*2f220*/  @!P4 FMUL R0, R0, 16777216 ;  /* 0x4b8000000000c820 */ /* 0x000fe40000400000 */
[----:B----4-:R-:W-:Y:S02]  /*2f230*/  @!P4 FMUL R2, R2, 16777216 ;  /* 0x4b8000000202c820 */ /* 0x010fe40000400000 */
[----:B------:R-:W-:Y:S02]  /*2f240*/  @!P4 FMUL R28, R28, 16777216 ;  /* 0x4b8000001c1cc820 */ /* 0x000fe40000400000 */
[----:B------:R-:W-:Y:S01]  /*2f250*/  @!P4 FMUL R29, R29, 16777216 ;  /* 0x4b8000001d1dc820 */ /* 0x000fe20000400000 */
[----:B------:R-:W-:Y:S01]  /*2f260*/  @!P4 STL [R1+0xf8], R0 ;  /* 0x0000f8000100c387 */ /* 0x000fe20000100800 */
[----:B------:R-:W-:-:S02]  /*2f270*/  @!P4 FMUL R27, R27, 16777216 ;  /* 0x4b8000001b1bc820 */ /* 0x000fc40000400000 */
[----:B------:R-:W-:Y:S01]  /*2f280*/  @!P4 FMUL R26, R26, 16777216 ;  /* 0x4b8000001a1ac820 */ /* 0x000fe20000400000 */
[----:B------:R0:W-:Y:S01]  /*2f290*/  @!P4 STL [R1+0xfc], R2 ;  /* 0x0000fc020100c387 */ /* 0x0001e20000100800 */
[----:B------:R-:W-:Y:S02]  /*2f2a0*/  @!P4 FMUL R25, R25, 16777216 ;  /* 0x4b8000001919c820 */ /* 0x000fe40000400000 */
[----:B------:R-:W-:Y:S01]  /*2f2b0*/  @!P4 FMUL R24, R24, 16777216 ;  /* 0x4b8000001818c820 */ /* 0x000fe20000400000 */
[----:B------:R1:W-:Y:S01]  /*2f2c0*/  @!P4 STL [R1+0x100], R28 ;  /* 0x0001001c0100c387 */ /* 0x0003e20000100800 */
[----:B------:R-:W-:Y:S02]  /*2f2d0*/  @!P4 FMUL R23, R23, 16777216 ;  /* 0x4b8000001717c820 */ /* 0x000fe40000400000 */
[----:B------:R-:W-:Y:S01]  /*2f2e0*/  @!P4 FMUL R22, R22, 16777216 ;  /* 0x4b8000001616c820 */ /* 0x000fe20000400000 */
[----:B------:R4:W-:Y:S01]  /*2f2f0*/  @!P4 STL [R1+0x104], R29 ;  /* 0x0001041d0100c387 */ /* 0x0009e20000100800 */
[----:B------:R-:W-:-:S03]  /*2f300*/  @!P4 FMUL R21, R21, 16777216 ;  /* 0x4b8000001515c820 */ /* 0x000fc60000400000 */
        /* <DEDUP_REMOVED lines=25> */
[----:B------:R-:W-:Y:S01]  /*2f4a0*/  @!P5 FMUL R8, R8, 16777216 ;  /* 0x4b8000000808d820 */ /* 0x000fe20000400000 */
[----:B0-----:R-:W-:Y:S02]  /*2f4b0*/  MOV R2, R6 ;  /* 0x0000000600027202 */ /* 0x001fe40000000f00 */
[----:B------:R0:W-:Y:S01]  /*2f4c0*/  @!P5 STL [R1+0x28], R14 ;  /* 0x0000280e0100d387 */ /* 0x0001e20000100800 */
[----:B------:R-:W-:-:S03]  /*2f4d0*/  IMAD.MOV.U32 R0, RZ, RZ, R7 ;  /* 0x000000ffff007224 */ /* 0x000fc600078e0007 */
[----:B------:R0:W-:Y:S04]  /*2f4e0*/  @!P5 STL [R1+0x2c], R13 ;  /* 0x00002c0d0100d387 */ /* 0x0001e80000100800 */
[----:B------:R0:W-:Y:S04]  /*2f4f0*/  @!P5 STL [R1+0x30], R12 ;  /* 0x0000300c0100d387 */ /* 0x0001e80000100800 */
[----:B------:R0:W-:Y:S04]  /*2f500*/  @!P5 STL [R1+0x34], R11 ;  /* 0x0000340b0100d387 */ /* 0x0001e80000100800 */
[----:B------:R0:W-:Y:S04]  /*2f510*/  @!P5 STL [R1+0x38], R10 ;  /* 0x0000380a0100d387 */ /* 0x0001e80000100800 */
[----:B------:R0:W-:Y:S04]  /*2f520*/  @!P5 STL [R1+0x3c], R9 ;  /* 0x00003c090100d387 */ /* 0x0001e80000100800 */
[----:B------:R0:W-:Y:S04]  /*2f530*/  @!P5 STL [R1+0x40], R8 ;  /* 0x000040080100d387 */ /* 0x0001e80000100800 */
[----:B------:R2:W-:Y:S04]  /*2f540*/  STL [R1+0x1660], R2 ;  /* 0x0016600201007387 */ /* 0x0005e80000100800 */
[----:B------:R2:W-:Y:S04]  /*2f550*/  STL [R1+0x165c], R0 ;  /* 0x00165c0001007387 */ /* 0x0005e80000100800 */
[----:B-1----:R-:W3:Y:S04]  /*2f560*/  LDL R28, [R1+0x50] ;  /* 0x00005000011c7983 */ /* 0x002ee80000100800 */
[----:B----4-:R-:W4:Y:S04]  /*2f570*/  LDL R29, [R1+0x54] ;  /* 0x00005400011d7983 */ /* 0x010f280000100800 */
        /* <DEDUP_REMOVED lines=22> */
[----:B--2---:R-:W-:-:S03]  /*2f6e0*/  IMAD.MOV.U32 R2, RZ, RZ, R5 ;  /* 0x000000ffff027224 */ /* 0x004fc600078e0005 */
[----:B------:R-:W2:Y:S01]  /*2f6f0*/  LDL R5, [R1+0x10] ;  /* 0x0000100001057983 */ /* 0x000ea20000100800 */
[----:B------:R-:W-:Y:S01]  /*2f700*/  @!P5 FMUL R2, R2, 16777216 ;  /* 0x4b8000000202d820 */ /* 0x000fe20000400000 */
[----:B------:R-:W-:Y:S02]  /*2f710*/  MOV R0, R4 ;  /* 0x0000000400007202 */ /* 0x000fe40000000f00 */
[----:B------:R-:W2:Y:S03]  /*2f720*/  LDL R4, [R1+0xc] ;  /* 0x00000c0001047983 */ /* 0x000ea60000100800 */
[----:B------:R-:W-:Y:S01]  /*2f730*/  @!P5 FMUL R0, R0, 16777216 ;  /* 0x4b8000000000d820 */ /* 0x000fe20000400000 */
[----:B------:R0:W-:Y:S04]  /*2f740*/  @!P5 STL [R1+0x44], R2 ;  /* 0x000044020100d387 */ /* 0x0001e80000100800 */
[----:B0-----:R-:W2:Y:S04]  /*2f750*/  LDL.LU R2, [R1+0x1660] ;  /* 0x0016600001027983 */ /* 0x001ea80000300800 */
[----:B------:R0:W-:Y:S04]  /*2f760*/  @!P5 STL [R1+0x48], R0 ;  /* 0x000048000100d387 */ /* 0x0001e80000100800 */
[----:B0-----:R-:W2:Y:S01]  /*2f770*/  LDL.LU R0, [R1+0x165c] ;  /* 0x00165c0001007983 */ /* 0x001ea20000300800 */
[----:B------:R-:W-:-:S02]  /*2f780*/  @!P6 FMUL R3, R3, 16777216 ;  /* 0x4b8000000303e820 */ /* 0x000fc40000400000 */
[----:B---3--:R-:W-:Y:S02]  /*2f790*/  @!P5 FMUL R28, R28, 16777216 ;  /* 0x4b8000001c1cd820 */ /* 0x008fe40000400000 */
[----:B----4-:R-:W-:Y:S02]  /*2f7a0*/  @!P5 FMUL R29, R29, 16777216 ;  /* 0x4b8000001d1dd820 */ /* 0x010fe40000400000 */
        /* <DEDUP_REMOVED lines=22> */
[----:B--2---:R-:W-:-:S05]  /*2f910*/  @!P5 FMUL R0, R0, 16777216 ;  /* 0x4b8000000000d820 */ /* 0x004fca0000400000 */
[----:B------:R0:W-:Y:S04]  /*2f920*/  @!P5 STL [R1+0x4c], R0 ;  /* 0x00004c000100d387 */ /* 0x0001e80000100800 */
[----:B0-----:R-:W2:Y:S04]  /*2f930*/  LDL.LU R0, [R1+0x1658] ;  /* 0x0016580001007983 */ /* 0x001ea80000300800 */
[----:B------:R0:W-:Y:S04]  /*2f940*/  @!P5 STL [R1+0x50], R28 ;  /* 0x0000501c0100d387 */ /* 0x0001e80000100800 */
[----:B0-----:R-:W3:Y:S04]  /*2f950*/  LDL.LU R28, [R1+0x1654] ;  /* 0x00165400011c7983 */ /* 0x001ee80000300800 */
[----:B------:R0:W-:Y:S04]  /*2f960*/  @!P5 STL [R1+0x54], R29 ;  /* 0x0000541d0100d387 */ /* 0x0001e80000100800 */
[----:B0-----:R-:W4:Y:S04]  /*2f970*/  LDL.LU R29, [R1+0x1650] ;  /* 0x00165000011d7983 */ /* 0x001f280000300800 */
[----:B------:R0:W-:Y:S04]  /*2f980*/  @!P5 STL [R1+0x58], R27 ;  /* 0x0000581b0100d387 */ /* 0x0001e80000100800 */
[----:B0-----:R-:W2:Y:S04]  /*2f990*/  LDL.LU R27, [R1+0x164c] ;  /* 0x00164c00011b7983 */ /* 0x001ea80000300800 */
        /* <DEDUP_REMOVED lines=9> */
[----:B0-----:R-:W3:Y:S04]  /*2fa30*/  LDL.LU R22, [R1+0x1638] ;  /* 0x0016380001167983 */ /* 0x001ee80000300800 */
[----:B------:R0:W-:Y:S04]  /*2fa40*/  @!P5 STL [R1+0x70], R21 ;  /* 0x000070150100d387 */ /* 0x0001e80000100800 */
[----:B0-----:R-:W4:Y:S04]  /*2fa50*/  LDL.LU R21, [R1+0x1634] ;  /* 0x0016340001157983 */ /* 0x001f280000300800 */
        /* <DEDUP_REMOVED lines=16> */
[----:B------:R0:W-:Y:S01]  /*2fb60*/  @!P5 STL [R1+0xa4], R12 ;  /* 0x0000a40c0100d387 */ /* 0x0001e20000100800 */
[----:B------:R-:W-:-:S03]  /*2fb70*/  @!P6 FMUL R5, R5, 16777216 ;  /* 0x4b8000000505e820 */ /* 0x000fc60000400000 */
[----:B0-----:R-:W4:Y:S04]  /*2fb80*/  LDL.LU R12, [R1+0x1610] ;  /* 0x00161000010c7983 */ /* 0x001f280000300800 */
[----:B------:R0:W-:Y:S01]  /*2fb90*/  @!P5 STL [R1+0xa8], R11 ;  /* 0x0000a80b0100d387 */ /* 0x0001e20000100800 */
[----:B------:R-:W-:-:S03]  /*2fba0*/  @!P6 FMUL R4, R4, 16777216 ;  /* 0x4b8000000404e820 */ /* 0x000fc60000400000 */
        /* <DEDUP_REMOVED lines=16> */
[----:B0-----:R-:W4:Y:S01]  /*2fcb0*/  LDL.LU R3, [R1+0x15ec] ;  /* 0x0015ec0001037983 */ /* 0x001f220000300800 */
[----:B------:R-:W-:-:S02]  /*2fcc0*/  @!P6 FMUL R2, R2, 16777216 ;  /* 0x4b8000000202e820 */ /* 0x000fc40000400000 */
[----:B--2---:R-:W-:Y:S02]  /*2fcd0*/  @!P6 FMUL R23, R23, 16777216 ;  /* 0x4b8000001717e820 */ /* 0x004fe40000400000 */
[----:B---3--:R-:W-:Y:S02]  /*2fce0*/  @!P6 FMUL R22, R22, 16777216 ;  /* 0x4b8000001616e820 */ /* 0x008fe40000400000 */
[----:B----4-:R-:W-:Y:S02]  /*2fcf0*/  @!P6 FMUL R21, R21, 16777216 ;  /* 0x4b8000001515e820 */ /* 0x010fe40000400000 */
        /* <DEDUP_REMOVED lines=17> */
[----:B------:R-:W-:-:S05]  /*2fe10*/  @!P6 FMUL R3, R3, 16777216 ;  /* 0x4b8000000303e820 */ /* 0x000fca0000400000 */
[----:B------:R0:W-:Y:S04]  /*2fe20*/  STL [R1+0x4], R3 ;  /* 0x0000040301007387 */ /* 0x0001e80000100800 */
[----:B0-----:R-:W2:Y:S04]  /*2fe30*/  LDL.LU R3, [R1+0x15e8] ;  /* 0x0015e80001037983 */ /* 0x001ea80000300800 */
[----:B------:R0:W-:Y:S04]  /*2fe40*/  @!P6 STL [R1], R2 ;  /* 0x000000020100e387 */ /* 0x0001e80000100800 */
[----:B0-----:R-:W3:Y:S04]  /*2fe50*/  LDL.LU R2, [R1+0x8c] ;  /* 0x00008c0001027983 */ /* 0x001ee80000300800 */
[----:B------:R0:W-:Y:S04]  /*2fe60*/  STL [R1+0x1590], R4 ;  /* 0x0015900401007387 */ /* 0x0001e80000100800 */
[----:B0-----:R-:W4:Y:S04]  /*2fe70*/  LDL R4, [R1+0x72c] ;  /* 0x00072c0001047983 */ /* 0x001f280000100800 */
[----:B------:R0:W-:Y:S04]  /*2fe80*/  STL [R1+0x1594], R5 ;  /* 0x0015940501007387 */ /* 0x0001e80000100800 */
[----:B0-----:R-:W2:Y:S04]  /*2fe90*/  LDL.LU R5, [R1+0x1c] ;  /* 0x00001c0001057983 */ /* 0x001ea80000300800 */
[----:B------:R0:W-:Y:S04]  /*2fea0*/  STL [R1+0x1598], R6 ;  /* 0x0015980601007387 */ /* 0x0001e80000100800 */
[----:B0-----:R-:W2:Y:S04]  /*2feb0*/  LDL.LU R6, [R1+0x734] ;  /* 0x0007340001067983 */ /* 0x001ea80000300800 */
[----:B------:R-:W-:Y:S04]  /*2fec0*/  STL [R1+0x159c], R7 ;  /* 0x00159c0701007387 */ /* 0x000fe80000100800 */
[----:B------:R-:W-:Y:S04]  /*2fed0*/  STL [R1+0x15a0], R8 ;  /* 0x0015a00801007387 */ /* 0x000fe80000100800 */
[----:B------:R-:W-:Y:S04]  /*2fee0*/  STL [R1+0x15a4], R9 ;  /* 0x0015a40901007387 */ /* 0x000fe80000100800 */
[----:B------:R-:W-:Y:S04]  /*2fef0*/  STL [R1+0x15a8], R10 ;  /* 0x0015a80a01007387 */ /* 0x000fe80000100800 */
[----:B------:R-:W-:Y:S04]  /*2ff00*/  STL [R1+0x15ac], R11 ;  /* 0x0015ac0b01007387 */ /* 0x000fe80000100800 */
[----:B------:R0:W-:Y:S04]  /*2ff10*/  STL [R1+0x15b0], R12 ;  /* 0x0015b00c01007387 */ /* 0x0001e80000100800 */
[----:B0-----:R-:W4:Y:S04]  /*2ff20*/  LDL.LU R12, [R1+0x20] ;  /* 0x00002000010c7983 */ /* 0x001f280000300800 */
[----:B------:R0:W-:Y:S04]  /*2ff30*/  STL [R1+0x15b4], R13 ;  /* 0x0015b40d01007387 */ /* 0x0001e80000100800 */
[----:B0-----:R-:W4:Y:S04]  /*2ff40*/  LDL.LU R13, [R1+0x4d0] ;  /* 0x0004d000010d7983 */ /* 0x001f280000300800 */
        /* <DEDUP_REMOVED lines=8> */
[----:B------:R1:W-:Y:S04]  /*2ffd0*/  STL [R1+0x15d4], R21 ;  /* 0x0015d41501007387 */ /* 0x0003e80000100800 */
[----:B------:R1:W-:Y:S04]  /*2ffe0*/  STL [R1+0x15d8], R22 ;  /* 0x0015d81601007387 */ /* 0x0003e80000100800 */
[----:B------:R-:W-:Y:S04]  /*2fff0*/  STL [R1+0x15dc], R23 ;  /* 0x0015dc1701007387 */ /* 0x000fe80000100800 */
[----:B0-----:R-:W4:Y:S04]  /*30000*/  LDL.LU R20, [R1+0x80] ;  /* 0x0000800001147983 */ /* 0x001f280000300800 */
[----:B-1----:R-:W4:Y:S04]  /*30010*/  LDL.LU R21, [R1+0x84] ;  /* 0x0000840001157983 */ /* 0x002f280000300800 */
[----:B------:R-:W4:Y:S04]  /*30020*/  LDL.LU R22, [R1+0x88] ;  /* 0x0000880001167983 */ /* 0x000f280000300800 */
[----:B------:R-:W4:Y:S04]  /*30030*/  LDL.LU R16, [R1+0x2c8] ;  /* 0x0002c80001107983 */ /* 0x000f280000300800 */
[----:B------:R-:W4:Y:S01]  /*30040*/  LDL.LU R11, [R1+0x2cc] ;  /* 0x0002cc00010b7983 */ /* 0x000f220000300800 */
[----:B------:R-:W-:Y:S01]  /*30050*/  LOP3.LUT P2, RZ, R28, 0x10, RZ, 0xc0, !PT ;  /* 0x000000101cff7812 */ /* 0x000fe2000784c0ff */
[----:B---3--:R-:W-:Y:S01]  /*30060*/  @!P0 FMUL R2, R2, 16777216 ;  /* 0x4b80000002028820 */ /* 0x008fe20000400000 */
[----:B--2---:R-:W-:-:S05]  /*30070*/  FSEL R6, R6, -INF , P1 ;  /* 0xff80000006067808 */ /* 0x004fca0000800000 */
[----:B------:R0:W-:Y:S04]  /*30080*/  STL [R1+0x478], R6 ;  /* 0x0004780601007387 */ /* 0x0001e80000100800 */
[----:B------:R-:W2:Y:S04]  /*30090*/  LDL.LU R10, [R1+0x3e0] ;  /* 0x0003e000010a7983 */ /* 0x000ea80000300800 */
[----:B------:R-:W3:Y:S04]  /*300a0*/  LDL.LU R9, [R1+0x3e4] ;  /* 0x0003e40001097983 */ /* 0x000ee80000300800 */
[----:B------:R-:W3:Y:S04]  /*300b0*/  LDL.LU R8, [R1+0x3f0] ;  /* 0x0003f00001087983 */ /* 0x000ee80000300800 */
[----:B------:R-:W3:Y:S01]  /*300c0*/  LDL.LU R7, [R1+0x3f4] ;  /* 0x0003f40001077983 */ /* 0x000ee20000300800 */
[----:B------:R4:W1:Y:S03]  /*300d0*/  MUFU.RCP R18, R5 ;  /* 0x0000000500127308 */ /* 0x0008660000001000 */
[----:B0-----:R-:W3:Y:S04]  /*300e0*/  LDL.LU R6, [R1+0x400] ;  /* 0x0004000001067983 */ /* 0x001ee80000300800 */
[----:B------:R0:W-:Y:S01]  /*300f0*/  STL [R1+0x12bc], R28 ;  /* 0x0012bc1c01007387 */ /* 0x0001e20000100800 */
[----:B----4-:R-:W-:-:S03]  /*30100*/  FMUL R5, R4, R2 ;  /* 0x0000000204057220 */ /* 0x010fc60000400000 */
[----:B------:R-:W4:Y:S01]  /*30110*/  LDL.LU R2, [R1+0x404] ;  /* 0x0004040001027983 */ /* 0x000f220000300800 */
[----:B------:R-:W-:-:S03]  /*30120*/  LOP3.LUT P1, RZ, R28, 0x8, RZ, 0xc0, !PT ;  /* 0x000000081cff7812 */ /* 0x000fc6000782c0ff */
[----:B0-----:R-:W4:Y:S01]  /*30130*/  LDL.LU R28, [R1+0x414] ;  /* 0x00041400011c7983 */ /* 0x001f220000300800 */
[----:B------:R-:W-:-:S04]  /*30140*/  @!P0 FMUL R13, R13, 16777216 ;  /* 0x4b8000000d0d8820 */ /* 0x000fc80000400000 */
[----:B------:R-:W-:-:S05]  /*30150*/  FMUL R4, R4, R13 ;  /* 0x0000000d04047220 */ /* 0x000fca0000400000 */
[----:B------:R-:W-:Y:S02]  /*30160*/  F2FP.BF16.PACK_AB R23, R5, R4 ;  /* 0x000000040517723e */ /* 0x000fe400000010ff */
[----:B------:R-:W4:Y:S04]  /*30170*/  LDL.LU R5, [R1+0x420] ;  /* 0x0004200001057983 */ /* 0x000f280000300800 */
[----:B------:R-:W4:Y:S04]  /*30180*/  LDL.LU R4, [R1+0x424] ;  /* 0x0004240001047983 */ /* 0x000f280000300800 */
[----:B------:R-:W4:Y:S04]  /*30190*/  LDL.LU R15, [R1+0x430] ;  /* 0x00043000010f7983 */ /* 0x000f280000300800 */
[----:B------:R-:W-:Y:S04]  /*301a0*/  STL [R1+0x1544], R3 ;  /* 0x0015440301007387 */ /* 0x000fe80000100800 */
[----:B------:R0:W-:Y:S04]  /*301b0*/  STS.128 [R3], R20 ;  /* 0x0000001403007388 */ /* 0x0001e80000000c00 */
[----:B0-----:R-:W4:Y:S04]  /*301c0*/  LDL.LU R3, [R1+0x410] ;  /* 0x0004100001037983 */ /* 0x001f280000300800 */
[----:B------:R-:W4:Y:S04]  /*301d0*/  LDL.LU R23, [R1+0x434] ;  /* 0x0004340001177983 */ /* 0x000f280000300800 */
[----:B------:R-:W4:Y:S01]  /*301e0*/  LDL.LU R22, [R1+0x440] ;  /* 0x0004400001167983 */ /* 0x000f220000300800 */
[----:B-1----:R-:W-:-:S03]  /*301f0*/  FMUL R16, R18, R16 ;  /* 0x0000001012107220 */ /* 0x002fc60000400000 */
[----:B------:R-:W4:Y:S01]  /*30200*/  LDL.LU R21, [R1+0x444] ;  /* 0x0004440001157983 */ /* 0x000f220000300800 */
[----:B------:R0:W1:Y:S03]  /*30210*/  MUFU.RCP R14, R12 ;  /* 0x0000000c000e7308 */ /* 0x0000660000001000 */
[----:B------:R-:W4:Y:S01]  /*30220*/  LDL.LU R20, [R1+0x450] ;  /* 0x0004500001147983 */ /* 0x000f220000300800 */
[----:B------:R-:W-:-:S03]  /*30230*/  FMUL R17, R18, R11 ;  /* 0x0000000b12117220 */ /* 0x000fc60000400000 */
[----:B------:R-:W4:Y:S04]  /*30240*/  LDL.LU R13, [R1+0x454] ;  /* 0x00045400010d7983 */ /* 0x000f280000300800 */
[----:B0-----:R-:W4:Y:S04]  /*30250*/  LDL.LU R12, [R1+0x460] ;  /* 0x00046000010c7983 */ /* 0x001f280000300800 */
[----:B------:R2:W-:Y:S04]  /*30260*/  STL [R1+0x40c], R16 ;  /* 0x00040c1001007387 */ /* 0x0005e80000100800 */
[----:B------:R-:W4:Y:S04]  /*30270*/  LDL.LU R11, [R1+0x464] ;  /* 0x00046400010b7983 */ /* 0x000f280000300800 */
[----:B------:R3:W-:Y:S01]  /*30280*/  STL [R1+0x3fc], R17 ;  /* 0x0003fc1101007387 */ /* 0x0007e20000100800 */
[----:B--2---:R-:W-:-:S03]  /*30290*/  FMUL R16, R18, R10 ;  /* 0x0000000a12107220 */ /* 0x004fc60000400000 */
[----:B------:R-:W2:Y:S01]  /*302a0*/  LDL.LU R10, [R1+0x470] ;  /* 0x00047000010a7983 */ /* 0x000ea20000300800 */
[----:B---3--:R-:W-:-:S03]  /*302b0*/  FMUL R17, R18, R9 ;  /* 0x0000000912117220 */ /* 0x008fc60000400000 */
[----:B------:R0:W-:Y:S04]  /*302c0*/  STL [R1+0x408], R16 ;  /* 0x0004081001007387 */ /* 0x0001e80000100800 */
[----:B------:R-:W3:Y:S01]  /*302d0*/  LDL.LU R9, [R1+0x474] ;  /* 0x0004740001097983 */ /* 0x000ee20000300800 */
[----:B------:R-:W-:-:S03]  /*302e0*/  FMUL R7, R18, R7 ;  /* 0x0000000712077220 */ /* 0x000fc60000400000 */
[----:B------:R1:W-:Y:S01]  /*302f0*/  STL [R1+0x3f8], R17 ;  /* 0x0003f81101007387 */ /* 0x0003e20000100800 */
[----:B0-----:R-:W-:-:S03]  /*30300*/  FMUL R16, R18, R8 ;  /* 0x0000000812107220 */ /* 0x001fc60000400000 */
[----:B------:R-:W3:Y:S01]  /*30310*/  LDL.LU R8, [R1+0x480] ;  /* 0x0004800001087983 */ /* 0x000ee20000300800 */
[----:B------:R-:W-:-:S03]  /*30320*/  FMUL R6, R18, R6 ;  /* 0x0000000612067220 */ /* 0x000fc60000400000 */
[----:B------:R-:W-:Y:S04]  /*30330*/  STL [R1+0x3f0], R16 ;  /* 0x0003f01001007387 */ /* 0x000fe80000100800 */
[----:B-1----:R-:W3:Y:S01]  /*30340*/  LDL.LU R17, [R1+0x484] ;  /* 0x0004840001117983 */ /* 0x002ee20000300800 */
[----:B----4-:R-:W-:-:S03]  /*30350*/  FMUL R2, R18, R2 ;  /* 0x0000000212027220 */ /* 0x010fc60000400000 */
[----:B------:R0:W-:Y:S04]  /*30360*/  STL [R1+0x3e8], R7 ;  /* 0x0003e80701007387 */ /* 0x0001e80000100800 */
[----:B0-----:R-:W4:Y:S04]  /*30370*/  LDL.LU R7, [R1+0x490] ;  /* 0x0004900001077983 */ /* 0x001f280000300800 */
[----:B------:R0:W-:Y:S04]  /*30380*/  STL [R1+0x3ec], R6 ;  /* 0x0003ec0601007387 */ /* 0x0001e80000100800 */
[----:B------:R-:W4:Y:S04]  /*30390*/  LDL.LU R16, [R1+0x494] ;  /* 0x0004940001107983 */ /* 0x000f280000300800 */
[----:B0-----:R-:W4:Y:S04]  /*303a0*/  LDL.LU R6, [R1+0x4a0] ;  /* 0x0004a00001067983 */ /* 0x001f280000300800 */
[----:B------:R0:W-:Y:S04]  /*303b0*/  STL [R1+0x3e4], R2 ;  /* 0x0003e40201007387 */ /* 0x0001e80000100800 */
[----:B0-----:R-:W4:Y:S01]  /*303c0*/  LDL.LU R2, [R1+0x4a4] ;  /* 0x0004a40001027983 */ /* 0x001f220000300800 */
[----:B------:R-:W-:-:S02]  /*303d0*/  FMUL R28, R18, R28 ;  /* 0x0000001c121c7220 */ /* 0x000fc40000400000 */
[----:B------:R-:W-:-:S05]  /*303e0*/  FMUL R3, R18, R3 ;  /* 0x0000000312037220 */ /* 0x000fca0000400000 */
[----:B------:R0:W-:Y:S02]  /*303f0*/  STL [R1+0x3e0], R3 ;  /* 0x0003e00301007387 */ /* 0x0001e40000100800 */
[C---:B0-----:R-:W-:Y:S02]  /*30400*/  FMUL R3, R18.reuse, R5 ;  /* 0x0000000512037220 */ /* 0x041fe40000400000 */
[----:B------:R-:W4:Y:S04]  /*30410*/  LDL.LU R5, [R1+0x4b0] ;  /* 0x0004b00001057983 */ /* 0x000f280000300800 */
[----:B------:R0:W-:Y:S04]  /*30420*/  STL [R1+0x3d8], R28 ;  /* 0x0003d81c01007387 */ /* 0x0001e80000100800 */
[----:B------:R1:W-:Y:S01]  /*30430*/  STL [R1+0x3dc], R3 ;  /* 0x0003dc0301007387 */ /* 0x0003e20000100800 */
[----:B0-----:R-:W-:-:S03]  /*30440*/  FMUL R28, R18, R4 ;  /* 0x00000004121c7220 */ /* 0x001fc60000400000 */
[----:B------:R-:W4:Y:S01]  /*30450*/  LDL.LU R4, [R1+0x4b4] ;  /* 0x0004b40001047983 */ /* 0x000f220000300800 */
[----:B-1----:R-:W-:-:S03]  /*30460*/  FMUL R3, R18, R15 ;  /* 0x0000000f12037220 */ /* 0x002fc60000400000 */
[----:B------:R-:W-:Y:S01]  /*30470*/  STL [R1+0x3d4], R28 ;  /* 0x0003d41c01007387 */ /* 0x000fe20000100800 */
[C---:B------:R-:W-:Y:S02]  /*30480*/  FMUL R23, R18.reuse, R23 ;  /* 0x0000001712177220 */ /* 0x040fe40000400000 */
[C---:B------:R-:W-:Y:S01]  /*30490*/  FMUL R22, R18.reuse, R22 ;  /* 0x0000001612167220 */ /* 0x040fe20000400000 */
[----:B------:R-:W4:Y:S01]  /*304a0*/  LDL.LU R15, [R1+0x4c0] ;  /* 0x0004c000010f7983 */ /* 0x000f220000300800 */
[----:B------:R-:W-:-:S03]  /*304b0*/  FMUL R20, R18, R20 ;  /* 0x0000001412147220 */ /* 0x000fc60000400000 */
[----:B------:R0:W-:Y:S01]  /*304c0*/  STL [R1+0x3d0], R3 ;  /* 0x0003d00301007387 */ /* 0x0001e20000100800 */
[----:B------:R-:W-:-:S03]  /*304d0*/  FMUL R13, R18, R13 ;  /* 0x0000000d120d7220 */ /* 0x000fc60000400000 */
[----:B------:R-:W-:Y:S01]  /*304e0*/  STL [R1+0x3c8], R23 ;  /* 0x0003c81701007387 */ /* 0x000fe20000100800 */
[----:B0-----:R-:W-:-:S03]  /*304f0*/  FMUL R3, R18, R21 ;  /* 0x0000001512037220 */ /* 0x001fc60000400000 */
[----:B------:R-:W-:Y:S04]  /*30500*/  STL [R1+0x3cc], R22 ;  /* 0x0003cc1601007387 */ /* 0x000fe80000100800 */
[----:B------:R0:W-:Y:S01]  /*30510*/  STL [R1+0x3c4], R3 ;  /* 0x0003c40301007387 */ /* 0x0001e20000100800 */
[----:B------:R-:W-:-:S03]  /*30520*/  FMUL R21, R18, R11 ;  /* 0x0000000b12157220 */ /* 0x000fc60000400000 */
[----:B------:R1:W-:Y:S01]  /*30530*/  STL [R1+0x304], R20 ;  /* 0x0003041401007387 */ /* 0x0003e20000100800 */
[----:B0-----:R-:W-:-:S03]  /*30540*/  FMUL R3, R18, R12 ;  /* 0x0000000c12037220 */ /* 0x001fc60000400000 */
[----:B-1----:R-:W4:Y:S04]  /*30550*/  LDL.LU R20, [R1+0x4c4] ;  /* 0x0004c40001147983 */ /* 0x002f280000300800 */
[----:B------:R0:W-:Y:S04]  /*30560*/  STL [R1+0x300], R13 ;  /* 0x0003000d01007387 */ /* 0x0001e80000100800 */
[----:B0-----:R-:W4:Y:S04]  /*30570*/  LDL.LU R13, [R1+0x114] ;  /* 0x00011400010d7983 */ /* 0x001f280000300800 */
[----:B------:R2:W-:Y:S04]  /*30580*/  STL [R1+0x2fc], R3 ;  /* 0x0002fc0301007387 */ /* 0x0005e80000100800 */
[----:B------:R-:W4:Y:S04]  /*30590*/  LDL.LU R12, [R1+0x248] ;  /* 0x00024800010c7983 */ /* 0x000f280000300800 */
[----:B------:R-:W4:Y:S04]  /*305a0*/  LDL.LU R11, [R1+0x24c] ;  /* 0x00024c00010b7983 */ /* 0x000f280000300800 */
[----:B------:R3:W-:Y:S01]  /*305b0*/  STL [R1+0x2f8], R21 ;  /* 0x0002f81501007387 */ /* 0x0007e20000100800 */
[----:B--2---:R-:W-:-:S03]  /*305c0*/  FMUL R3, R18, R10 ;  /* 0x0000000a12037220 */ /* 0x004fc60000400000 */
[----:B------:R-:W2:Y:S04]  /*305d0*/  LDL.LU R10, [R1+0x250] ;  /* 0x00025000010a7983 */ /* 0x000ea80000300800 */
[----:B------:R0:W-:Y:S01]  /*305e0*/  STL [R1+0x2f4], R3 ;  /* 0x0002f40301007387 */ /* 0x0001e20000100800 */
[----:B---3--:R-:W-:-:S03]  /*305f0*/  FMUL R21, R18, R9 ;  /* 0x0000000912157220 */ /* 0x008fc60000400000 */
[----:B------:R-:W3:Y:S01]  /*30600*/  LDL.LU R9, [R1+0x254] ;  /* 0x0002540001097983 */ /* 0x000ee20000300800 */
[----:B0-----:R-:W-:-:S03]  /*30610*/  FMUL R3, R18, R8 ;  /* 0x0000000812037220 */ /* 0x001fc60000400000 */
[----:B------:R-:W-:Y:S04]  /*30620*/  STL [R1+0x2f0], R21 ;  /* 0x0002f01501007387 */ /* 0x000fe80000100800 */
[----:B------:R-:W3:Y:S01]  /*30630*/  LDL.LU R8, [R1+0x258] ;  /* 0x0002580001087983 */ /* 0x000ee20000300800 */
[----:B------:R-:W-:-:S03]  /*30640*/  FMUL R17, R18, R17 ;  /* 0x0000001112117220 */ /* 0x000fc60000400000 */
[----:B------:R4:W-:Y:S02]  /*30650*/  STL [R1+0x2ec], R3 ;  /* 0x0002ec0301007387 */ /* 0x0009e40000100800 */
[C---:B----4-:R-:W-:Y:S02]  /*30660*/  FMUL R3, R18.reuse, R7 ;  /* 0x0000000712037220 */ /* 0x050fe40000400000 */
[----:B------:R-:W4:Y:S01]  /*30670*/  LDL.LU R7, [R1+0x25c] ;  /* 0x00025c0001077983 */ /* 0x000f220000300800 */
[----:B------:R-:W-:-:S03]  /*30680*/  FMUL R16, R18, R16 ;  /* 0x0000001012107220 */ /* 0x000fc60000400000 */
[----:B------:R-:W-:Y:S01]  /*30690*/  STL [R1+0x2e8], R17 ;  /* 0x0002e81101007387 */ /* 0x000fe20000100800 */
[----:B------:R-:W-:-:S03]  /*306a0*/  FMUL R6, R18, R6 ;  /* 0x0000000612067220 */ /* 0x000fc60000400000 */
[----:B------:R0:W-:Y:S04]  /*306b0*/  STL [R1+0x2e4], R3 ;  /* 0x0002e40301007387 */ /* 0x0001e80000100800 */
[----:B------:R-:W-:Y:S01]  /*306c0*/  STL [R1+0x2e0], R16 ;  /* 0x0002e01001007387 */ /* 0x000fe20000100800 */
[----:B0-----:R-:W-:-:S03]  /*306d0*/  FMUL R3, R18, R2 ;  /* 0x0000000212037220 */ /* 0x001fc60000400000 */
[----:B------:R-:W4:Y:S04]  /*306e0*/  LDL.LU R2, [R1+0x260] ;  /* 0x0002600001027983 */ /* 0x000f280000300800 */
[----:B------:R0:W-:Y:S04]  /*306f0*/  STL [R1+0x2dc], R6 ;  /* 0x0002dc0601007387 */ /* 0x0001e80000100800 */
[----:B------:R-:W4:Y:S04]  /*30700*/  LDL.LU R28, [R1+0x264] ;  /* 0x00026400011c7983 */ /* 0x000f280000300800 */
[----:B------:R1:W-:Y:S04]  /*30710*/  STL [R1+0x2d8], R3 ;  /* 0x0002d80301007387 */ /* 0x0003e80000100800 */
[----:B0-----:R-:W4:Y:S01]  /*30720*/  LDL.LU R6, [R1+0x268] ;  /* 0x0002680001067983 */ /* 0x001f220000300800 */
[----:B-1----:R-:W-:-:S03]  /*30730*/  FMUL R3, R18, R5 ;  /* 0x0000000512037220 */ /* 0x002fc60000400000 */
[----:B------:R-:W4:Y:S04]  /*30740*/  LDL.LU R5, [R1+0x26c] ;  /* 0x00026c0001057983 */ /* 0x000f280000300800 */
[----:B------:R0:W-:Y:S01]  /*30750*/  STL [R1+0x2d4], R3 ;  /* 0x0002d40301007387 */ /* 0x0001e20000100800 */
[----:B------:R-:W-:-:S03]  /*30760*/  FMUL R16, R18, R4 ;  /* 0x0000000412107220 */ /* 0x000fc60000400000 */
[----:B------:R-:W4:Y:S04]  /*30770*/  LDL.LU R4, [R1+0x270] ;  /* 0x0002700001047983 */ /* 0x000f280000300800 */
[----:B------:R1:W-:Y:S01]  /*30780*/  STL [R1+0x2d0], R16 ;  /* 0x0002d01001007387 */ /* 0x0003e20000100800 */
[----:B0-----:R-:W-:-:S03]  /*30790*/  FMUL R3, R18, R15 ;  /* 0x0000000f12037220 */ /* 0x001fc60000400000 */
[----:B------:R-:W4:Y:S04]  /*307a0*/  LDL.LU R23, [R1+0x274] ;  /* 0x0002740001177983 */ /* 0x000f280000300800 */
[----:B------:R-:W4:Y:S04]  /*307b0*/  LDL.LU R22, [R1+0x278] ;  /* 0x0002780001167983 */ /* 0x000f280000300800 */
[----:B------:R0:W-:Y:S04]  /*307c0*/  STL [R1+0x2cc], R3 ;  /* 0x0002cc0301007387 */ /* 0x0001e80000100800 */
[----:B------:R-:W4:Y:S04]  /*307d0*/  LDL.LU R21, [R1+0x27c] ;  /* 0x00027c0001157983 */ /* 0x000f280000300800 */
[----:B------:R-:W4:Y:S04]  /*307e0*/  LDL.LU R17, [R1+0x280] ;  /* 0x0002800001117983 */ /* 0x000f280000300800 */
[----:B-1----:R-:W4:Y:S04]  /*307f0*/  LDL.LU R16, [R1+0x284] ;  /* 0x0002840001107983 */ /* 0x002f280000300800 */
[----:B------:R-:W4:Y:S01]  /*30800*/  LDL.LU R15, [R1+0x288] ;  /* 0x00028800010f7983 */ /* 0x000f220000300800 */
[----:B------:R-:W-:-:S05]  /*30810*/  FMUL R20, R18, R20 ;  /* 0x0000001412147220 */ /* 0x000fca0000400000 */
[----:B------:R1:W-:Y:S01]  /*30820*/  STL [R1+0x2c8], R20 ;  /* 0x0002c81401007387 */ /* 0x0003e20000100800 */
[----:B0-----:R0:W2:Y:S01]  /*30830*/  MUFU.RCP R3, R13 ;  /* 0x0000000d00037308 */ /* 0x0010a20000001000 */
[C---:B------:R-:W-:Y:S02]  /*30840*/  FMUL R18, R14.reuse, R12 ;  /* 0x0000000c0e127220 */ /* 0x040fe40000400000 */
[----:B0-----:R-:W4:Y:S01]  /*30850*/  LDL.LU R13, [R1+0x28c] ;  /* 0x00028c00010d7983 */ /* 0x001f220000300800 */
[----:B-1----:R-:W-:-:S03]  /*30860*/  FMUL R20, R14, R11 ;  /* 0x0000000b0e147220 */ /* 0x002fc60000400000 */
[----:B------:R-:W4:Y:S04]  /*30870*/  LDL.LU R12, [R1+0x290] ;  /* 0x00029000010c7983 */ /* 0x000f280000300800 */
[----:B------:R2:W-:Y:S04]  /*30880*/  STL [R1+0x3c0], R18 ;  /* 0x0003c01201007387 */ /* 0x0005e80000100800 */
[----:B------:R-:W4:Y:S04]  /*30890*/  LDL.LU R11, [R1+0x294] ;  /* 0x00029400010b7983 */ /* 0x000f280000300800 */
[----:B------:R0:W-:Y:S01]  /*308a0*/  STL [R1+0x3b8], R20 ;  /* 0x0003b81401007387 */ /* 0x0001e20000100800 */
[----:B--2---:R-:W-:-:S03]  /*308b0*/  FMUL R18, R14, R10 ;  /* 0x0000000a0e127220 */ /* 0x004fc60000400000 */
[----:B------:R-:W2:Y:S04]  /*308c0*/  LDL.LU R10, [R1+0x298] ;  /* 0x00029800010a7983 */ /* 0x000ea80000300800 */
[----:B------:R3:W-:Y:S04]  /*308d0*/  STL [R1+0x3bc], R18 ;  /* 0x0003bc1201007387 */ /* 0x0007e80000100800 */
[----:B0-----:R-:W2:Y:S01]  /*308e0*/  LDL.LU R20, [R1+0x29c] ;  /* 0x00029c0001147983 */ /* 0x001ea20000300800 */
[C---:B---3--:R-:W-:Y:S02]  /*308f0*/  FMUL R18, R14.reuse, R9 ;  /* 0x000000090e127220 */ /* 0x048fe40000400000 */
[----:B------:R-:W-:-:S03]  /*30900*/  FMUL R9, R14, R8 ;  /* 0x000000080e097220 */ /* 0x000fc60000400000 */
[----:B------:R0:W-:Y:S04]  /*30910*/  STL [R1+0x3b4], R18 ;  /* 0x0003b41201007387 */ /* 0x0001e80000100800 */
[----:B------:R-:W3:Y:S04]  /*30920*/  LDL.LU R8, [R1+0x2a0] ;  /* 0x0002a00001087983 */ /* 0x000ee80000300800 */
[----:B------:R1:W-:Y:S04]  /*30930*/  STL [R1+0x3b0], R9 ;  /* 0x0003b00901007387 */ /* 0x0003e80000100800 */
[----:B0-----:R-:W3:Y:S01]  /*30940*/  LDL.LU R18, [R1+0x2a4] ;  /* 0x0002a40001127983 */ /* 0x001ee20000300800 */
[----:B----4-:R-:W-:-:S03]  /*30950*/  FMUL R7, R14, R7 ;  /* 0x000000070e077220 */ /* 0x010fc60000400000 */
[----:B-1----:R-:W4:Y:S04]  /*30960*/  LDL.LU R9, [R1+0x2a8] ;  /* 0x0002a80001097983 */ /* 0x002f280000300800 */
[----:B------:R0:W-:Y:S04]  /*30970*/  STL [R1+0x3a8], R7 ;  /* 0x0003a80701007387 */ /* 0x0001e80000100800 */
[----:B0-----:R-:W4:Y:S01]  /*30980*/  LDL.LU R7, [R1+0x2ac] ;  /* 0x0002ac0001077983 */ /* 0x001f220000300800 */
[----:B------:R-:W-:-:S05]  /*30990*/  FMUL R2, R14, R2 ;  /* 0x000000020e027220 */ /* 0x000fca0000400000 */
[----:B------:R0:W-:Y:S01]  /*309a0*/  STL [R1+0x3ac], R2 ;  /* 0x0003ac0201007387 */ /* 0x0001e20000100800 */
[----:B------:R-:W-:-:S03]  /*309b0*/  FMUL R28, R14, R28 ;  /* 0x0000001c0e1c7220 */ /* 0x000fc60000400000 */
[----:B0-----:R-:W4:Y:S04]  /*309c0*/  LDL.LU R2, [R1+0x15e4] ;  /* 0x0015e40001027983 */ /* 0x001f280000300800 */
[----:B------:R0:W-:Y:S02]  /*309d0*/  STL [R1+0x3a4], R28 ;  /* 0x0003a41c01007387 */ /* 0x0001e40000100800 */
[C---:B0-----:R-:W-:Y:S02]  /*309e0*/  FMUL R28, R14.reuse, R6 ;  /* 0x000000060e1c7220 */ /* 0x041fe40000400000 */
[----:B------:R-:W4:Y:S04]  /*309f0*/  LDL.LU R6, [R1+0x2b0] ;  /* 0x0002b00001067983 */ /* 0x000f280000300800 */
[----:B------:R0:W-:Y:S02]  /*30a00*/  STL [R1+0x3a0], R28 ;  /* 0x0003a01c01007387 */ /* 0x0001e40000100800 */
[----:B0-----:R-:W-:-:S02]  /*30a10*/  FMUL R28, R14, R5 ;  /* 0x000000050e1c7220 */ /* 0x001fc40000400000 */
[----:B------:R-:W4:Y:S04]  /*30a20*/  LDL.LU R5, [R1+0x2b4] ;  /* 0x0002b40001057983 */ /* 0x000f280000300800 */
[----:B------:R0:W-:Y:S02]  /*30a30*/  STL [R1+0x398], R28 ;  /* 0x0003981c01007387 */ /* 0x0001e40000100800 */
[C---:B0-----:R-:W-:Y:S02]  /*30a40*/  FMUL R28, R14.reuse, R4 ;  /* 0x000000040e1c7220 */ /* 0x041fe40000400000 */
[----:B------:R-:W4:Y:S01]  /*30a50*/  LDL.LU R4, [R1+0x2b8] ;  /* 0x0002b80001047983 */ /* 0x000f220000300800 */
        /* <DEDUP_REMOVED lines=11> */
[----:B0-----:R-:W4:Y:S04]  /*30b10*/  LDL.LU R17, [R1+0x2bc] ;  /* 0x0002bc0001117983 */ /* 0x001f280000300800 */
[----:B------:R0:W-:Y:S04]  /*30b20*/  STL [R1+0x384], R16 ;  /* 0x0003841001007387 */ /* 0x0001e80000100800 */
[----:B0-----:R-:W4:Y:S04]  /*30b30*/  LDL.LU R16, [R1+0x2c0] ;  /* 0x0002c00001107983 */ /* 0x001f280000300800 */
[----:B------:R0:W-:Y:S01]  /*30b40*/  STL [R1+0x284], R15 ;  /* 0x0002840f01007387 */ /* 0x0001e20000100800 */
[----:B------:R-:W-:-:S02]  /*30b50*/  FMUL R22, R14, R13 ;  /* 0x0000000d0e167220 */ /* 0x000fc40000400000 */
[C---:B------:R-:W-:Y:S01]  /*30b60*/  FMUL R21, R14.reuse, R12 ;  /* 0x0000000c0e157220 */ /* 0x040fe20000400000 */
[----:B0-----:R-:W4:Y:S04]  /*30b70*/  LDL.LU R15, [R1+0x2c4] ;  /* 0x0002c400010f7983 */ /* 0x001f280000300800 */
[----:B------:R-:W4:Y:S04]  /*30b80*/  LDL.LU R13, [R1+0x1c8] ;  /* 0x0001c800010d7983 */ /* 0x000f280000300800 */
[----:B------:R0:W-:Y:S04]  /*30b90*/  STL [R1+0x280], R22 ;  /* 0x0002801601007387 */ /* 0x0001e80000100800 */
[----:B------:R-:W4:Y:S04]  /*30ba0*/  LDL.LU R12, [R1+0x1cc] ;  /* 0x0001cc00010c7983 */ /* 0x000f280000300800 */
[----:B------:R2:W-:Y:S01]  /*30bb0*/  STL [R1+0x27c], R21 ;  /* 0x00027c1501007387 */ /* 0x0005e20000100800 */
[----:B0-----:R-:W-:-:S03]  /*30bc0*/  FMUL R22, R14, R11 ;  /* 0x0000000b0e167220 */ /* 0x001fc60000400000 */
[----:B------:R-:W4:Y:S04]  /*30bd0*/  LDL.LU R11, [R1+0x1d0] ;  /* 0x0001d000010b7983 */ /* 0x000f280000300800 */
[----:B------:R-:W-:Y:S01]  /*30be0*/  STL [R1+0x278], R22 ;  /* 0x0002781601007387 */ /* 0x000fe20000100800 */
[----:B--2---:R-:W-:-:S03]  /*30bf0*/  FMUL R21, R14, R10 ;  /* 0x0000000a0e157220 */ /* 0x004fc60000400000 */
[----:B------:R-:W2:Y:S04]  /*30c00*/  LDL.LU R10, [R1+0x1d4] ;  /* 0x0001d400010a7983 */ /* 0x000ea80000300800 */
[----:B------:R0:W-:Y:S02]  /*30c10*/  STL [R1+0x274], R21 ;  /* 0x0002741501007387 */ /* 0x0001e40000100800 */
[C---:B0-----:R-:W-:Y:S02]  /*30c20*/  FMUL R21, R14.reuse, R20 ;  /* 0x000000140e157220 */ /* 0x041fe40000400000 */
[C---:B---3--:R-:W-:Y:S02]  /*30c30*/  FMUL R20, R14.reuse, R8 ;  /* 0x000000080e147220 */ /* 0x048fe40000400000 */
[----:B------:R-:W3:Y:S01]  /*30c40*/  LDL.LU R8, [R1+0x1d8] ;  /* 0x0001d80001087983 */ /* 0x000ee20000300800 */
[----:B------:R-:W-:-:S03]  /*30c50*/  FMUL R18, R14, R18 ;  /* 0x000000120e127220 */ /* 0x000fc60000400000 */
[----:B------:R-:W-:Y:S04]  /*30c60*/  STL [R1+0x270], R21 ;  /* 0x0002701501007387 */ /* 0x000fe80000100800 */
[----:B------:R-:W-:Y:S01]  /*30c70*/  STL [R1+0x26c], R20 ;  /* 0x00026c1401007387 */ /* 0x000fe20000100800 */
[----:B----4-:R-:W-:-:S03]  /*30c80*/  FMUL R9, R14, R9 ;  /* 0x000000090e097220 */ /* 0x010fc60000400000 */
[----:B------:R-:W-:Y:S04]  /*30c90*/  STL [R1+0x268], R18 ;  /* 0x0002681201007387 */ /* 0x000fe80000100800 */
[----:B------:R-:W4:Y:S04]  /*30ca0*/  LDL.LU R28, [R1+0x1dc] ;  /* 0x0001dc00011c7983 */ /* 0x000f280000300800 */
[----:B------:R0:W-:Y:S01]  /*30cb0*/  STL [R1+0x264], R9 ;  /* 0x0002640901007387 */ /* 0x0001e20000100800 */
[----:B------:R-:W-:-:S03]  /*30cc0*/  FMUL R7, R14, R7 ;  /* 0x000000070e077220 */ /* 0x000fc60000400000 */
[----:B------:R-:W4:Y:S04]  /*30cd0*/  LDL.LU R23, [R1+0x1e0] ;  /* 0x0001e00001177983 */ /* 0x000f280000300800 */
[----:B------:R1:W-:Y:S04]  /*30ce0*/  STL [R1+0x260], R7 ;  /* 0x0002600701007387 */ /* 0x0003e80000100800 */
[----:B0-----:R-:W4:Y:S04]  /*30cf0*/  LDL.LU R9, [R1+0x1e4] ;  /* 0x0001e40001097983 */ /* 0x001f280000300800 */
[----:B-1----:R-:W4:Y:S01]  /*30d00*/  LDL.LU R7, [R1+0x1e8] ;  /* 0x0001e80001077983 */ /* 0x002f220000300800 */
[----:B------:R-:W-:-:S05]  /*30d10*/  FMUL R6, R14, R6 ;  /* 0x000000060e067220 */ /* 0x000fca0000400000 */
[----:B------:R0:W-:Y:S04]  /*30d20*/  STL [R1+0x25c], R6 ;  /* 0x00025c0601007387 */ /* 0x0001e80000100800 */
[----:B0-----:R-:W4:Y:S01]  /*30d30*/  LDL.LU R6, [R1+0x1ec] ;  /* 0x0001ec0001067983 */ /* 0x001f220000300800 */
[----:B------:R-:W-:-:S05]  /*30d40*/  FMUL R5, R14, R5 ;  /* 0x000000050e057220 */ /* 0x000fca0000400000 */
[----:B------:R0:W-:Y:S04]  /*30d50*/  STL [R1+0x258], R5 ;  /* 0x0002580501007387 */ /* 0x0001e80000100800 */
[----:B------:R-:W4:Y:S04]  /*30d60*/  LDL.LU R22, [R1+0x1f0] ;  /* 0x0001f00001167983 */ /* 0x000f280000300800 */
[----:B------:R-:W4:Y:S01]  /*30d70*/  LDL.LU R21, [R1+0x1f4] ;  /* 0x0001f40001157983 */ /* 0x000f220000300800 */
[----:B------:R-:W-:-:S05]  /*30d80*/  FMUL R4, R14, R4 ;  /* 0x000000040e047220 */ /* 0x000fca0000400000 */
[----:B------:R1:W-:Y:S04]  /*30d90*/  STL [R1+0x254], R4 ;  /* 0x0002540401007387 */ /* 0x0003e80000100800 */
[----:B------:R-:W4:Y:S04]  /*30da0*/  LDL.LU R20, [R1+0x1f8] ;  /* 0x0001f80001147983 */ /* 0x000f280000300800 */
[----:B------:R-:W4:Y:S04]  /*30db0*/  LDL.LU R18, [R1+0x1fc] ;  /* 0x0001fc0001127983 */ /* 0x000f280000300800 */
[----:B0-----:R-:W4:Y:S04]  /*30dc0*/  LDL.LU R5, [R1+0x200] ;  /* 0x0002000001057983 */ /* 0x001f280000300800 */
[----:B-1----:R-:W4:Y:S01]  /*30dd0*/  LDL.LU R4, [R1+0x204] ;  /* 0x0002040001047983 */ /* 0x002f220000300800 */
[----:B------:R-:W-:-:S05]  /*30de0*/  FMUL R17, R14, R17 ;  /* 0x000000110e117220 */ /* 0x000fca0000400000 */
[----:B------:R0:W-:Y:S01]  /*30df0*/  STL [R1+0x250], R17 ;  /* 0x0002501101007387 */ /* 0x0001e20000100800 */
[C---:B------:R-:W-:Y:S01]  /*30e00*/  FMUL R16, R14.reuse, R16 ;  /* 0x000000100e107220 */ /* 0x040fe20000400000 */
[----:B0-----:R0:W1:Y:S04]  /*30e10*/  MUFU.RCP R17, R0 ;  /* 0x0000000000117308 */ /* 0x0010680000001000 */
[----:B------:R1:W-:Y:S04]  /*30e20*/  STL [R1+0x24c], R16 ;  /* 0x00024c1001007387 */ /* 0x0003e80000100800 */
[----:B0-----:R-:W4:Y:S01]  /*30e30*/  LDL.LU R0, [R1+0x15e0] ;  /* 0x0015e00001007983 */ /* 0x001f220000300800 */
[----:B------:R-:W-:-:S02]  /*30e40*/  FMUL R14, R14, R15 ;  /* 0x0000000f0e0e7220 */ /* 0x000fc40000400000 */
[----:B------:R-:W-:-:S03]  /*30e50*/  FMUL R13, R3, R13 ;  /* 0x0000000d030d7220 */ /* 0x000fc60000400000 */
[----:B------:R0:W-:Y:S04]  /*30e60*/  STL [R1+0x248], R14 ;  /* 0x0002480e01007387 */ /* 0x0001e80000100800 */
[----:B-1----:R-:W4:Y:S01]  /*30e70*/  LDL.LU R16, [R1+0x20c] ;  /* 0x00020c0001107983 */ /* 0x002f220000300800 */
[----:B------:R-:W-:-:S03]  /*30e80*/  FMUL R12, R3, R12 ;  /* 0x0000000c030c7220 */ /* 0x000fc60000400000 */
[----:B0-----:R-:W4:Y:S04]  /*30e90*/  LDL.LU R14, [R1+0x214] ;  /* 0x00021400010e7983 */ /* 0x001f280000300800 */
[----:B------:R0:W-:Y:S01]  /*30ea0*/  STL [R1+0x380], R13 ;  /* 0x0003800d01007387 */ /* 0x0001e20000100800 */
[----:B------:R-:W-:-:S03]  /*30eb0*/  FMUL R11, R3, R11 ;  /* 0x0000000b030b7220 */ /* 0x000fc60000400000 */
[----:B0-----:R-:W4:Y:S04]  /*30ec0*/  LDL.LU R13, [R1+0x218] ;  /* 0x00021800010d7983 */ /* 0x001f280000300800 */
[----:B------:R0:W-:Y:S04]  /*30ed0*/  STL [R1+0x378], R12 ;  /* 0x0003780c01007387 */ /* 0x0001e80000100800 */
[----:B------:R-:W4:Y:S04]  /*30ee0*/  LDL.LU R15, [R1+0x21c] ;  /* 0x00021c00010f7983 */ /* 0x000f280000300800 */
[----:B------:R1:W-:Y:S04]  /*30ef0*/  STL [R1+0x37c], R11 ;  /* 0x00037c0b01007387 */ /* 0x0003e80000100800 */
[----:B0-----:R-:W4:Y:S01]  /*30f00*/  LDL.LU R12, [R1+0x220] ;  /* 0x00022000010c7983 */ /* 0x001f220000300800 */
[----:B--2---:R-:W-:-:S05]  /*30f10*/  FMUL R10, R3, R10 ;  /* 0x0000000a030a7220 */ /* 0x004fca0000400000 */
[----:B------:R0:W-:Y:S04]  /*30f20*/  STL [R1+0x374], R10 ;  /* 0x0003740a01007387 */ /* 0x0001e80000100800 */
[----:B-1----:R-:W2:Y:S04]  /*30f30*/  LDL.LU R11, [R1+0x224] ;  /* 0x00022400010b7983 */ /* 0x002ea80000300800 */
[----:B0-----:R-:W2:Y:S01]  /*30f40*/  LDL.LU R10, [R1+0x228] ;  /* 0x00022800010a7983 */ /* 0x001ea20000300800 */
[----:B---3--:R-:W-:-:S05]  /*30f50*/  FMUL R8, R3, R8 ;  /* 0x0000000803087220 */ /* 0x008fca0000400000 */
[----:B------:R0:W-:Y:S04]  /*30f60*/  STL [R1+0x370], R8 ;  /* 0x0003700801007387 */ /* 0x0001e80000100800 */
[----:B0-----:R-:W3:Y:S01]  /*30f70*/  LDL.LU R8, [R1+0x22c] ;  /* 0x00022c0001087983 */ /* 0x001ee20000300800 */
[----:B----4-:R-:W-:-:S05]  /*30f80*/  FMUL R28, R3, R28 ;  /* 0x0000001c031c7220 */ /* 0x010fca0000400000 */
[----:B------:R0:W-:Y:S02]  /*30f90*/  STL [R1+0x368], R28 ;  /* 0x0003681c01007387 */ /* 0x0001e40000100800 */
[C---:B0-----:R-:W-:Y:S02]  /*30fa0*/  FMUL R28, R3.reuse, R23 ;  /* 0x00000017031c7220 */ /* 0x041fe40000400000 */
[C---:B------:R-:W-:Y:S02]  /*30fb0*/  FMUL R23, R3.reuse, R9 ;  /* 0x0000000903177220 */ /* 0x040fe40000400000 */
[----:B------:R-:W4:Y:S04]  /*30fc0*/  LDL.LU R9, [R1+0x230] ;  /* 0x0002300001097983 */ /* 0x000f280000300800 */
[----:B------:R0:W-:Y:S04]  /*30fd0*/  STL [R1+0x36c], R28 ;  /* 0x00036c1c01007387 */ /* 0x0001e80000100800 */
[----:B------:R1:W-:Y:S01]  /*30fe0*/  STL [R1+0x364], R23 ;  /* 0x0003641701007387 */ /* 0x0003e20000100800 */
[----:B0-----:R-:W-:-:S03]  /*30ff0*/  FMUL R28, R3, R7 ;  /* 0x00000007031c7220 */ /* 0x001fc60000400000 */
[----:B------:R-:W4:Y:S04]  /*31000*/  LDL.LU R7, [R1+0x234] ;  /* 0x0002340001077983 */ /* 0x000f280000300800 */
[----:B------:R-:W-:Y:S01]  /*31010*/  STL [R1+0x360], R28 ;  /* 0x0003601c01007387 */ /* 0x000fe20000100800 */
[----:B-1----:R-:W-:-:S03]  /*31020*/  FMUL R23, R3, R6 ;  /* 0x0000000603177220 */ /* 0x002fc60000400000 */
[----:B------:R-:W4:Y:S04]  /*31030*/  LDL.LU R6, [R1+0x238] ;  /* 0x0002380001067983 */ /* 0x000f280000300800 */
[----:B------:R-:W-:Y:S01]  /*31040*/  STL [R1+0x358], R23 ;  /* 0x0003581701007387 */ /* 0x000fe20000100800 */
[C---:B------:R-:W-:Y:S02]  /*31050*/  FMUL R22, R3.reuse, R22 ;  /* 0x0000001603167220 */ /* 0x040fe40000400000 */
        /* <DEDUP_REMOVED lines=9> */
[----:B------:R0:W-:Y:S04]  /*310f0*/  STL [R1+0x34c], R5 ;  /* 0x00034c0501007387 */ /* 0x0001e80000100800 */
[----:B0-----:R-:W4:Y:S04]  /*31100*/  LDL.LU R5, [R1+0x23c] ;  /* 0x00023c0001057983 */ /* 0x001f280000300800 */
[----:B------:R0:W-:Y:S04]  /*31110*/  STL [R1+0x344], R4 ;  /* 0x0003440401007387 */ /* 0x0001e80000100800 */
[----:B0-----:R-:W4:Y:S01]  /*31120*/  LDL.LU R4, [R1+0x240] ;  /* 0x0002400001047983 */ /* 0x001f220000300800 */
[----:B------:R-:W-:-:S02]  /*31130*/  FMUL R2, R3, R2 ;  /* 0x0000000203027220 */ /* 0x000fc40000400000 */
[----:B------:R-:W-:-:S05]  /*31140*/  FMUL R0, R3, R0 ;  /* 0x0000000003007220 */ /* 0x000fca0000400000 */
[----:B------:R0:W-:Y:S04]  /*31150*/  STL [R1+0x1504], R0 ;  /* 0x0015040001007387 */ /* 0x0001e80000100800 */
[----:B------:R1:W-:Y:S01]  /*31160*/  STL [R1+0x1508], R2 ;  /* 0x0015080201007387 */ /* 0x0003e20000100800 */
[C---:B0-----:R-:W-:Y:S02]  /*31170*/  FMUL R0, R3.reuse, R16 ;  /* 0x0000001003007220 */ /* 0x041fe40000400000 */
[----:B-1----:R-:W-:-:S03]  /*31180*/  FMUL R2, R3, R14 ;  /* 0x0000000e03027220 */ /* 0x002fc60000400000 */
[----:B------:R0:W-:Y:S04]  /*31190*/  STL [R1+0x1fc], R0 ;  /* 0x0001fc0001007387 */ /* 0x0001e80000100800 */
[----:B------:R-:W4:Y:S04]  /*311a0*/  LDL.LU R14, [R1+0x244] ;  /* 0x00024400010e7983 */ /* 0x000f280000300800 */
[----:B------:R1:W-:Y:S01]  /*311b0*/  STL [R1+0x1f8], R2 ;  /* 0x0001f80201007387 */ /* 0x0003e20000100800 */
[----:B0-----:R-:W-:-:S03]  /*311c0*/  FMUL R0, R3, R13 ;  /* 0x0000000d03007220 */ /* 0x001fc60000400000 */
[----:B------:R-:W4:Y:S04]  /*311d0*/  LDL.LU R13, [R1+0x120] ;  /* 0x00012000010d7983 */ /* 0x000f280000300800 */
[----:B------:R0:W-:Y:S01]  /*311e0*/  STL [R1+0x1f4], R0 ;  /* 0x0001f40001007387 */ /* 0x0001e20000100800 */
[C---:B-1----:R-:W-:Y:S02]  /*311f0*/  FMUL R2, R3.reuse, R15 ;  /* 0x0000000f03027220 */ /* 0x042fe40000400000 */
[C---:B0-----:R-:W-:Y:S02]  /*31200*/  FMUL R0, R3.reuse, R12 ;  /* 0x0000000c03007220 */ /* 0x041fe40000400000 */
[----:B------:R-:W4:Y:S04]  /*31210*/  LDL.LU R12, [R1+0x148] ;  /* 0x00014800010c7983 */ /* 0x000f280000300800 */
[----:B------:R0:W-:Y:S04]  /*31220*/  STL [R1+0x1ec], R2 ;  /* 0x0001ec0201007387 */ /* 0x0001e80000100800 */
[----:B------:R3:W-:Y:S01]  /*31230*/  STL [R1+0x1f0], R0 ;  /* 0x0001f00001007387 */ /* 0x0007e20000100800 */
[----:B--2---:R-:W-:-:S02]  /*31240*/  FMUL R11, R3, R11 ;  /* 0x0000000b030b7220 */ /* 0x004fc40000400000 */
[----:B0-----:R-:W-:-:S03]  /*31250*/  FMUL R2, R3, R10 ;  /* 0x0000000a03027220 */ /* 0x001fc60000400000 */
[----:B------:R0:W-:Y:S04]  /*31260*/  STL [R1+0x1e8], R11 ;  /* 0x0001e80b01007387 */ /* 0x0001e80000100800 */
[----:B------:R-:W2:Y:S04]  /*31270*/  LDL.LU R23, [R1+0x14c] ;  /* 0x00014c0001177983 */ /* 0x000ea80000300800 */
[----:B------:R4:W-:Y:S04]  /*31280*/  STL [R1+0x1e4], R2 ;  /* 0x0001e40201007387 */ /* 0x0009e80000100800 */
[----:B------:R-:W2:Y:S01]  /*31290*/  LDL.LU R22, [R1+0x150] ;  /* 0x0001500001167983 */ /* 0x000ea20000300800 */
[----:B---3--:R-:W-:-:S05]  /*312a0*/  FMUL R0, R3, R8 ;  /* 0x0000000803007220 */ /* 0x008fca0000400000 */
[----:B------:R1:W-:Y:S04]  /*312b0*/  STL [R1+0x1e0], R0 ;  /* 0x0001e00001007387 */ /* 0x0003e80000100800 */
[----:B------:R-:W3:Y:S04]  /*312c0*/  LDL.LU R8, [R1+0x154] ;  /* 0x0001540001087983 */ /* 0x000ee80000300800 */
[----:B0-----:R-:W3:Y:S01]  /*312d0*/  LDL.LU R11, [R1+0x158] ;  /* 0x00015800010b7983 */ /* 0x001ee20000300800 */
[----:B----4-:R-:W-:-:S05]  /*312e0*/  FMUL R2, R3, R9 ;  /* 0x0000000903027220 */ /* 0x010fca0000400000 */
[----:B------:R0:W-:Y:S04]  /*312f0*/  STL [R1+0x1dc], R2 ;  /* 0x0001dc0201007387 */ /* 0x0001e80000100800 */
[----:B------:R-:W4:Y:S01]  /*31300*/  LDL.LU R10, [R1+0x15c] ;  /* 0x00015c00010a7983 */ /* 0x000f220000300800 */
[----:B-1----:R-:W-:-:S05]  /*31310*/  FMUL R0, R3, R7 ;  /* 0x0000000703007220 */ /* 0x002fca0000400000 */
[----:B------:R-:W-:Y:S04]  /*31320*/  STL [R1+0x1d8], R0 ;  /* 0x0001d80001007387 */ /* 0x000fe80000100800 */
[----:B------:R-:W4:Y:S04]  /*31330*/  LDL.LU R28, [R1+0x168] ;  /* 0x00016800011c7983 */ /* 0x000f280000300800 */
[----:B------:R-:W4:Y:S04]  /*31340*/  LDL.LU R9, [R1+0x16c] ;  /* 0x00016c0001097983 */ /* 0x000f280000300800 */
[----:B------:R-:W4:Y:S04]  /*31350*/  LDL.LU R21, [R1+0x170] ;  /* 0x0001700001157983 */ /* 0x000f280000300800 */
[----:B------:R-:W4:Y:S01]  /*31360*/  LDL.LU R7, [R1+0x174] ;  /* 0x0001740001077983 */ /* 0x000f220000300800 */
[----:B0-----:R-:W-:-:S03]  /*31370*/  FMUL R2, R3, R6 ;  /* 0x0000000603027220 */ /* 0x001fc60000400000 */
[----:B------:R-:W4:Y:S04]  /*31380*/  LDL.LU R6, [R1+0x178] ;  /* 0x0001780001067983 */ /* 0x000f280000300800 */
[----:B------:R0:W-:Y:S04]  /*31390*/  STL [R1+0x150c], R2 ;  /* 0x00150c0201007387 */ /* 0x0001e80000100800 */
[----:B0-----:R-:W4:Y:S04]  /*313a0*/  LDL.LU R2, [R1+0x164] ;  /* 0x0001640001027983 */ /* 0x001f280000300800 */
[----:B------:R-:W4:Y:S01]  /*313b0*/  LDL.LU R20, [R1+0x17c] ;  /* 0x00017c0001147983 */ /* 0x000f220000300800 */
[----:B------:R-:W-:-:S05]  /*313c0*/  FMUL R5, R3, R5 ;  /* 0x0000000503057220 */ /* 0x000fca0000400000 */
[----:B------:R0:W-:Y:S04]  /*313d0*/  STL [R1+0x1d0], R5 ;  /* 0x0001d00501007387 */ /* 0x0001e80000100800 */
[----:B------:R-:W4:Y:S01]  /*313e0*/  LDL.LU R18, [R1+0x180] ;  /* 0x0001800001127983 */ /* 0x000f220000300800 */
[----:B------:R-:W-:-:S03]  /*313f0*/  FMUL R0, R3, R4 ;  /* 0x0000000403007220 */ /* 0x000fc60000400000 */
[----:B0-----:R-:W4:Y:S04]  /*31400*/  LDL.LU R5, [R1+0x184] ;  /* 0x0001840001057983 */ /* 0x001f280000300800 */
[----:B------:R-:W4:Y:S04]  /*31410*/  LDL.LU R4, [R1+0x188] ;  /* 0x0001880001047983 */ /* 0x000f280000300800 */
[----:B------:R0:W-:Y:S04]  /*31420*/  STL [R1+0x1510], R0 ;  /* 0x0015100001007387 */ /* 0x0001e80000100800 */
[----:B0-----:R-:W4:Y:S04]  /*31430*/  LDL.LU R0, [R1+0x160] ;  /* 0x0001600001007983 */ /* 0x001f280000300800 */
[----:B------:R-:W4:Y:S01]  /*31440*/  LDL.LU R16, [R1+0x18c] ;  /* 0x00018c0001107983 */ /* 0x000f220000300800 */
[----:B------:R-:W-:-:S05]  /*31450*/  FMUL R14, R3, R14 ;  /* 0x0000000e030e7220 */ /* 0x000fca0000400000 */
[----:B------:R0:W-:Y:S04]  /*31460*/  STL [R1+0x1c8], R14 ;  /* 0x0001c80e01007387 */ /* 0x0001e80000100800 */
[----:B------:R-:W4:Y:S01]  /*31470*/  LDL.LU R15, [R1+0x190] ;  /* 0x00019000010f7983 */ /* 0x000f220000300800 */
[----:B------:R1:W2:Y:S03]  /*31480*/  MUFU.RCP R3, R13 ;  /* 0x0000000d00037308 */ /* 0x0002a60000001000 */
[----:B0-----:R-:W4:Y:S04]  /*31490*/  LDL.LU R14, [R1+0x194] ;  /* 0x00019400010e7983 */ /* 0x001f280000300800 */
[----:B-1----:R-:W4:Y:S01]  /*314a0*/  LDL.LU R13, [R1+0x198] ;  /* 0x00019800010d7983 */ /* 0x002f220000300800 */
[----:B------:R-:W-:-:S05]  /*314b0*/  FMUL R12, R17, R12 ;  /* 0x0000000c110c7220 */ /* 0x000fca0000400000 */
[----:B------:R0:W-:Y:S04]  /*314c0*/  STL [R1+0x340], R12 ;  /* 0x0003400c01007387 */ /* 0x0001e80000100800 */
[----:B0-----:R-:W4:Y:S01]  /*314d0*/  LDL.LU R12, [R1+0x19c] ;  /* 0x00019c00010c7983 */ /* 0x001f220000300800 */
[----:B--2---:R-:W-:-:S05]  /*314e0*/  FMUL R23, R17, R23 ;  /* 0x0000001711177220 */ /* 0x004fca0000400000 */
[----:B------:R0:W-:Y:S01]  /*314f0*/  STL [R1+0x338], R23 ;  /* 0x0003381701007387 */ /* 0x0001e20000100800 */
[----:B------:R-:W-:-:S03]  /*31500*/  FMUL R22, R17, R22 ;  /* 0x0000001611167220 */ /* 0x000fc60000400000 */
[----:B0-----:R-:W2:Y:S04]  /*31510*/  LDL.LU R23, [R1+0x15dc] ;  /* 0x0015dc0001177983 */ /* 0x001ea80000300800 */
[----:B------:R0:W-:Y:S01]  /*31520*/  STL [R1+0x33c], R22 ;  /* 0x00033c1601007387 */ /* 0x0001e20000100800 */
[----:B---3--:R-:W-:-:S03]  /*31530*/  FMUL R8, R17, R8 ;  /* 0x0000000811087220 */ /* 0x008fc60000400000 */
[----:B0-----:R-:W4:Y:S01]  /*31540*/  LDL.LU R22, [R1+0x15d8] ;  /* 0x0015d80001167983 */ /* 0x001f220000300800 */
[----:B------:R-:W-:-:S03]  /*31550*/  FMUL R11, R17, R11 ;  /* 0x0000000b110b7220 */ /* 0x000fc60000400000 */
[----:B------:R0:W-:Y:S04]  /*31560*/  STL [R1+0x334], R8 ;  /* 0x0003340801007387 */ /* 0x0001e80000100800 */
[----:B0-----:R-:W2:Y:S04]  /*31570*/  LDL.LU R8, [R1+0x1a0] ;  /* 0x0001a00001087983 */ /* 0x001ea80000300800 */
[----:B------:R0:W-:Y:S01]  /*31580*/  STL [R1+0x330], R11 ;  /* 0x0003300b01007387 */ /* 0x0001e20000100800 */
[----:B----4-:R-:W-:-:S03]  /*31590*/  FMUL R10, R17, R10 ;  /* 0x0000000a110a7220 */ /* 0x010fc60000400000 */
[----:B0-----:R-:W4:Y:S04]  /*315a0*/  LDL R11, [R1+0x1a4] ;  /* 0x0001a400010b7983 */ /* 0x001f280000100800 */
[----:B------:R0:W-:Y:S04]  /*315b0*/  STL [R1+0x328], R10 ;  /* 0x0003280a01007387 */ /* 0x0001e80000100800 */
[----:B0-----:R-:W4:Y:S01]  /*315c0*/  LDL.LU R10, [R1+0x1a8] ;  /* 0x0001a800010a7983 */ /* 0x001f220000300800 */
[C---:B------:R-:W-:Y:S02]  /*315d0*/  FMUL R21, R17.reuse, R21 ;  /* 0x0000001511157220 */ /* 0x040fe40000400000 */
[----:B------:R-:W-:-:S02]  /*315e0*/  FMUL R20, R17, R20 ;  /* 0x0000001411147220 */ /* 0x000fc40000400000 */
[----:B------:R-:W-:-:S05]  /*315f0*/  FMUL R0, R17, R0 ;  /* 0x0000000011007220 */ /* 0x000fca0000400000 */
[----:B------:R0:W-:Y:S02]  /*31600*/  STL [R1+0x32c], R0 ;  /* 0x00032c0001007387 */ /* 0x0001e40000100800 */
[C---:B0-----:R-:W-:Y:S02]  /*31610*/  FMUL R0, R17.reuse, R2 ;  /* 0x0000000211007220 */ /* 0x041fe40000400000 */
[----:B------:R-:W-:-:S03]  /*31620*/  FMUL R2, R17, R28 ;  /* 0x0000001c11027220 */ /* 0x000fc60000400000 */
[----:B------:R0:W-:Y:S02]  /*31630*/  STL [R1+0x324], R0 ;  /* 0x0003240001007387 */ /* 0x0001e40000100800 */
[C---:B0-----:R-:W-:Y:S02]  /*31640*/  FMUL R0, R17.reuse, R9 ;  /* 0x0000000911007220 */ /* 0x041fe40000400000 */
[----:B------:R-:W3:Y:S04]  /*31650*/  LDL.LU R9, [R1+0x1ac] ;  /* 0x0001ac0001097983 */ /* 0x000ee80000300800 */
[----:B------:R0:W-:Y:S04]  /*31660*/  STL [R1+0x320], R2 ;  /* 0x0003200201007387 */ /* 0x0001e80000100800 */
[----:B------:R1:W-:Y:S04]  /*31670*/  STL [R1+0x318], R0 ;  /* 0x0003180001007387 */ /* 0x0003e80000100800 */
[----:B------:R-:W-:Y:S01]  /*31680*/  STL [R1+0x31c], R21 ;  /* 0x00031c1501007387 */ /* 0x000fe20000100800 */
[----:B0-----:R-:W-:-:S03]  /*31690*/  FMUL R2, R17, R7 ;  /* 0x0000000711027220 */ /* 0x001fc60000400000 */
[----:B------:R-:W3:Y:S01]  /*316a0*/  LDL.LU R7, [R1+0x1b0] ;  /* 0x0001b00001077983 */ /* 0x000ee20000300800 */
[----:B-1----:R-:W-:-:S03]  /*316b0*/  FMUL R0, R17, R6 ;  /* 0x0000000611007220 */ /* 0x002fc60000400000 */
[----:B------:R0:W-:Y:S04]  /*316c0*/  STL [R1+0x314], R2 ;  /* 0x0003140201007387 */ /* 0x0001e80000100800 */
[----:B------:R-:W3:Y:S04]  /*316d0*/  LDL.LU R6, [R1+0x1b4] ;  /* 0x0001b40001067983 */ /* 0x000ee80000300800 */
[----:B------:R1:W-:Y:S01]  /*316e0*/  STL [R1+0x310], R0 ;  /* 0x0003100001007387 */ /* 0x0003e20000100800 */
[----:B0-----:R-:W-:-:S03]  /*316f0*/  FMUL R2, R17, R5 ;  /* 0x0000000511027220 */ /* 0x001fc60000400000 */
[----:B------:R-:W-:Y:S04]  /*31700*/  STL [R1+0x308], R20 ;  /* 0x0003081401007387 */ /* 0x000fe80000100800 */
[----:B------:R-:W3:Y:S01]  /*31710*/  LDL.LU R5, [R1+0x1b8] ;  /* 0x0001b80001057983 */ /* 0x000ee20000300800 */
[----:B-1----:R-:W-:-:S05]  /*31720*/  FMUL R0, R17, R18 ;  /* 0x0000001211007220 */ /* 0x002fca0000400000 */
[----:B------:R0:W-:Y:S04]  /*31730*/  STL [R1+0x30c], R0 ;  /* 0x00030c0001007387 */ /* 0x0001e80000100800 */
[----:B------:R1:W-:Y:S01]  /*31740*/  STL [R1+0x2c4], R2 ;  /* 0x0002c40201007387 */ /* 0x0003e20000100800 */
[----:B0-----:R-:W-:-:S03]  /*31750*/  FMUL R0, R17, R4 ;  /* 0x0000000411007220 */ /* 0x001fc60000400000 */
[----:B------:R-:W3:Y:S01]  /*31760*/  LDL.LU R4, [R1+0x1bc] ;  /* 0x0001bc0001047983 */ /* 0x000ee20000300800 */
[----:B-1----:R-:W-:-:S03]  /*31770*/  FMUL R2, R17, R15 ;  /* 0x0000000f11027220 */ /* 0x002fc60000400000 */
[----:B------:R0:W-:Y:S01]  /*31780*/  STL [R1+0x1514], R0 ;  /* 0x0015140001007387 */ /* 0x0001e20000100800 */
[----:B------:R-:W-:-:S03]  /*31790*/  FMUL R14, R17, R14 ;  /* 0x0000000e110e7220 */ /* 0x000fc60000400000 */
[----:B------:R1:W-:Y:S01]  /*317a0*/  STL [R1+0x1518], R2 ;  /* 0x0015180201007387 */ /* 0x0003e20000100800 */
[C---:B0-----:R-:W-:Y:S02]  /*317b0*/  FMUL R0, R17.reuse, R16 ;  /* 0x0000001011007220 */ /* 0x041fe40000400000 */
[----:B-1----:R-:W-:-:S03]  /*317c0*/  FMUL R2, R17, R13 ;  /* 0x0000000d11027220 */ /* 0x002fc60000400000 */
[----:B------:R0:W-:Y:S04]  /*317d0*/  STL [R1+0x174], R0 ;  /* 0x0001740001007387 */ /* 0x0001e80000100800 */
[----:B------:R-:W-:Y:S04]  /*317e0*/  STL [R1+0x16c], R14 ;  /* 0x00016c0e01007387 */ /* 0x000fe80000100800 */
[----:B------:R-:W3:Y:S01]  /*317f0*/  LDL.LU R21, [R1+0x1c0] ;  /* 0x0001c00001157983 */ /* 0x000ee20000300800 */
[----:B0-----:R-:W-:-:S03]  /*31800*/  FMUL R0, R17, R12 ;  /* 0x0000000c11007220 */ /* 0x001fc60000400000 */
[----:B------:R2:W-:Y:S04]  /*31810*/  STL [R1+0x168], R2 ;  /* 0x0001680201007387 */ /* 0x0005e80000100800 */
[----:B------:R-:W3:Y:S04]  /*31820*/  LDL.LU R18, [R1+0x1c4] ;  /* 0x0001c40001127983 */ /* 0x000ee80000300800 */
[----:B------:R4:W-:Y:S01]  /*31830*/  STL [R1+0x151c], R0 ;  /* 0x00151c0001007387 */ /* 0x0009e20000100800 */
[----:B--2---:R-:W-:-:S03]  /*31840*/  FMUL R2, R17, R8 ;  /* 0x0000000811027220 */ /* 0x004fc60000400000 */
[----:B------:R-:W2:Y:S04]  /*31850*/  LDL.LU R8, [R1+0x128] ;  /* 0x0001280001087983 */ /* 0x000ea80000300800 */
[----:B------:R0:W-:Y:S04]  /*31860*/  STL [R1+0x160], R2 ;  /* 0x0001600201007387 */ /* 0x0001e80000100800 */
[----:B------:R-:W2:Y:S01]  /*31870*/  LDL.LU R16, [R1+0xbc] ;  /* 0x0000bc0001107983 */ /* 0x000ea20000300800 */
[----:B----4-:R-:W-:-:S05]  /*31880*/  FMUL R0, R17, R11 ;  /* 0x0000000b11007220 */ /* 0x010fca0000400000 */
[----:B------:R3:W-:Y:S04]  /*31890*/  STL [R1+0x15c], R0 ;  /* 0x00015c0001007387 */ /* 0x0007e80000100800 */
[----:B------:R-:W4:Y:S04]  /*318a0*/  LDL.LU R15, [R1+0xc0] ;  /* 0x0000c000010f7983 */ /* 0x000f280000300800 */
[----:B------:R-:W2:Y:S01]  /*318b0*/  LDL.LU R14, [R1+0xc4] ;  /* 0x0000c400010e7983 */ /* 0x000ea20000300800 */
[----:B0-----:R-:W-:-:S03]  /*318c0*/  FMUL R2, R17, R10 ;  /* 0x0000000a11027220 */ /* 0x001fc60000400000 */
[----:B------:R-:W2:Y:S04]  /*318d0*/  LDL.LU R13, [R1+0xc8] ;  /* 0x0000c800010d7983 */ /* 0x000ea80000300800 */
[----:B------:R0:W-:Y:S04]  /*318e0*/  STL [R1+0x1520], R2 ;  /* 0x0015200201007387 */ /* 0x0001e80000100800 */
[----:B------:R-:W2:Y:S04]  /*318f0*/  LDL.LU R12, [R1+0xcc] ;  /* 0x0000cc00010c7983 */ /* 0x000ea80000300800 */
[----:B------:R-:W2:Y:S01]  /*31900*/  LDL.LU R11, [R1+0xd0] ;  /* 0x0000d000010b7983 */ /* 0x000ea20000300800 */
[----:B---3--:R-:W-:-:S05]  /*31910*/  FMUL R0, R17, R9 ;  /* 0x0000000911007220 */ /* 0x008fca0000400000 */
[----:B------:R1:W-:Y:S04]  /*31920*/  STL [R1+0x1524], R0 ;  /* 0x0015240001007387 */ /* 0x0003e80000100800 */
[----:B------:R-:W3:Y:S01]  /*31930*/  LDL.LU R10, [R1+0xd4] ;  /* 0x0000d400010a7983 */ /* 0x000ee20000300800 */
[----:B0-----:R-:W-:-:S05]  /*31940*/  FMUL R2, R17, R7 ;  /* 0x0000000711027220 */ /* 0x001fca0000400000 */
[----:B------:R0:W-:Y:S01]  /*31950*/  STL [R1+0x150], R2 ;  /* 0x0001500201007387 */ /* 0x0001e20000100800 */
[----:B-1----:R-:W-:-:S03]  /*31960*/  FMUL R0, R17, R6 ;  /* 0x0000000611007220 */ /* 0x002fc60000400000 */
[----:B------:R-:W2:Y:S04]  /*31970*/  LDL.LU R9, [R1+0xd8] ;  /* 0x0000d80001097983 */ /* 0x000ea80000300800 */
[----:B------:R-:W-:Y:S04]  /*31980*/  STL [R1+0x14c], R0 ;  /* 0x00014c0001007387 */ /* 0x000fe80000100800 */
[----:B------:R-:W2:Y:S01]  /*31990*/  LDL.LU R7, [R1+0xdc] ;  /* 0x0000dc0001077983 */ /* 0x000ea20000300800 */
[----:B0-----:R-:W-:-:S05]  /*319a0*/  FMUL R2, R17, R5 ;  /* 0x0000000511027220 */ /* 0x001fca0000400000 */
[----:B------:R0:W-:Y:S04]  /*319b0*/  STL [R1+0x1528], R2 ;  /* 0x0015280201007387 */ /* 0x0001e80000100800 */
[----:B0-----:R-:W2:Y:S01]  /*319c0*/  LDL.LU R2, [R1+0xb8] ;  /* 0x0000b80001027983 */ /* 0x001ea20000300800 */
[----:B------:R-:W-:-:S03]  /*319d0*/  FMUL R0, R17, R4 ;  /* 0x0000000411007220 */ /* 0x000fc60000400000 */
[----:B------:R-:W3:Y:S04]  /*319e0*/  LDL.LU R6, [R1+0xe0] ;  /* 0x0000e00001067983 */ /* 0x000ee80000300800 */
[----:B------:R-:W3:Y:S04]  /*319f0*/  LDL.LU R28, [R1+0xe4] ;  /* 0x0000e400011c7983 */ /* 0x000ee80000300800 */
[----:B------:R-:W3:Y:S04]  /*31a00*/  LDL.LU R20, [R1+0xe8] ;  /* 0x0000e80001147983 */ /* 0x000ee80000300800 */
[----:B------:R-:W3:Y:S04]  /*31a10*/  LDL.LU R5, [R1+0xec] ;  /* 0x0000ec0001057983 */ /* 0x000ee80000300800 */
[----:B------:R-:W3:Y:S04]  /*31a20*/  LDL.LU R4, [R1+0xf0] ;  /* 0x0000f00001047983 */ /* 0x000ee80000300800 */
[----:B------:R0:W-:Y:S04]  /*31a30*/  STL [R1+0x152c], R0 ;  /* 0x00152c0001007387 */ /* 0x0001e80000100800 */
[----:B0-----:R-:W3:Y:S01]  /*31a40*/  LDL.LU R0, [R1+0xb4] ;  /* 0x0000b40001007983 */ /* 0x001ee20000300800 */
[----:B------:R-:W-:-:S02]  /*31a50*/  FMUL R21, R17, R21 ;  /* 0x0000001511157220 */ /* 0x000fc40000400000 */
[----:B------:R-:W-:-:S03]  /*31a60*/  FMUL R17, R17, R18 ;  /* 0x0000001211117220 */ /* 0x000fc60000400000 */
[----:B------:R0:W-:Y:S04]  /*31a70*/  STL [R1+0x11c], R21 ;  /* 0x00011c1501007387 */ /* 0x0001e80000100800 */
[----:B0-----:R-:W3:Y:S04]  /*31a80*/  LDL.LU R21, [R1+0x15d4] ;  /* 0x0015d40001157983 */ /* 0x001ee80000300800 */
[----:B------:R-:W3:Y:S04]  /*31a90*/  LDL.LU R18, [R1+0xf4] ;  /* 0x0000f40001127983 */ /* 0x000ee80000300800 */
[----:B------:R0:W-:Y:S04]  /*31aa0*/  STL [R1+0x114], R17 ;  /* 0x0001141101007387 */ /* 0x0001e80000100800 */
[----:B0-----:R-:W3:Y:S01]  /*31ab0*/  LDL.LU R17, [R1+0xf8] ;  /* 0x0000f80001117983 */ /* 0x001ee20000300800 */
[----:B----4-:R-:W-:-:S02]  /*31ac0*/  FMUL R15, R3, R15 ;  /* 0x0000000f030f7220 */ /* 0x010fc40000400000 */
[C---:B--2---:R-:W-:Y:S02]  /*31ad0*/  FMUL R2, R3.reuse, R2 ;  /* 0x0000000203027220 */ /* 0x044fe40000400000 */
[----:B---3--:R-:W-:-:S05]  /*31ae0*/  FMUL R0, R3, R0 ;  /* 0x0000000003007220 */ /* 0x008fca0000400000 */
[----:B------:R0:W-:Y:S02]  /*31af0*/  STL [R1+0x2c0], R0 ;  /* 0x0002c00001007387 */ /* 0x0001e40000100800 */
[C---:B0-----:R-:W-:Y:S02]  /*31b00*/  FMUL R0, R3.reuse, R16 ;  /* 0x0000001003007220 */ /* 0x041fe40000400000 */
[----:B------:R-:W2:Y:S04]  /*31b10*/  LDL.LU R16, [R1+0xfc] ;  /* 0x0000fc0001107983 */ /* 0x000ea80000300800 */
[----:B------:R0:W-:Y:S04]  /*31b20*/  STL [R1+0x2b8], R2 ;  /* 0x0002b80201007387 */ /* 0x0001e80000100800 */
[----:B------:R1:W-:Y:S01]  /*31b30*/  STL [R1+0x2bc], R0 ;  /* 0x0002bc0001007387 */ /* 0x0003e20000100800 */
[----:B0-----:R-:W-:-:S03]  /*31b40*/  FMUL R2, R3, R14 ;  /* 0x0000000e03027220 */ /* 0x001fc60000400000 */
[----:B------:R0:W-:Y:S01]  /*31b50*/  STL [R1+0x2b4], R15 ;  /* 0x0002b40f01007387 */ /* 0x0001e20000100800 */
[----:B-1----:R-:W-:-:S03]  /*31b60*/  FMUL R0, R3, R13 ;  /* 0x0000000d03007220 */ /* 0x002fc60000400000 */
[----:B0-----:R-:W3:Y:S04]  /*31b70*/  LDL.LU R15, [R1+0x100] ;  /* 0x00010000010f7983 */ /* 0x001ee80000300800 */
[----:B------:R0:W-:Y:S04]  /*31b80*/  STL [R1+0x2b0], R2 ;  /* 0x0002b00201007387 */ /* 0x0001e80000100800 */
[----:B------:R-:W4:Y:S01]  /*31b90*/  LDL.LU R14, [R1+0x104] ;  /* 0x00010400010e7983 */ /* 0x000f220000300800 */
[----:B0-----:R-:W-:-:S03]  /*31ba0*/  FMUL R2, R3, R12 ;  /* 0x0000000c03027220 */ /* 0x001fc60000400000 */
[----:B------:R0:W-:Y:S04]  /*31bb0*/  STL [R1+0x2a8], R0 ;  /* 0x0002a80001007387 */ /* 0x0001e80000100800 */
[----:B------:R-:W4:Y:S04]  /*31bc0*/  LDL.LU R13, [R1+0x108] ;  /* 0x00010800010d7983 */ /* 0x000f280000300800 */
[----:B------:R1:W-:Y:S04]  /*31bd0*/  STL [R1+0x2ac], R2 ;  /* 0x0002ac0201007387 */ /* 0x0003e80000100800 */
[----:B------:R-:W4:Y:S01]  /*31be0*/  LDL.LU R12, [R1+0x10c] ;  /* 0x00010c00010c7983 */ /* 0x000f220000300800 */
[----:B0-----:R-:W-:-:S02]  /*31bf0*/  FMUL R0, R3, R11 ;  /* 0x0000000b03007220 */ /* 0x001fc40000400000 */
[C---:B------:R-:W-:Y:S01]  /*31c00*/  FMUL R10, R3.reuse, R10 ;  /* 0x0000000a030a7220 */ /* 0x040fe20000400000 */
[----:B------:R-:W4:Y:S01]  /*31c10*/  LDL.LU R11, [R1+0x110] ;  /* 0x00011000010b7983 */ /* 0x000f220000300800 */
[----:B-1----:R-:W-:-:S03]  /*31c20*/  FMUL R2, R3, R9 ;  /* 0x0000000903027220 */ /* 0x002fc60000400000 */
[----:B------:R0:W-:Y:S04]  /*31c30*/  STL [R1+0x2a4], R0 ;  /* 0x0002a40001007387 */ /* 0x0001e80000100800 */
[----:B------:R1:W-:Y:S01]  /*31c40*/  STL [R1+0x2a0], R10 ;  /* 0x0002a00a01007387 */ /* 0x0003e20000100800 */
[----:B0-----:R-:W-:-:S03]  /*31c50*/  FMUL R0, R3, R7 ;  /* 0x0000000703007220 */ /* 0x001fc60000400000 */
[----:B-1----:R-:W4:Y:S04]  /*31c60*/  LDL.LU R10, [R1+0x118] ;  /* 0x00011800010a7983 */ /* 0x002f280000300800 */
[----:B------:R0:W-:Y:S01]  /*31c70*/  STL [R1+0x298], R2 ;  /* 0x0002980201007387 */ /* 0x0001e20000100800 */
[----:B------:R-:W-:-:S03]  /*31c80*/  FMUL R20, R3, R20 ;  /* 0x0000001403147220 */ /* 0x000fc60000400000 */
[----:B------:R-:W4:Y:S04]  /*31c90*/  LDL.LU R9, [R1+0x124] ;  /* 0x0001240001097983 */ /* 0x000f280000300800 */
[----:B------:R1:W-:Y:S01]  /*31ca0*/  STL [R1+0x29c], R0 ;  /* 0x00029c0001007387 */ /* 0x0003e20000100800 */
[----:B0-----:R-:W-:-:S03]  /*31cb0*/  FMUL R2, R3, R6 ;  /* 0x0000000603027220 */ /* 0x001fc60000400000 */
[----:B------:R-:W4:Y:S04]  /*31cc0*/  LDL.LU R7, [R1+0x130] ;  /* 0x0001300001077983 */ /* 0x000f280000300800 */
[----:B------:R-:W4:Y:S01]  /*31cd0*/  LDL.LU R6, [R1+0x134] ;  /* 0x0001340001067983 */ /* 0x000f220000300800 */
[----:B-1----:R-:W-:-:S03]  /*31ce0*/  FMUL R0, R3, R28 ;  /* 0x0000001c03007220 */ /* 0x002fc60000400000 */
[----:B------:R0:W-:Y:S04]  /*31cf0*/  STL [R1+0x294], R2 ;  /* 0x0002940201007387 */ /* 0x0001e80000100800 */
[----:B------:R1:W-:Y:S01]  /*31d00*/  STL [R1+0x290], R0 ;  /* 0x0002900001007387 */ /* 0x0003e20000100800 */
[----:B0-----:R-:W-:-:S03]  /*31d10*/  FMUL R2, R3, R5 ;  /* 0x0000000503027220 */ /* 0x001fc60000400000 */
[----:B------:R-:W-:Y:S01]  /*31d20*/  STL [R1+0x288], R20 ;  /* 0x0002881401007387 */ /* 0x000fe20000100800 */
[----:B-1----:R-:W-:-:S03]  /*31d30*/  FMUL R0, R3, R4 ;  /* 0x0000000403007220 */ /* 0x002fc60000400000 */
[----:B------:R-:W4:Y:S04]  /*31d40*/  LDL.LU R5, [R1+0x138] ;  /* 0x0001380001057983 */ /* 0x000f280000300800 */
[----:B------:R0:W-:Y:S04]  /*31d50*/  STL [R1+0x28c], R2 ;  /* 0x00028c0201007387 */ /* 0x0001e80000100800 */
[----:B------:R-:W4:Y:S04]  /*31d60*/  LDL.LU R4, [R1+0x13c] ;  /* 0x00013c0001047983 */ /* 0x000f280000300800 */
[----:B------:R1:W-:Y:S01]  /*31d70*/  STL [R1+0x244], R0 ;  /* 0x0002440001007387 */ /* 0x0003e20000100800 */
[----:B0-----:R-:W-:-:S05]  /*31d80*/  FMUL R2, R3, R18 ;  /* 0x0000001203027220 */ /* 0x001fca0000400000 */
[----:B------:R-:W-:Y:S01]  /*31d90*/  STL [R1+0x1530], R2 ;  /* 0x0015300201007387 */ /* 0x000fe20000100800 */
[----:B-1----:R-:W-:-:S03]  /*31da0*/  FMUL R0, R3, R17 ;  /* 0x0000001103007220 */ /* 0x002fc60000400000 */
[----:B------:R-:W4:Y:S04]  /*31db0*/  LDL.LU R28, [R1+0x140] ;  /* 0x00014000011c7983 */ /* 0x000f280000300800 */
[----:B------:R-:W4:Y:S04]  /*31dc0*/  LDL R20, [R1+0x144] ;  /* 0x0001440001147983 */ /* 0x000f280000100800 */
[----:B------:R2:W-:Y:S04]  /*31dd0*/  STL [R1+0x1534], R0 ;  /* 0x0015340001007387 */ /* 0x0005e80000100800 */
[----:B------:R-:W4:Y:S04]  /*31de0*/  LDL.LU R18, [R1+0x24] ;  /* 0x0000240001127983 */ /* 0x000f280000300800 */
[----:B------:R-:W4:Y:S01]  /*31df0*/  LDL.LU R17, [R1+0x28] ;  /* 0x0000280001117983 */ /* 0x000f220000300800 */
[----:B--2---:R-:W-:-:S05]  /*31e00*/  FMUL R0, R3, R16 ;  /* 0x0000001003007220 */ /* 0x004fca0000400000 */
[----:B------:R3:W-:Y:S04]  /*31e10*/  STL [R1+0xd8], R0 ;  /* 0x0000d80001007387 */ /* 0x0007e80000100800 */
[----:B------:R-:W2:Y:S01]  /*31e20*/  LDL.LU R16, [R1+0x2c] ;  /* 0x00002c0001107983 */ /* 0x000ea20000300800 */
[C---:B---3--:R-:W-:Y:S02]  /*31e30*/  FMUL R0, R3.reuse, R15 ;  /* 0x0000000f03007220 */ /* 0x048fe40000400000 */
[----:B----4-:R-:W-:-:S05]  /*31e40*/  FMUL R2, R3, R14 ;  /* 0x0000000e03027220 */ /* 0x010fca0000400000 */
[----:B------:R-:W-:Y:S04]  /*31e50*/  STL [R1+0x1538], R2 ;  /* 0x0015380201007387 */ /* 0x000fe80000100800 */
[----:B------:R0:W-:Y:S04]  /*31e60*/  STL [R1+0xd4], R0 ;  /* 0x0000d40001007387 */ /* 0x0001e80000100800 */
[----:B------:R-:W3:Y:S01]  /*31e70*/  LDL.LU R15, [R1+0x30] ;  /* 0x00003000010f7983 */ /* 0x000ee20000300800 */
[C---:B0-----:R-:W-:Y:S02]  /*31e80*/  FMUL R0, R3.reuse, R13 ;  /* 0x0000000d03007220 */ /* 0x041fe40000400000 */
[----:B------:R-:W-:-:S03]  /*31e90*/  FMUL R2, R3, R12 ;  /* 0x0000000c03027220 */ /* 0x000fc60000400000 */
[----:B------:R0:W-:Y:S04]  /*31ea0*/  STL [R1+0xcc], R0 ;  /* 0x0000cc0001007387 */ /* 0x0001e80000100800 */
[----:B------:R-:W4:Y:S04]  /*31eb0*/  LDL.LU R14, [R1+0x34] ;  /* 0x00003400010e7983 */ /* 0x000f280000300800 */
[----:B------:R-:W-:Y:S04]  /*31ec0*/  STL [R1+0xc8], R2 ;  /* 0x0000c80201007387 */ /* 0x000fe80000100800 */
[----:B------:R-:W4:Y:S01]  /*31ed0*/  LDL.LU R13, [R1+0x38] ;  /* 0x00003800010d7983 */ /* 0x000f220000300800 */
[----:B0-----:R-:W-:-:S02]  /*31ee0*/  FMUL R0, R3, R11 ;  /* 0x0000000b03007220 */ /* 0x001fc40000400000 */
[----:B------:R-:W-:-:S03]  /*31ef0*/  FMUL R10, R3, R10 ;  /* 0x0000000a030a7220 */ /* 0x000fc60000400000 */
[----:B------:R0:W-:Y:S01]  /*31f00*/  STL [R1+0x153c], R0 ;  /* 0x00153c0001007387 */ /* 0x0001e20000100800 */
[----:B------:R-:W1:Y:S03]  /*31f10*/  MUFU.RCP R8, R8 ;  /* 0x0000000800087308 */ /* 0x000e660000001000 */
[----:B------:R-:W-:Y:S01]  /*31f20*/  STL [R1+0xc0], R10 ;  /* 0x0000c00a01007387 */ /* 0x000fe20000100800 */
[C---:B0-----:R-:W-:Y:S02]  /*31f30*/  FMUL R0, R3.reuse, R9 ;  /* 0x0000000903007220 */ /* 0x041fe40000400000 */
[----:B------:R-:W-:-:S05]  /*31f40*/  FMUL R2, R3, R7 ;  /* 0x0000000703027220 */ /* 0x000fca0000400000 */
[----:B------:R-:W-:Y:S04]  /*31f50*/  STL [R1+0x1540], R2 ;  /* 0x0015400201007387 */ /* 0x000fe80000100800 */
[----:B------:R0:W-:Y:S04]  /*31f60*/  STL [R1+0xbc], R0 ;  /* 0x0000bc0001007387 */ /* 0x0001e80000100800 */
[----:B------:R-:W4:Y:S01]  /*31f70*/  LDL.LU R12, [R1+0x3c] ;  /* 0x00003c00010c7983 */ /* 0x000f220000300800 */
[----:B------:R-:W-:-:S03]  /*31f80*/  @!P6 FMUL R19, R19, 16777216 ;  /* 0x4b8000001313e820 */ /* 0x000fc60000400000 */
[----:B------:R-:W4:Y:S01]  /*31f90*/  LDL.LU R11, [R1+0x40] ;  /* 0x00004000010b7983 */ /* 0x000f220000300800 */
[C---:B0-----:R-:W-:Y:S02]  /*31fa0*/  FMUL R0, R3.reuse, R6 ;  /* 0x0000000603007220 */ /* 0x041fe40000400000 */
[----:B------:R-:W-:-:S03]  /*31fb0*/  FMUL R2, R3, R5 ;  /* 0x0000000503027220 */ /* 0x000fc60000400000 */
[----:B------:R0:W-:Y:S04]  /*31fc0*/  STL [R1+0xb4], R0 ;  /* 0x0000b40001007387 */ /* 0x0001e80000100800 */
[----:B------:R-:W4:Y:S04]  /*31fd0*/  LDL.LU R10, [R1+0x44] ;  /* 0x00004400010a7983 */ /* 0x000f280000300800 */
[----:B------:R-:W4:Y:S01]  /*31fe0*/  LDL.LU R9, [R1+0x48] ;  /* 0x0000480001097983 */ /* 0x000f220000300800 */
[----:B0-----:R-:W-:-:S03]  /*31ff0*/  FMUL R0, R3, R4 ;  /* 0x0000000403007220 */ /* 0x001fc60000400000 */
[----:B------:R-:W4:Y:S04]  /*32000*/  LDL.LU R7, [R1+0x4c] ;  /* 0x00004c0001077983 */ /* 0x000f280000300800 */
[----:B------:R0:W-:Y:S04]  /*32010*/  STL [R1+0x8c], R2 ;  /* 0x00008c0201007387 */ /* 0x0001e80000100800 */
[----:B------:R-:W4:Y:S01]  /*32020*/  LDL.LU R6, [R1+0x50] ;  /* 0x0000500001067983 */ /* 0x000f220000300800 */
[C---:B0-----:R-:W-:Y:S02]  /*32030*/  FMUL R2, R3.reuse, R28 ;  /* 0x0000001c03027220 */ /* 0x041fe40000400000 */
[----:B------:R0:W0:Y:S01]  /*32040*/  MUFU.RCP R28, R19 ;  /* 0x00000013001c7308 */ /* 0x0000220000001000 */
[----:B------:R1:W-:Y:S04]  /*32050*/  STL [R1+0x88], R0 ;  /* 0x0000880001007387 */ /* 0x0003e80000100800 */
[----:B------:R-:W4:Y:S04]  /*32060*/  LDL.LU R5, [R1+0x54] ;  /* 0x0000540001057983 */ /* 0x000f280000300800 */
[----:B------:R-:W4:Y:S01]  /*32070*/  LDL.LU R4, [R1+0x58] ;  /* 0x0000580001047983 */ /* 0x000f220000300800 */
[----:B-1----:R-:W-:-:S02]  /*32080*/  FMUL R0, R3, R20 ;  /* 0x0000001403007220 */ /* 0x002fc40000400000 */
[C---:B------:R-:W-:Y:S01]  /*32090*/  FMUL R3, R8.reuse, R18 ;  /* 0x0000001208037220 */ /* 0x040fe20000400000 */
[----:B------:R1:W-:Y:S04]  /*320a0*/  STL [R1+0x84], R2 ;  /* 0x0000840201007387 */ /* 0x0003e80000100800 */
[----:B------:R2:W-:Y:S01]  /*320b0*/  STL [R1+0x80], R0 ;  /* 0x0000800001007387 */ /* 0x0005e20000100800 */
[----:B-1----:R-:W-:-:S03]  /*320c0*/  FMUL R2, R8, R17 ;  /* 0x0000001108027220 */ /* 0x002fc60000400000 */
[----:B------:R-:W-:Y:S04]  /*320d0*/  STL [R1+0x240], R3 ;  /* 0x0002400301007387 */ /* 0x000fe80000100800 */
[----:B------:R-:W4:Y:S04]  /*320e0*/  LDL.LU R20, [R1+0x5c] ;  /* 0x00005c0001147983 */ /* 0x000f280000300800 */
[----:B------:R1:W-:Y:S04]  /*320f0*/  STL [R1+0x238], R2 ;  /* 0x0002380201007387 */ /* 0x0003e80000100800 */
[----:B0-----:R-:W4:Y:S01]  /*32100*/  LDL.LU R19, [R1+0x60] ;  /* 0x0000600001137983 */ /* 0x001f220000300800 */
[----:B--2---:R-:W-:-:S05]  /*32110*/  FMUL R0, R8, R16 ;  /* 0x0000001008007220 */ /* 0x004fca0000400000 */
[----:B------:R0:W-:Y:S04]  /*32120*/  STL [R1+0x23c], R0 ;  /* 0x00023c0001007387 */ /* 0x0001e80000100800 */
[----:B-1----:R-:W2:Y:S04]  /*32130*/  LDL.LU R2, [R1+0x64] ;  /* 0x0000640001027983 */ /* 0x002ea80000300800 */
[----:B------:R-:W-:Y:S04]  /*32140*/  STL [R1+0x1c], R28 ;  /* 0x00001c1c01007387 */ /* 0x000fe80000100800 */
[----:B------:R-:W2:Y:S04]  /*32150*/  LDL.LU R18, [R1+0x68] ;  /* 0x0000680001127983 */ /* 0x000ea80000300800 */
[----:B0-----:R-:W2:Y:S01]  /*32160*/  LDL.LU R0, [R1+0x6c] ;  /* 0x00006c0001007983 */ /* 0x001ea20000300800 */
[----:B---3--:R-:W-:-:S05]  /*32170*/  FMUL R3, R8, R15 ;  /* 0x0000000f08037220 */ /* 0x008fca0000400000 */
[----:B------:R0:W-:Y:S04]  /*32180*/  STL [R1+0x234], R3 ;  /* 0x0002340301007387 */ /* 0x0001e80000100800 */
[----:B------:R-:W3:Y:S01]  /*32190*/  LDL.LU R17, [R1+0x70] ;  /* 0x0000700001117983 */ /* 0x000ee20000300800 */
[----:B----4-:R-:W-:-:S05]  /*321a0*/  FMUL R14, R8, R14 ;  /* 0x0000000e080e7220 */ /* 0x010fca0000400000 */
[----:B------:R1:W-:Y:S01]  /*321b0*/  STL [R1+0x230], R14 ;  /* 0x0002300e01007387 */ /* 0x0003e20000100800 */
[----:B0-----:R-:W-:-:S03]  /*321c0*/  FMUL R3, R8, R13 ;  /* 0x0000000d08037220 */ /* 0x001fc60000400000 */
[----:B------:R-:W4:Y:S04]  /*321d0*/  LDL.LU R16, [R1+0x74] ;  /* 0x0000740001107983 */ /* 0x000f280000300800 */
[----:B------:R0:W-:Y:S04]  /*321e0*/  STL [R1+0x228], R3 ;  /* 0x0002280301007387 */ /* 0x0001e80000100800 */
[----:B------:R-:W4:Y:S04]  /*321f0*/  LDL.LU R15, [R1+0x78] ;  /* 0x00007800010f7983 */ /* 0x000f280000300800 */
[----:B-1----:R-:W4:Y:S04]  /*32200*/  LDL.LU R14, [R1+0x7c] ;  /* 0x00007c00010e7983 */ /* 0x002f280000300800 */
[----:B------:R-:W4:Y:S04]  /*32210*/  LDL.LU R13, [R1+0x90] ;  /* 0x00009000010d7983 */ /* 0x000f280000300800 */
[----:B0-----:R-:W4:Y:S01]  /*32220*/  LDL.LU R3, [R1+0x94] ;  /* 0x0000940001037983 */ /* 0x001f220000300800 */
[----:B------:R-:W-:-:S02]  /*32230*/  FMUL R12, R8, R12 ;  /* 0x0000000c080c7220 */ /* 0x000fc40000400000 */
[----:B------:R-:W-:-:S03]  /*32240*/  FMUL R11, R8, R11 ;  /* 0x0000000b080b7220 */ /* 0x000fc60000400000 */
[----:B------:R0:W-:Y:S04]  /*32250*/  STL [R1+0x22c], R12 ;  /* 0x00022c0c01007387 */ /* 0x0001e80000100800 */
[----:B------:R1:W-:Y:S01]  /*32260*/  STL [R1+0x224], R11 ;  /* 0x0002240b01007387 */ /* 0x0003e20000100800 */
[----:B------:R-:W-:-:S03]  /*32270*/  FMUL R10, R8, R10 ;  /* 0x0000000a080a7220 */ /* 0x000fc60000400000 */
[----:B0-----:R-:W4:Y:S01]  /*32280*/  LDL.LU R12, [R1+0x9c] ;  /* 0x00009c00010c7983 */ /* 0x001f220000300800 */
[----:B------:R-:W-:-:S03]  /*32290*/  FMUL R9, R8, R9 ;  /* 0x0000000908097220 */ /* 0x000fc60000400000 */
[----:B------:R0:W-:Y:S01]  /*322a0*/  STL [R1+0x220], R10 ;  /* 0x0002200a01007387 */ /* 0x0001e20000100800 */
[----:B------:R-:W-:-:S03]  /*322b0*/  FMUL R7, R8, R7 ;  /* 0x0000000708077220 */ /* 0x000fc60000400000 */
[----:B-1----:R-:W4:Y:S04]  /*322c0*/  LDL.LU R11, [R1+0xa0] ;  /* 0x0000a000010b7983 */ /* 0x002f280000300800 */
[----:B------:R1:W-:Y:S01]  /*322d0*/  STL [R1+0x218], R9 ;  /* 0x0002180901007387 */ /* 0x0003e20000100800 */
[----:B------:R-:W-:-:S03]  /*322e0*/  FMUL R6, R8, R6 ;  /* 0x0000000608067220 */ /* 0x000fc60000400000 */
[----:B------:R1:W-:Y:S04]  /*322f0*/  STL [R1+0x21c], R7 ;  /* 0x00021c0701007387 */ /* 0x0003e80000100800 */
[----:B------:R1:W-:Y:S04]  /*32300*/  STL [R1+0x214], R6 ;  /* 0x0002140601007387 */ /* 0x0003e80000100800 */
[----:B0-----:R-:W4:Y:S01]  /*32310*/  LDL.LU R10, [R1+0xac] ;  /* 0x0000ac00010a7983 */ /* 0x001f220000300800 */
[C---:B------:R-:W-:Y:S02]  /*32320*/  FMUL R5, R8.reuse, R5 ;  /* 0x0000000508057220 */ /* 0x040fe40000400000 */
[----:B------:R-:W-:-:S03]  /*32330*/  FMUL R4, R8, R4 ;  /* 0x0000000408047220 */ /* 0x000fc60000400000 */
[----:B------:R0:W-:Y:S04]  /*32340*/  STL [R1+0x210], R5 ;  /* 0x0002100501007387 */ /* 0x0001e80000100800 */
[----:B-1----:R-:W4:Y:S04]  /*32350*/  LDL.LU R9, [R1+0xb0] ;  /* 0x0000b00001097983 */ /* 0x002f280000300800 */
[----:B------:R1:W-:Y:S04]  /*32360*/  STL [R1+0x208], R4 ;  /* 0x0002080401007387 */ /* 0x0003e80000100800 */
[----:B------:R-:W4:Y:S04]  /*32370*/  LDL.LU R7, [R1+0x18] ;  /* 0x0000180001077983 */ /* 0x000f280000300800 */
[----:B------:R-:W4:Y:S01]  /*32380*/  LDL.LU R6, [R1+0x14] ;  /* 0x0000140001067983 */ /* 0x000f220000300800 */
[----:B------:R-:W-:-:S03]  /*32390*/  FMUL R20, R8, R20 ;  /* 0x0000001408147220 */ /* 0x000fc60000400000 */
[----:B0-----:R-:W4:Y:S04]  /*323a0*/  LDL.LU R5, [R1+0x10] ;  /* 0x0000100001057983 */ /* 0x001f280000300800 */
[----:B-1----:R-:W4:Y:S01]  /*323b0*/  LDL.LU R4, [R1+0xc] ;  /* 0x00000c0001047983 */ /* 0x002f220000300800 */
[----:B------:R-:W-:-:S03]  /*323c0*/  FMUL R19, R8, R19 ;  /* 0x0000001308137220 */ /* 0x000fc60000400000 */
[----:B------:R0:W-:Y:S04]  /*323d0*/  STL [R1+0x20c], R20 ;  /* 0x00020c1401007387 */ /* 0x0001e80000100800 */
[----:B0-----:R-:W4:Y:S04]  /*323e0*/  LDL.LU R20, [R1+0x15d0] ;  /* 0x0015d00001147983 */ /* 0x001f280000300800 */
[----:B------:R0:W-:Y:S04]  /*323f0*/  STL [R1+0x1c4], R19 ;  /* 0x0001c41301007387 */ /* 0x0001e80000100800 */
[----:B0-----:R-:W4:Y:S01]  /*32400*/  LDL.LU R19, [R1+0x15cc] ;  /* 0x0015cc0001137983 */ /* 0x001f220000300800 */
[----:B--2---:R-:W-:-:S05]  /*32410*/  FMUL R2, R8, R2 ;  /* 0x0000000208027220 */ /* 0x004fca0000400000 */
[----:B------:R0:W-:Y:S01]  /*32420*/  STL [R1+0x1548], R2 ;  /* 0x0015480201007387 */ /* 0x0001e20000100800 */
[C---:B------:R-:W-:Y:S02]  /*32430*/  FMUL R18, R8.reuse, R18 ;  /* 0x0000001208127220 */ /* 0x040fe40000400000 */
[C---:B------:R-:W-:Y:S01]  /*32440*/  FMUL R0, R8.reuse, R0 ;  /* 0x0000000008007220 */ /* 0x040fe20000400000 */
[----:B0-----:R-:W2:Y:S04]  /*32450*/  LDL.LU R2, [R1+0x98] ;  /* 0x0000980001027983 */ /* 0x001ea80000300800 */
[----:B------:R0:W-:Y:S04]  /*32460*/  STL [R1+0x58], R18 ;  /* 0x0000581201007387 */ /* 0x0001e80000100800 */
[----:B0-----:R-:W2:Y:S04]  /*32470*/  LDL.LU R18, [R1+0x15c8] ;  /* 0x0015c80001127983 */ /* 0x001ea80000300800 */
[----:B------:R0:W-:Y:S01]  /*32480*/  STL [R1+0x154c], R0 ;  /* 0x00154c0001007387 */ /* 0x0001e20000100800 */
[----:B---3--:R-:W-:-:S03]  /*32490*/  FMUL R17, R8, R17 ;  /* 0x0000001108117220 */ /* 0x008fc60000400000 */
[----:B0-----:R-:W3:Y:S04]  /*324a0*/  LDL.LU R0, [R1+0xa4] ;  /* 0x0000a40001007983 */ /* 0x001ee80000300800 */
[----:B------:R0:W-:Y:S01]  /*324b0*/  STL [R1+0x50], R17 ;  /* 0x0000501101007387 */ /* 0x0001e20000100800 */
[----:B----4-:R-:W-:-:S03]  /*324c0*/  FMUL R16, R8, R16 ;  /* 0x0000001008107220 */ /* 0x010fc60000400000 */
[----:B0-----:R-:W4:Y:S01]  /*324d0*/  LDL.LU R17, [R1+0x15c4] ;  /* 0x0015c40001117983 */ /* 0x001f220000300800 */
[----:B------:R-:W-:-:S03]  /*324e0*/  FMUL R15, R8, R15 ;  /* 0x0000000f080f7220 */ /* 0x000fc60000400000 */
[----:B------:R0:W-:Y:S01]  /*324f0*/  STL [R1+0x4c], R16 ;  /* 0x00004c1001007387 */ /* 0x0001e20000100800 */
[C---:B------:R-:W-:Y:S02]  /*32500*/  FMUL R14, R8.reuse, R14 ;  /* 0x0000000e080e7220 */ /* 0x040fe40000400000 */
[C---:B------:R-:W-:Y:S01]  /*32510*/  FMUL R13, R8.reuse, R13 ;  /* 0x0000000d080d7220 */ /* 0x040fe20000400000 */
[----:B0-----:R-:W4:Y:S01]  /*32520*/  LDL.LU R16, [R1+0x15c0] ;  /* 0x0015c00001107983 */ /* 0x001f220000300800 */
[----:B------:R-:W-:-:S03]  /*32530*/  FMUL R3, R8, R3 ;  /* 0x0000000308037220 */ /* 0x000fc60000400000 */
[----:B------:R0:W-:Y:S04]  /*32540*/  STL [R1+0x48], R15 ;  /* 0x0000480f01007387 */ /* 0x0001e80000100800 */
[----:B0-----:R-:W4:Y:S04]  /*32550*/  LDL.LU R15, [R1+0x15bc] ;  /* 0x0015bc00010f7983 */ /* 0x001f280000300800 */
[----:B------:R0:W-:Y:S04]  /*32560*/  STL [R1+0x44], R14 ;  /* 0x0000440e01007387 */ /* 0x0001e80000100800 */
[----:B0-----:R-:W4:Y:S04]  /*32570*/  LDL.LU R14, [R1+0x15b8] ;  /* 0x0015b800010e7983 */ /* 0x001f280000300800 */
[----:B------:R0:W-:Y:S04]  /*32580*/  STL [R1+0x40], R13 ;  /* 0x0000400d01007387 */ /* 0x0001e80000100800 */
[----:B0-----:R-:W4:Y:S04]  /*32590*/  LDL.LU R13, [R1+0x15b4] ;  /* 0x0015b400010d7983 */ /* 0x001f280000300800 */
[----:B------:R0:W-:Y:S04]  /*325a0*/  STL [R1+0x1550], R3 ;  /* 0x0015500301007387 */ /* 0x0001e80000100800 */
[----:B0-----:R-:W4:Y:S01]  /*325b0*/  LDL.LU R3, [R1+0xa8] ;  /* 0x0000a80001037983 */ /* 0x001f220000300800 */
[----:B------:R-:W-:-:S02]  /*325c0*/  FMUL R12, R8, R12 ;  /* 0x0000000c080c7220 */ /* 0x000fc40000400000 */
[C---:B------:R-:W-:Y:S02]  /*325d0*/  FMUL R11, R8.reuse, R11 ;  /* 0x0000000b080b7220 */ /* 0x040fe40000400000 */
[----:B------:R-:W-:Y:S02]  /*325e0*/  FMUL R10, R8, R10 ;  /* 0x0000000a080a7220 */ /* 0x000fe40000400000 */
[C---:B------:R-:W-:Y:S02]  /*325f0*/  FMUL R7, R28.reuse, R7 ;  /* 0x000000071c077220 */ /* 0x040fe40000400000 */
[C---:B------:R-:W-:Y:S02]  /*32600*/  FMUL R6, R28.reuse, R6 ;  /* 0x000000061c067220 */ /* 0x040fe40000400000 */
[C---:B------:R-:W-:Y:S02]  /*32610*/  FMUL R5, R28.reuse, R5 ;  /* 0x000000051c057220 */ /* 0x040fe40000400000 */
[----:B------:R-:W-:-:S02]  /*32620*/  FMUL R4, R28, R4 ;  /* 0x000000041c047220 */ /* 0x000fc40000400000 */
[----:B--2---:R-:W-:-:S05]  /*32630*/  FMUL R2, R8, R2 ;  /* 0x0000000208027220 */ /* 0x004fca0000400000 */
[----:B------:R0:W-:Y:S04]  /*32640*/  STL [R1+0x1554], R2 ;  /* 0x0015540201007387 */ /* 0x0001e80000100800 */
[----:B0-----:R-:W2:Y:S04]  /*32650*/  LDL.LU R2, [R1] ;  /* 0x0000000001027983 */ /* 0x001ea80000300800 */
[----:B------:R0:W-:Y:S01]  /*32660*/  STL [R1+0x34], R12 ;  /* 0x0000340c01007387 */ /* 0x0001e20000100800 */
[----:B---3--:R-:W-:-:S03]  /*32670*/  FMUL R0, R8, R0 ;  /* 0x0000000008007220 */ /* 0x008fc60000400000 */
[----:B0-----:R-:W3:Y:S04]  /*32680*/  LDL.LU R12, [R1+0x15b0] ;  /* 0x0015b000010c7983 */ /* 0x001ee80000300800 */
[----:B------:R0:W-:Y:S04]  /*32690*/  STL [R1+0x30], R11 ;  /* 0x0000300b01007387 */ /* 0x0001e80000100800 */
[----:B0-----:R-:W3:Y:S04]  /*326a0*/  LDL.LU R11, [R1+0x15ac] ;  /* 0x0015ac00010b7983 */ /* 0x001ee80000300800 */
[----:B------:R0:W-:Y:S04]  /*326b0*/  STL [R1+0x1558], R0 ;  /* 0x0015580001007387 */ /* 0x0001e80000100800 */
[----:B0-----:R-:W3:Y:S01]  /*326c0*/  LDL.LU R0, [R1+0x4] ;  /* 0x0000040001007983 */ /* 0x001ee20000300800 */
[----:B----4-:R-:W-:-:S02]  /*326d0*/  FMUL R3, R8, R3 ;  /* 0x0000000308037220 */ /* 0x010fc40000400000 */
[----:B------:R-:W-:-:S03]  /*326e0*/  FMUL R8, R8, R9 ;  /* 0x0000000908087220 */ /* 0x000fc60000400000 */
[----:B------:R0:W-:Y:S04]  /*326f0*/  STL [R1+0x155c], R3 ;  /* 0x00155c0301007387 */ /* 0x0001e80000100800 */
[----:B0-----:R-:W4:Y:S04]  /*32700*/  LDL.LU R3, [R1+0x8] ;  /* 0x0000080001037983 */ /* 0x001f280000300800 */
[----:B------:R0:W-:Y:S04]  /*32710*/  STL [R1+0x24], R10 ;  /* 0x0000240a01007387 */ /* 0x0001e80000100800 */
[----:B0-----:R-:W3:Y:S04]  /*32720*/  LDL.LU R10, [R1+0x15a8] ;  /* 0x0015a800010a7983 */ /* 0x001ee80000300800 */
[----:B------:R-:W3:Y:S04]  /*32730*/  LDL.LU R9, [R1+0x15a4] ;  /* 0x0015a40001097983 */ /* 0x000ee80000300800 */
[----:B------:R0:W-:Y:S04]  /*32740*/  STL [R1+0x20], R8 ;  /* 0x0000200801007387 */ /* 0x0001e80000100800 */
[----:B0-----:R-:W3:Y:S04]  /*32750*/  LDL.LU R8, [R1+0x15a0] ;  /* 0x0015a00001087983 */ /* 0x001ee80000300800 */
[----:B------:R0:W-:Y:S04]  /*32760*/  STL [R1+0x1c0], R7 ;  /* 0x0001c00701007387 */ /* 0x0001e80000100800 */
[----:B0-----:R-:W3:Y:S04]  /*32770*/  LDL.LU R7, [R1+0x159c] ;  /* 0x00159c0001077983 */ /* 0x001ee80000300800 */
[----:B------:R0:W-:Y:S04]  /*32780*/  STL [R1+0x1b8], R6 ;  /* 0x0001b80601007387 */ /* 0x0001e80000100800 */
[----:B0-----:R-:W3:Y:S04]  /*32790*/  LDL.LU R6, [R1+0x1598] ;  /* 0x0015980001067983 */ /* 0x001ee80000300800 */
[----:B------:R0:W-:Y:S04]  /*327a0*/  STL [R1+0x1bc], R5 ;  /* 0x0001bc0501007387 */ /* 0x0001e80000100800 */
[----:B0-----:R-:W3:Y:S04]  /*327b0*/  LDL.LU R5, [R1+0x1594] ;  /* 0x0015940001057983 */ /* 0x001ee80000300800 */
[----:B------:R0:W-:Y:S04]  /*327c0*/  STL [R1+0x1b4], R4 ;  /* 0x0001b40401007387 */ /* 0x0001e80000100800 */
[----:B0-----:R-:W3:Y:S01]  /*327d0*/  LDL.LU R4, [R1+0x1590] ;  /* 0x0015900001047983 */ /* 0x001ee20000300800 */
[----:B--2---:R-:W-:-:S02]  /*327e0*/  FMUL R2, R28, R2 ;  /* 0x000000021c027220 */ /* 0x004fc40000400000 */
[----:B----4-:R-:W-:-:S05]  /*327f0*/  FMUL R3, R28, R3 ;  /* 0x000000031c037220 */ /* 0x010fca0000400000 */
[----:B------:R3:W-:Y:S02]  /*32800*/  STL [R1+0x1b0], R3 ;  /* 0x0001b00301007387 */ /* 0x0007e40000100800 */
[----:B---3--:R-:W-:-:S05]  /*32810*/  FMUL R3, R28, R0 ;  /* 0x000000001c037220 */ /* 0x008fca0000400000 */
[----:B------:R-:W-:Y:S04]  /*32820*/  STL [R1+0x198], R3 ;  /* 0x0001980301007387 */ /* 0x000fe80000100800 */
[----:B------:R0:W-:Y:S02]  /*32830*/  STL [R1+0x19c], R2 ;  /* 0x00019c0201007387 */ /* 0x0001e40000100800 */
[C---:B0-----:R-:W-:Y:S02]  /*32840*/  FMUL R2, R28.reuse, R6 ;  /* 0x000000061c027220 */ /* 0x041fe40000400000 */
[C---:B------:R-:W-:Y:S02]  /*32850*/  FMUL R3, R28.reuse, R5 ;  /* 0x000000051c037220 */ /* 0x040fe40000400000 */
[----:B------:R-:W-:-:S05]  /*32860*/  FMUL R0, R28, R4 ;  /* 0x000000041c007220 */ /* 0x000fca0000400000 */
[----:B------:R0:W-:Y:S04]  /*32870*/  STL [R1+0x194], R0 ;  /* 0x0001940001007387 */ /* 0x0001e80000100800 */
[----:B------:R1:W-:Y:S01]  /*32880*/  STL [R1+0x190], R3 ;  /* 0x0001900301007387 */ /* 0x0003e20000100800 */
[----:B0-----:R-:W-:-:S03]  /*32890*/  FMUL R0, R28, R7 ;  /* 0x000000071c007220 */ /* 0x001fc60000400000 */
[----:B------:R0:W-:Y:S01]  /*328a0*/  STL [R1+0x188], R2 ;  /* 0x0001880201007387 */ /* 0x0001e20000100800 */
[----:B-1----:R-:W-:-:S03]  /*328b0*/  FMUL R3, R28, R8 ;  /* 0x000000081c037220 */ /* 0x002fc60000400000 */
[----:B------:R1:W-:Y:S04]  /*328c0*/  STL [R1+0x18c], R0 ;  /* 0x00018c0001007387 */ /* 0x0003e80000100800 */
[----:B------:R2:W-:Y:S01]  /*328d0*/  STL [R1+0x13c], R3 ;  /* 0x00013c0301007387 */ /* 0x0005e20000100800 */
[C---:B0-----:R-:W-:Y:S02]  /*328e0*/  FMUL R2, R28.reuse, R9 ;  /* 0x000000091c027220 */ /* 0x041fe40000400000 */
[----:B-1----:R-:W-:-:S03]  /*328f0*/  FMUL R0, R28, R10 ;  /* 0x0000000a1c007220 */ /* 0x002fc60000400000 */
[----:B------:R0:W-:Y:S01]  /*32900*/  STL [R1+0x138], R2 ;  /* 0x0001380201007387 */ /* 0x0001e20000100800 */
[----:B--2---:R-:W-:-:S03]  /*32910*/  FMUL R3, R28, R11 ;  /* 0x0000000b1c037220 */ /* 0x004fc60000400000 */
[----:B------:R1:W-:Y:S04]  /*32920*/  STL [R1+0xf4], R0 ;  /* 0x0000f40001007387 */ /* 0x0003e80000100800 */
[----:B------:R-:W-:Y:S01]  /*32930*/  STL [R1+0xfc], R3 ;  /* 0x0000fc0301007387 */ /* 0x000fe20000100800 */
[C---:B0-----:R-:W-:Y:S02]  /*32940*/  FMUL R2, R28.reuse, R12 ;  /* 0x0000000c1c027220 */ /* 0x041fe40000400000 */
[----:B-1----:R-:W-:Y:S02]  /*32950*/  FMUL R0, R28, R13 ;  /* 0x0000000d1c007220 */ /* 0x002fe40000400000 */
[----:B------:R-:W2:Y:S04]  /*32960*/  LDL.LU R28, [R1+0x504] ;  /* 0x00050400011c7983 */ /* 0x000ea80000300800 */
[----:B------:R-:W-:Y:S04]  /*32970*/  STL [R1+0xf0], R2 ;  /* 0x0000f00201007387 */ /* 0x000fe80000100800 */
[----:B--2---:R0:W-:Y:S04]  /*32980*/  STL [R1+0x158c], R28 ;  /* 0x00158c1c01007387 */ /* 0x0041e80000100800 */
[----:B------:R1:W-:Y:S04]  /*32990*/  STL [R1+0x4], R0 ;  /* 0x0000040001007387 */ /* 0x0003e80000100800 */
[----:B0-----:R-:W2:Y:S04]  /*329a0*/  LDL.LU R28, [R1+0x1c] ;  /* 0x00001c00011c7983 */ /* 0x001ea80000300800 */
[----:B------:R-:W3:Y:S04]  /*329b0*/  LDL.LU R3, [R1+0x50c] ;  /* 0x00050c0001037983 */ /* 0x000ee80000300800 */
[----:B-1----:R-:W4:Y:S04]  /*329c0*/  LDL.LU R0, [R1+0x700] ;  /* 0x0007000001007983 */ /* 0x002f280000300800 */
[----:B------:R-:W3:Y:S04]  /*329d0*/  LDL.LU R7, [R1+0x70c] ;  /* 0x00070c0001077983 */ /* 0x000ee80000300800 */
[----:B------:R-:W3:Y:S04]  /*329e0*/  LDL.LU R8, [R1+0x710] ;  /* 0x0007100001087983 */ /* 0x000ee80000300800 */
[----:B------:R-:W3:Y:S04]  /*329f0*/  LDL.LU R4, [R1+0x718] ;  /* 0x0007180001047983 */ /* 0x000ee80000300800 */
[----:B------:R-:W3:Y:S04]  /*32a00*/  LDL.LU R9, [R1+0x714] ;  /* 0x0007140001097983 */ /* 0x000ee80000300800 */
[----:B------:R-:W3:Y:S04]  /*32a10*/  LDL.LU R5, [R1+0x71c] ;  /* 0x00071c0001057983 */ /* 0x000ee80000300800 */
[----:B------:R-:W3:Y:S04]  /*32a20*/  LDL.LU R11, [R1+0x728] ;  /* 0x00072800010b7983 */ /* 0x000ee80000300800 */
[----:B------:R-:W3:Y:S01]  /*32a30*/  LDL.LU R10, [R1+0x72c] ;  /* 0x00072c00010a7983 */ /* 0x000ee20000300800 */
[----:B------:R-:W-:-:S02]  /*32a40*/  @!P6 FMUL R24, R24, 16777216 ;  /* 0x4b8000001818e820 */ /* 0x000fc40000400000 */
[C---:B--2---:R-:W-:Y:S02]  /*32a50*/  FMUL R2, R28.reuse, R14 ;  /* 0x0000000e1c027220 */ /* 0x044fe40000400000 */
[C---:B------:R-:W-:Y:S02]  /*32a60*/  FMUL R15, R28.reuse, R15 ;  /* 0x0000000f1c0f7220 */ /* 0x040fe40000400000 */
[C---:B------:R-:W-:Y:S01]  /*32a70*/  FMUL R16, R28.reuse, R16 ;  /* 0x000000101c107220 */ /* 0x040fe20000400000 */
[----:B------:R0:W-:Y:S01]  /*32a80*/  STL [R1+0x1560], R2 ;  /* 0x0015600201007387 */ /* 0x0001e20000100800 */
[C---:B------:R-:W-:Y:S02]  /*32a90*/  FMUL R17, R28.reuse, R17 ;  /* 0x000000111c117220 */ /* 0x040fe40000400000 */
[C---:B------:R-:W-:Y:S02]  /*32aa0*/  FMUL R18, R28.reuse, R18 ;  /* 0x000000121c127220 */ /* 0x040fe40000400000 */
[C---:B------:R-:W-:Y:S01]  /*32ab0*/  FMUL R19, R28.reuse, R19 ;  /* 0x000000131c137220 */ /* 0x040fe20000400000 */
[----:B0-----:R-:W2:Y:S04]  /*32ac0*/  LDL.LU R2, [R1+0x508] ;  /* 0x0005080001027983 */ /* 0x001ea80000300800 */
[----:B------:R-:W3:Y:S04]  /*32ad0*/  LDL.LU R14, [R1+0x720] ;  /* 0x00072000010e7983 */ /* 0x000ee80000300800 */
[----:B------:R0:W-:Y:S01]  /*32ae0*/  STL [R1+0x1564], R15 ;  /* 0x0015640f01007387 */ /* 0x0001e20000100800 */
[----:B------:R-:W-:-:S02]  /*32af0*/  FMUL R20, R28, R20 ;  /* 0x000000141c147220 */ /* 0x000fc40000400000 */
[C---:B------:R-:W-:Y:S01]  /*32b00*/  FMUL R13, R28.reuse, R21 ;  /* 0x000000151c0d7220 */ /* 0x040fe20000400000 */
[----:B0-----:R-:W4:Y:S04]  /*32b10*/  LDL.LU R15, [R1+0x500] ;  /* 0x00050000010f7983 */ /* 0x001f280000300800 */
[----:B------:R0:W-:Y:S01]  /*32b20*/  STL [R1+0x1568], R16 ;  /* 0x0015681001007387 */ /* 0x0001e20000100800 */
[----:B------:R-:W-:-:S03]  /*32b30*/  FMUL R22, R28, R22 ;  /* 0x000000161c167220 */ /* 0x000fc60000400000 */
[----:B0-----:R-:W4:Y:S04]  /*32b40*/  LDL.LU R16, [R1+0x4fc] ;  /* 0x0004fc0001107983 */ /* 0x001f280000300800 */
[----:B------:R0:W-:Y:S01]  /*32b50*/  STL [R1+0x156c], R17 ;  /* 0x00156c1101007387 */ /* 0x0001e20000100800 */
[----:B------:R-:W-:-:S03]  /*32b60*/  FMUL R23, R28, R23 ;  /* 0x000000171c177220 */ /* 0x000fc60000400000 */
[----:B0-----:R-:W4:Y:S04]  /*32b70*/  LDL.LU R17, [R1+0x4f8] ;  /* 0x0004f80001117983 */ /* 0x001f280000300800 */
[----:B------:R0:W-:Y:S01]  /*32b80*/  STL [R1+0x1570], R18 ;  /* 0x0015701201007387 */ /* 0x0001e20000100800 */
[----:B------:R-:W-:-:S03]  /*32b90*/  FMUL R6, R28, R24 ;  /* 0x000000181c067220 */ /* 0x000fc60000400000 */
[----:B0-----:R-:W4:Y:S04]  /*32ba0*/  LDL.LU R18, [R1+0x4f4] ;  /* 0x0004f40001127983 */ /* 0x001f280000300800 */
[----:B------:R0:W-:Y:S04]  /*32bb0*/  STL [R1+0x1574], R19 ;  /* 0x0015741301007387 */ /* 0x0001e80000100800 */
[----:B0-----:R-:W4:Y:S04]  /*32bc0*/  LDL.LU R19, [R1+0x4f0] ;  /* 0x0004f00001137983 */ /* 0x001f280000300800 */
[----:B------:R0:W-:Y:S04]  /*32bd0*/  STL [R1+0x1578], R20 ;  /* 0x0015781401007387 */ /* 0x0001e80000100800 */
[----:B0-----:R-:W4:Y:S04]  /*32be0*/  LDL.LU R20, [R1+0x4d4] ;  /* 0x0004d40001147983 */ /* 0x001f280000300800 */
[----:B------:R0:W-:Y:S04]  /*32bf0*/  STL [R1+0x157c], R13 ;  /* 0x00157c0d01007387 */ /* 0x0001e80000100800 */
[----:B0-----:R-:W4:Y:S04]  /*32c00*/  LDL.LU R13, [R1+0x4e0] ;  /* 0x0004e000010d7983 */ /* 0x001f280000300800 */
[----:B------:R-:W4:Y:S04]  /*32c10*/  LDL.LU R21, [R1+0x708] ;  /* 0x0007080001157983 */ /* 0x000f280000300800 */
[----:B------:R0:W-:Y:S04]  /*32c20*/  STL [R1+0x1580], R22 ;  /* 0x0015801601007387 */ /* 0x0001e80000100800 */
[----:B0-----:R-:W4:Y:S04]  /*32c30*/  LDL.LU R22, [R1+0x4e4] ;  /* 0x0004e40001167983 */ /* 0x001f280000300800 */
[----:B------:R0:W-:Y:S04]  /*32c40*/  STL [R1+0x1584], R23 ;  /* 0x0015841701007387 */ /* 0x0001e80000100800 */
[----:B0-----:R-:W4:Y:S04]  /*32c50*/  LDL.LU R23, [R1+0x4e8] ;  /* 0x0004e80001177983 */ /* 0x001f280000300800 */
[----:B------:R0:W-:Y:S04]  /*32c60*/  STL [R1+0x1588], R6 ;  /* 0x0015880601007387 */ /* 0x0001e80000100800 */
[----:B0-----:R-:W4:Y:S01]  /*32c70*/  LDL.LU R6, [R1+0x4ec] ;  /* 0x0004ec0001067983 */ /* 0x001f220000300800 */
[----:B------:R-:W-:-:S02]  /*32c80*/  @!P6 FMUL R25, R25, 16777216 ;  /* 0x4b8000001919e820 */ /* 0x000fc40000400000 */
[----:B------:R-:W-:Y:S02]  /*32c90*/  @!P6 FMUL R26, R26, 16777216 ;  /* 0x4b8000001a1ae820 */ /* 0x000fe40000400000 */
[----:B------:R-:W-:Y:S02]  /*32ca0*/  @!P6 FMUL R27, R27, 16777216 ;  /* 0x4b8000001b1be820 */ /* 0x000fe40000400000 */
[----:B------:R-:W-:Y:S02]  /*32cb0*/  @!P6 FMUL R29, R29, 16777216 ;  /* 0x4b8000001d1de820 */ /* 0x000fe40000400000 */
[C---:B------:R-:W-:Y:S02]  /*32cc0*/  FMUL R12, R28.reuse, R25 ;  /* 0x000000191c0c7220 */ /* 0x040fe40000400000 */
[----:B------:R-:W4:Y:S01]  /*32cd0*/  LDL.LU R25, [R1+0x724] ;  /* 0x0007240001197983 */ /* 0x000f220000300800 */
[C---:B------:R-:W-:Y:S02]  /*32ce0*/  FMUL R24, R28.reuse, R26 ;  /* 0x0000001a1c187220 */ /* 0x040fe40000400000 */
[C---:B------:R-:W-:Y:S01]  /*32cf0*/  FMUL R27, R28.reuse, R27 ;  /* 0x0000001b1c1b7220 */ /* 0x040fe20000400000 */
[----:B------:R-:W4:Y:S01]  /*32d00*/  LDL.LU R26, [R1+0x704] ;  /* 0x00070400011a7983 */ /* 0x000f220000300800 */
[----:B------:R-:W-:-:S03]  /*32d10*/  FMUL R29, R28, R29 ;  /* 0x0000001d1c1d7220 */ /* 0x000fc60000400000 */
[----:B------:R-:W4:Y:S01]  /*32d20*/  LDL.LU R28, [R1+0x158c] ;  /* 0x00158c00011c7983 */ /* 0x000f220000300800 */
[----:B--2---:R-:W-:-:S04]  /*32d30*/  @!P0 FMUL R2, R2, 16777216 ;  /* 0x4b80000002028820 */ /* 0x004fc80000400000 */
[----:B---3--:R-:W-:Y:S02]  /*32d40*/  FMUL R2, R10, R2 ;  /* 0x000000020a027220 */ /* 0x008fe40000400000 */
[----:B----4-:R-:W-:-:S04]  /*32d50*/  @!P0 FMUL R15, R15, 16777216 ;  /* 0x4b8000000f0f8820 */ /* 0x010fc80000400000 */
[----:B------:R-:W-:Y:S02]  /*32d60*/  FMUL R15, R10, R15 ;  /* 0x0000000f0a0f7220 */ /* 0x000fe40000400000 */
[----:B------:R-:W-:-:S04]  /*32d70*/  @!P0 FMUL R16, R16, 16777216 ;  /* 0x4b80000010108820 */ /* 0x000fc80000400000 */
        /* <DEDUP_REMOVED lines=16> */
[----:B------:R-:W-:-:S05]  /*32e80*/  FMUL R6, R10, R6 ;  /* 0x000000060a067220 */ /* 0x000fca0000400000 */
[----:B------:R0:W-:Y:S04]  /*32e90*/  STL [R1+0x9c], R6 ;  /* 0x00009c0601007387 */ /* 0x0001e80000100800 */
[----:B0-----:R-:W2:Y:S04]  /*32ea0*/  LDL.LU R6, [R1+0x1588] ;  /* 0x0015880001067983 */ /* 0x001ea80000300800 */
[----:B------:R0:W-:Y:S04]  /*32eb0*/  STL [R1+0x94], R23 ;  /* 0x0000941701007387 */ /* 0x0001e80000100800 */
[----:B0-----:R-:W3:Y:S04]  /*32ec0*/  LDL.LU R23, [R1+0x1584] ;  /* 0x0015840001177983 */ /* 0x001ee80000300800 */
        /* <DEDUP_REMOVED lines=21> */
[C---:B------:R-:W-:Y:S02]  /*33020*/  FMUL R3, R10.reuse, R3 ;  /* 0x000000030a037220 */ /* 0x040fe40000400000 */
[----:B------:R-:W-:Y:S02]  /*33030*/  @!P0 FMUL R21, R21, 16777216 ;  /* 0x4b80000015158820 */ /* 0x000fe40000400000 */
[----:B------:R-:W-:Y:S01]  /*33040*/  FMUL R0, R10, R0 ;  /* 0x000000000a007220 */ /* 0x000fe20000400000 */
[----:B------:R0:W-:Y:S01]  /*33050*/  STL [R1+0x1c], R3 ;  /* 0x00001c0301007387 */ /* 0x0001e20000100800 */
[----:B------:R-:W-:-:S02]  /*33060*/  @!P0 FMUL R28, R28, 16777216 ;  /* 0x4b8000001c1c8820 */ /* 0x000fc40000400000 */
[----:B------:R-:W-:Y:S02]  /*33070*/  @!P0 FMUL R5, R5, 16777216 ;  /* 0x4b80000005058820 */ /* 0x000fe40000400000 */
[----:B------:R-:W-:Y:S02]  /*33080*/  @!P0 FMUL R11, R11, 16777216 ;  /* 0x4b8000000b0b8820 */ /* 0x000fe40000400000 */
[C---:B------:R-:W-:Y:S02]  /*33090*/  FMUL R26, R10.reuse, R26 ;  /* 0x0000001a0a1a7220 */ /* 0x040fe40000400000 */
[----:B------:R-:W-:Y:S01]  /*330a0*/  FMUL R21, R10, R21 ;  /* 0x000000150a157220 */ /* 0x000fe20000400000 */
[----:B0-----:R-:W4:Y:S01]  /*330b0*/  LDL.LU R3, [R1+0x155c] ;  /* 0x00155c0001037983 */ /* 0x001f220000300800 */
[----:B------:R-:W-:Y:S02]  /*330c0*/  @!P0 FMUL R7, R7, 16777216 ;  /* 0x4b80000007078820 */ /* 0x000fe40000400000 */
[----:B------:R-:W-:Y:S01]  /*330d0*/  @!P0 FMUL R8, R8, 16777216 ;  /* 0x4b80000008088820 */ /* 0x000fe20000400000 */
[----:B------:R0:W-:Y:S01]  /*330e0*/  STL [R1+0x14], R0 ;  /* 0x0000140001007387 */ /* 0x0001e20000100800 */
[----:B------:R-:W-:-:S02]  /*330f0*/  @!P0 FMUL R9, R9, 16777216 ;  /* 0x4b80000009098820 */ /* 0x000fc40000400000 */
[----:B------:R-:W-:Y:S02]  /*33100*/  @!P0 FMUL R4, R4, 16777216 ;  /* 0x4b80000004048820 */ /* 0x000fe40000400000 */
[----:B------:R-:W-:Y:S02]  /*33110*/  @!P0 FMUL R14, R14, 16777216 ;  /* 0x4b8000000e0e8820 */ /* 0x000fe40000400000 */
[----:B------:R-:W-:Y:S02]  /*33120*/  @!P0 FMUL R25, R25, 16777216 ;  /* 0x4b80000019198820 */ /* 0x000fe40000400000 */
[C---:B------:R-:W-:Y:S01]  /*33130*/  FMUL R28, R10.reuse, R28 ;  /* 0x0000001c0a1c7220 */ /* 0x040fe20000400000 */
[----:B0-----:R-:W4:Y:S01]  /*33140*/  LDL.LU R0, [R1+0x1558] ;  /* 0x0015580001007983 */ /* 0x001f220000300800 */
[C---:B------:R-:W-:Y:S02]  /*33150*/  FMUL R5, R10.reuse, R5 ;  /* 0x000000050a057220 */ /* 0x040fe40000400000 */
[C---:B------:R-:W-:Y:S01]  /*33160*/  FMUL R11, R10.reuse, R11 ;  /* 0x0000000b0a0b7220 */ /* 0x040fe20000400000 */
[----:B------:R-:W-:Y:S01]  /*33170*/  STL [R1+0x18], R26 ;  /* 0x0000181a01007387 */ /* 0x000fe20000100800 */
[----:B------:R-:W-:Y:S01]  /*33180*/  FMUL R7, R10, R7 ;  /* 0x000000070a077220 */ /* 0x000fe20000400000 */
[----:B------:R-:W-:Y:S01]  /*33190*/  F2FP.BF16.PACK_AB R24, R24, R29 ;  /* 0x0000001d1818723e */ /* 0x000fe200000010ff */
[C---:B------:R-:W-:Y:S01]  /*331a0*/  FMUL R8, R10.reuse, R8 ;  /* 0x000000080a087220 */ /* 0x040fe20000400000 */
[----:B------:R0:W-:Y:S01]  /*331b0*/  STL [R1+0x10], R21 ;  /* 0x0000101501007387 */ /* 0x0001e20000100800 */
[----:B------:R-:W-:-:S02]  /*331c0*/  FMUL R4, R10, R4 ;  /* 0x000000040a047220 */ /* 0x000fc40000400000 */
[C---:B------:R-:W-:Y:S02]  /*331d0*/  FMUL R14, R10.reuse, R14 ;  /* 0x0000000e0a0e7220 */ /* 0x040fe40000400000 */
[C---:B------:R-:W-:Y:S02]  /*331e0*/  FMUL R9, R10.reuse, R9 ;  /* 0x000000090a097220 */ /* 0x040fe40000400000 */
[----:B------:R-:W-:Y:S01]  /*331f0*/  FMUL R10, R10, R25 ;  /* 0x000000190a0a7220 */ /* 0x000fe20000400000 */
[----:B------:R-:W-:Y:S01]  /*33200*/  F2FP.BF16.PACK_AB R5, R5, R11 ;  /* 0x0000000b0505723e */ /* 0x000fe200000010ff */
[----:B0-----:R-:W4:Y:S04]  /*33210*/  LDL.LU R21, [R1+0x34] ;  /* 0x0000340001157983 */ /* 0x001f280000300800 */
[----:B------:R-:W4:Y:S04]  /*33220*/  LDL.LU R29, [R1+0x4] ;  /* 0x00000400011d7983 */ /* 0x000f280000300800 */
[----:B------:R0:W-:Y:S04]  /*33230*/  STL [R1+0x14f8], R28 ;  /* 0x0014f81c01007387 */ /* 0x0001e80000100800 */
[----:B------:R-:W4:Y:S01]  /*33240*/  LDL.LU R11, [R1+0x50] ;  /* 0x00005000010b7983 */ /* 0x000f220000300800 */
[----:B------:R-:W-:-:S02]  /*33250*/  F2FP.BF16.PACK_AB R4, R4, R14 ;  /* 0x0000000e0404723e */ /* 0x000fc400000010ff */
[----:B------:R-:W-:Y:S02]  /*33260*/  F2FP.BF16.PACK_AB R12, R12, R27 ;  /* 0x0000001b0c0c723e */ /* 0x000fe400000010ff */
[----:B--2---:R-:W-:Y:S02]  /*33270*/  F2FP.BF16.PACK_AB R25, R22, R6 ;  /* 0x000000061619723e */ /* 0x004fe400000010ff */
[----:B------:R-:W2:Y:S01]  /*33280*/  LDL.LU R22, [R1+0x44] ;  /* 0x0000440001167983 */ /* 0x000ea20000300800 */
[----:B------:R-:W-:Y:S02]  /*33290*/  F2FP.BF16.PACK_AB R6, R9, R10 ;  /* 0x0000000a0906723e */ /* 0x000fe400000010ff */
[----:B---3--:R-:W-:Y:S02]  /*332a0*/  F2FP.BF16.PACK_AB R13, R13, R23 ;  /* 0x000000170d0d723e */ /* 0x008fe400000010ff */
[----:B------:R-:W3:Y:S04]  /*332b0*/  LDL.LU R23, [R1+0x58] ;  /* 0x0000580001177983 */ /* 0x000ee80000300800 */
[----:B------:R-:W2:Y:S01]  /*332c0*/  LDL.LU R10, [R1+0x4c] ;  /* 0x00004c00010a7983 */ /* 0x000ea20000300800 */
[----:B----4-:R-:W-:-:S03]  /*332d0*/  F2FP.BF16.PACK_AB R26, R18, R20 ;  /* 0x00000014121a723e */ /* 0x010fc600000010ff */
[----:B------:R-:W4:Y:S04]  /*332e0*/  LDL.LU R20, [R1+0x24] ;  /* 0x0000240001147983 */ /* 0x000f280000300800 */
[----:B------:R-:W2:Y:S01]  /*332f0*/  LDL.LU R18, [R1+0x40] ;  /* 0x0000400001127983 */ /* 0x000ea20000300800 */
[----:B------:R-:W-:-:S03]  /*33300*/  F2FP.BF16.PACK_AB R14, R17, R19 ;  /* 0x00000013110e723e */ /* 0x000fc600000010ff */
[----:B------:R-:W2:Y:S04]  /*33310*/  LDL.LU R17, [R1+0x30] ;  /* 0x0000300001117983 */ /* 0x000ea80000300800 */
[----:B------:R-:W2:Y:S01]  /*33320*/  LDL.LU R19, [R1+0x48] ;  /* 0x0000480001137983 */ /* 0x000ea20000300800 */
[----:B------:R-:W-:-:S03]  /*33330*/  F2FP.BF16.PACK_AB R27, R2, R16 ;  /* 0x00000010021b723e */ /* 0x000fc600000010ff */
[----:B------:R-:W2:Y:S04]  /*33340*/  LDL.LU R2, [R1+0x1554] ;  /* 0x0015540001027983 */ /* 0x000ea80000300800 */
[----:B------:R-:W2:Y:S01]  /*33350*/  LDL.LU R16, [R1+0x20] ;  /* 0x0000200001107983 */ /* 0x000ea20000300800 */
[----:B------:R-:W-:-:S03]  /*33360*/  F2FP.BF16.PACK_AB R7, R7, R8 ;  /* 0x000000080707723e */ /* 0x000fc600000010ff */
[----:B------:R-:W3:Y:S04]  /*33370*/  LDL.LU R8, [R1+0x84] ;  /* 0x0000840001087983 */ /* 0x000ee80000300800 */
[----:B------:R-:W3:Y:S04]  /*33380*/  LDL.LU R9, [R1+0xb4] ;  /* 0x0000b40001097983 */ /* 0x000ee80000300800 */
[----:B0-----:R-:W3:Y:S01]  /*33390*/  LDL.LU R28, [R1+0xc0] ;  /* 0x0000c000011c7983 */ /* 0x001ee20000300800 */
[----:B------:R-:W-:-:S03]  /*333a0*/  F2FP.BF16.PACK_AB R15, R29, R15 ;  /* 0x0000000f1d0f723e */ /* 0x000fc600000010ff */
[----:B------:R-:W3:Y:S01]  /*333b0*/  LDL.LU R29, [R1+0xcc] ;  /* 0x0000cc00011d7983 */ /* 0x000ee20000300800 */
[----:B--2---:R-:W-:-:S03]  /*333c0*/  F2FP.BF16.PACK_AB R16, R3, R16 ;  /* 0x000000100310723e */ /* 0x004fc600000010ff */
[----:B------:R-:W2:Y:S01]  /*333d0*/  LDL.LU R3, [R1+0x1550] ;  /* 0x0015500001037983 */ /* 0x000ea20000300800 */
[----:B----4-:R-:W-:Y:S02]  /*333e0*/  F2FP.BF16.PACK_AB R20, R0, R20 ;  /* 0x000000140014723e */ /* 0x010fe400000010ff */
[----:B------:R-:W-:Y:S01]  /*333f0*/  F2FP.BF16.PACK_AB R17, R2, R17 ;  /* 0x000000110211723e */ /* 0x000fe200000010ff */
[----:B------:R-:W4:Y:S04]  /*33400*/  LDL.LU R0, [R1+0x154c] ;  /* 0x00154c0001007983 */ /* 0x000f280000300800 */
[----:B------:R-:W4:Y:S01]  /*33410*/  LDL.LU R2, [R1+0x1548] ;  /* 0x0015480001027983 */ /* 0x000f220000300800 */
[----:B--2---:R-:W-:-:S03]  /*33420*/  F2FP.BF16.PACK_AB R21, R3, R21 ;  /* 0x000000150315723e */ /* 0x004fc600000010ff */
[----:B------:R-:W2:Y:S01]  /*33430*/  LDL.LU R3, [R1+0x1544] ;  /* 0x0015440001037983 */ /* 0x000ea20000300800 */
[----:B------:R-:W-:Y:S02]  /*33440*/  F2FP.BF16.PACK_AB R18, R19, R18 ;  /* 0x000000121312723e */ /* 0x000fe400000010ff */
[----:B---3--:R-:W-:Y:S02]  /*33450*/  F2FP.BF16.PACK_AB R19, R23, R11 ;  /* 0x0000000b1713723e */ /* 0x008fe400000010ff */
[----:B----4-:R-:W-:Y:S02]  /*33460*/  F2FP.BF16.PACK_AB R23, R2, R0 ;  /* 0x000000000217723e */ /* 0x010fe400000010ff */
[----:B------:R-:W3:Y:S01]  /*33470*/  LDL.LU R2, [R1+0x1540] ;  /* 0x0015400001027983 */ /* 0x000ee20000300800 */
[----:B------:R-:W-:-:S03]  /*33480*/  F2FP.BF16.PACK_AB R22, R10, R22 ;  /* 0x000000160a16723e */ /* 0x000fc600000010ff */
[----:B------:R-:W4:Y:S04]  /*33490*/  LDL.LU R0, [R1+0x153c] ;  /* 0x00153c0001007983 */ /* 0x000f280000300800 */
[----:B------:R-:W3:Y:S04]  /*334a0*/  LDL.LU R10, [R1+0xc8] ;  /* 0x0000c800010a7983 */ /* 0x000ee80000300800 */
[----:B------:R-:W3:Y:S04]  /*334b0*/  LDL.LU R11, [R1+0xd8] ;  /* 0x0000d800010b7983 */ /* 0x000ee80000300800 */
[----:B--2---:R0:W-:Y:S04]  /*334c0*/  STS.128 [R3+0x400], R4 ;  /* 0x0004000403007388 */ /* 0x0041e80000000c00 */
[----:B0-----:R-:W2:Y:S04]  /*334d0*/  LDL.LU R4, [R1+0x80] ;  /* 0x0000800001047983 */ /* 0x001ea80000300800 */
[----:B------:R-:W2:Y:S04]  /*334e0*/  LDL.LU R5, [R1+0x8c] ;  /* 0x00008c0001057983 */ /* 0x000ea80000300800 */
[----:B------:R-:W3:Y:S04]  /*334f0*/  LDL.LU R6, [R1+0xbc] ;  /* 0x0000bc0001067983 */ /* 0x000ee80000300800 */
[----:B------:R-:W4:Y:S04]  /*33500*/  LDL.LU R7, [R1+0xd4] ;  /* 0x0000d40001077983 */ /* 0x000f280000300800 */
[----:B------:R0:W-:Y:S04]  /*33510*/  STS.128 [R3+0x80], R24 ;  /* 0x0000801803007388 */ /* 0x0001e80000000c00 */
[----:B------:R1:W-:Y:S04]  /*33520*/  STS.128 [R3+0x480], R12 ;  /* 0x0004800c03007388 */ /* 0x0003e80000000c00 */
[----:B------:R1:W-:Y:S04]  /*33530*/  STS.128 [R3+0x100], R16 ;  /* 0x0001001003007388 */ /* 0x0003e80000000c00 */
[----:B0-----:R-:W4:Y:S04]  /*33540*/  LDL.LU R27, [R1+0x88] ;  /* 0x00008800011b7983 */ /* 0x001f280000300800 */
[----:B------:R-:W4:Y:S04]  /*33550*/  LDL R24, [R1+0x73c] ;  /* 0x00073c0001187983 */ /* 0x000f280000100800 */
[----:B-1----:R-:W4:Y:S04]  /*33560*/  LDL.LU R12, [R1+0x114] ;  /* 0x00011400010c7983 */ /* 0x002f280000300800 */
[----:B------:R-:W4:Y:S04]  /*33570*/  LDL.LU R13, [R1+0x14c] ;  /* 0x00014c00010d7983 */ /* 0x000f280000300800 */
[----:B------:R-:W4:Y:S04]  /*33580*/  LDL.LU R14, [R1+0x15c] ;  /* 0x00015c00010e7983 */ /* 0x000f280000300800 */
[----:B------:R-:W4:Y:S04]  /*33590*/  LDL.LU R15, [R1+0x16c] ;  /* 0x00016c00010f7983 */ /* 0x000f280000300800 */
[----:B------:R-:W4:Y:S04]  /*335a0*/  LDL.LU R16, [R1+0x11c] ;  /* 0x00011c0001107983 */ /* 0x000f280000300800 */
[----:B------:R-:W4:Y:S04]  /*335b0*/  LDL.LU R17, [R1+0x150] ;  /* 0x0001500001117983 */ /* 0x000f280000300800 */
[----:B------:R-:W4:Y:S04]  /*335c0*/  LDL.LU R18, [R1+0x160] ;  /* 0x0001600001127983 */ /* 0x000f280000300800 */
[----:B------:R-:W4:Y:S04]  /*335d0*/  LDL.LU R19, [R1+0x174] ;  /* 0x0001740001137983 */ /* 0x000f280000300800 */
[----:B------:R0:W-:Y:S04]  /*335e0*/  STS.128 [R3+0x500], R20 ;  /* 0x0005001403007388 */ /* 0x0001e80000000c00 */
[----:B0-----:R-:W4:Y:S01]  /*335f0*/  LDL.LU R20, [R1+0x168] ;  /* 0x0001680001147983 */ /* 0x001f220000300800 */
[----:B--2---:R-:W-:-:S02]  /*33600*/  F2FP.BF16.PACK_AB R8, R5, R8 ;  /* 0x000000080508723e */ /* 0x004fc400000010ff */
[----:B---3--:R-:W-:Y:S02]  /*33610*/  F2FP.BF16.PACK_AB R5, R6, R9 ;  /* 0x000000090605723e */ /* 0x008fe400000010ff */
[----:B------:R-:W-:Y:S02]  /*33620*/  F2FP.BF16.PACK_AB R9, R28, R2 ;  /* 0x000000021c09723e */ /* 0x000fe400000010ff */
[----:B------:R-:W2:Y:S01]  /*33630*/  LDL.LU R2, [R1+0x1538] ;  /* 0x0015380001027983 */ /* 0x000ea20000300800 */
[----:B----4-:R-:W-:-:S03]  /*33640*/  F2FP.BF16.PACK_AB R6, R29, R0 ;  /* 0x000000001d06723e */ /* 0x010fc600000010ff */
[----:B------:R-:W3:Y:S04]  /*33650*/  LDL.LU R0, [R1+0x1534] ;  /* 0x0015340001007983 */ /* 0x000ee80000300800 */
[----:B------:R-:W4:Y:S04]  /*33660*/  LDL.LU R28, [R1+0x1d0] ;  /* 0x0001d000011c7983 */ /* 0x000f280000300800 */
[----:B------:R-:W4:Y:S04]  /*33670*/  LDL.LU R29, [R1+0x1c8] ;  /* 0x0001c800011d7983 */ /* 0x000f280000300800 */
[----:B------:R-:W4:Y:S04]  /*33680*/  LDL.LU R21, [R1+0x1d8] ;  /* 0x0001d80001157983 */ /* 0x000f280000300800 */
[----:B------:R-:W4:Y:S01]  /*33690*/  LDL.LU R25, [R1+0x1dc] ;  /* 0x0001dc0001197983 */ /* 0x000f220000300800 */
[----:B------:R-:W-:-:S03]  /*336a0*/  F2FP.BF16.PACK_AB R4, R27, R4 ;  /* 0x000000041b04723e */ /* 0x000fc600000010ff */
[----:B------:R-:W4:Y:S04]  /*336b0*/  LDL.LU R22, [R1+0x1e8] ;  /* 0x0001e80001167983 */ /* 0x000f280000300800 */
[----:B------:R-:W4:Y:S04]  /*336c0*/  LDL.LU R23, [R1+0x1f8] ;  /* 0x0001f80001177983 */ /* 0x000f280000300800 */
[----:B------:R-:W4:Y:S04]  /*336d0*/  LDL.LU R26, [R1+0x1f4] ;  /* 0x0001f400011a7983 */ /* 0x000f280000300800 */
[----:B------:R-:W4:Y:S01]  /*336e0*/  LDL.LU R27, [R1+0x1f0] ;  /* 0x0001f000011b7983 */ /* 0x000f220000300800 */
[----:B--2---:R-:W-:-:S03]  /*336f0*/  F2FP.BF16.PACK_AB R10, R2, R10 ;  /* 0x0000000a020a723e */ /* 0x004fc600000010ff */
[----:B------:R-:W2:Y:S01]  /*33700*/  LDL.LU R2, [R1+0x1530] ;  /* 0x0015300001027983 */ /* 0x000ea20000300800 */
[----:B---3--:R-:W-:-:S03]  /*33710*/  F2FP.BF16.PACK_AB R7, R0, R7 ;  /* 0x000000070007723e */ /* 0x008fc600000010ff */
[----:B------:R-:W3:Y:S01]  /*33720*/  LDL.LU R0, [R1+0x152c] ;  /* 0x00152c0001007983 */ /* 0x000ee20000300800 */
        /* <DEDUP_REMOVED lines=11> */
[----:B------:R-:W2:Y:S01]  /*337e0*/  LDL.LU R0, [R1+0x1514] ;  /* 0x0015140001007983 */ /* 0x000ea20000300800 */
[----:B------:R-:W-:-:S03]  /*337f0*/  F2FP.BF16.PACK_AB R15, R19, R15 ;  /* 0x0000000f130f723e */ /* 0x000fc600000010ff */
[----:B------:R0:W-:Y:S01]  /*33800*/  STS.128 [R3+0x180], R4 ;  /* 0x0001800403007388 */ /* 0x0001e20000000c00 */
[----:B--2---:R-:W-:-:S03]  /*33810*/  F2FP.BF16.PACK_AB R19, R0, R2 ;  /* 0x000000020013723e */ /* 0x004fc600000010ff */
[----:B------:R-:W2:Y:S04]  /*33820*/  LDL.LU R0, [R1+0x1510] ;  /* 0x0015100001007983 */ /* 0x000ea80000300800 */
[----:B------:R-:W2:Y:S01]  /*33830*/  LDL.LU R2, [R1+0x150c] ;  /* 0x00150c0001027983 */ /* 0x000ea20000300800 */
[----:B------:R-:W-:-:S03]  /*33840*/  F2FP.BF16.PACK_AB R18, R20, R18 ;  /* 0x000000121412723e */ /* 0x000fc600000010ff */
[----:B0-----:R-:W3:Y:S04]  /*33850*/  LDL.LU R4, [R1+0x1ec] ;  /* 0x0001ec0001047983 */ /* 0x001ee80000300800 */
[----:B------:R-:W3:Y:S04]  /*33860*/  LDL.LU R5, [R1+0x1fc] ;  /* 0x0001fc0001057983 */ /* 0x000ee80000300800 */
[----:B------:R0:W3:Y:S01]  /*33870*/  LDL R6, [R1+0x744] ;  /* 0x0007440001067983 */ /* 0x0000e20000100800 */
[----:B------:R-:W-:-:S03]  /*33880*/  ISETP.GE.U32.AND P0, PT, R24, 0x7f800000, PT ;  /* 0x7f8000001800780c */ /* 0x000fc60003f06070 */
[----:B------:R-:W3:Y:S04]  /*33890*/  LDL.LU R7, [R1+0x24c] ;  /* 0x00024c0001077983 */ /* 0x000ee80000300800 */
[----:B------:R1:W-:Y:S04]  /*338a0*/  STS.128 [R3+0x580], R8 ;  /* 0x0005800803007388 */ /* 0x0003e80000000c00 */
[----:B------:R0:W-:Y:S04]  /*338b0*/  STS.128 [R3+0x600], R16 ;  /* 0x0006001003007388 */ /* 0x0001e80000000c00 */
[----:B-1----:R-:W3:Y:S04]  /*338c0*/  LDL.LU R10, [R1+0x1e0] ;  /* 0x0001e000010a7983 */ /* 0x002ee80000300800 */
[----:B------:R-:W3:Y:S04]  /*338d0*/  LDL.LU R11, [R1+0x1e4] ;  /* 0x0001e400010b7983 */ /* 0x000ee80000300800 */
[----:B------:R-:W3:Y:S04]  /*338e0*/  LDL.LU R8, [R1+0x254] ;  /* 0x0002540001087983 */ /* 0x000ee80000300800 */
[----:B0-----:R-:W3:Y:S01]  /*338f0*/  LDL R17, [R1+0x73c] ;  /* 0x00073c0001117983 */ /* 0x001ee20000100800 */
[----:B--2---:R-:W-:-:S03]  /*33900*/  F2FP.BF16.PACK_AB R24, R2, R0 ;  /* 0x000000000218723e */ /* 0x004fc600000010ff */
[----:B------:R-:W2:Y:S04]  /*33910*/  LDL.LU R2, [R1+0x1508] ;  /* 0x0015080001027983 */ /* 0x000ea80000300800 */
[----:B------:R-:W2:Y:S01]  /*33920*/  LDL.LU R0, [R1+0x1504] ;  /* 0x0015040001007983 */ /* 0x000ea20000300800 */
[----:B----4-:R-:W-:-:S03]  /*33930*/  F2FP.BF16.PACK_AB R20, R28, R29 ;  /* 0x0000001d1c14723e */ /* 0x010fc600000010ff */
[----:B------:R0:W-:Y:S01]  /*33940*/  STS.128 [R3+0x200], R12 ;  /* 0x0002000c03007388 */ /* 0x0001e20000000c00 */
[----:B------:R-:W-:Y:S02]  /*33950*/  F2FP.BF16.PACK_AB R26, R26, R27 ;  /* 0x0000001b1a1a723e */ /* 0x000fe400000010ff */
[----:B---3--:R-:W-:Y:S02]  /*33960*/  F2FP.BF16.PACK_AB R22, R4, R22 ;  /* 0x000000160416723e */ /* 0x008fe400000010ff */
[----:B------:R-:W-:Y:S01]  /*33970*/  F2FP.BF16.PACK_AB R23, R5, R23 ;  /* 0x000000170517723e */ /* 0x000fe200000010ff */
[----:B0-----:R-:W3:Y:S04]  /*33980*/  LDL.LU R12, [R1+0x260] ;  /* 0x00026000010c7983 */ /* 0x001ee80000300800 */
[----:B------:R-:W3:Y:S04]  /*33990*/  LDL.LU R9, [R1+0x258] ;  /* 0x0002580001097983 */ /* 0x000ee80000300800 */
[----:B------:R-:W4:Y:S04]  /*339a0*/  LDL.LU R28, [R1+0x264] ;  /* 0x00026400011c7983 */ /* 0x000f280000300800 */
[----:B------:R-:W4:Y:S01]  /*339b0*/  LDL.LU R29, [R1+0x25c] ;  /* 0x00025c00011d7983 */ /* 0x000f220000300800 */
[----:B------:R-:W-:-:S05]  /*339c0*/  F2FP.BF16.PACK_AB R21, R10, R21 ;  /* 0x000000150a15723e */ /* 0x000fca00000010ff */
[----:B------:R0:W-:Y:S01]  /*339d0*/  STS.128 [R3+0x280], R20 ;  /* 0x0002801403007388 */ /* 0x0001e20000000c00 */
[----:B------:R-:W-:Y:S02]  /*339e0*/  F2FP.BF16.PACK_AB R25, R11, R25 ;  /* 0x000000190b19723e */ /* 0x000fe400000010ff */
[----:B--2---:R-:W-:Y:S02]  /*339f0*/  F2FP.BF16.PACK_AB R27, R0, R2 ;  /* 0x00000002001b723e */ /* 0x004fe400000010ff */
[----:B------:R-:W2:Y:S04]  /*33a00*/  LDL.LU R0, [R1+0x1500] ;  /* 0x0015000001007983 */ /* 0x000ea80000300800 */
[----:B------:R-:W2:Y:S04]  /*33a10*/  LDL.LU R2, [R1+0x14fc] ;  /* 0x0014fc0001027983 */ /* 0x000ea80000300800 */
[----:B------:R-:W3:Y:S04]  /*33a20*/  LDL.LU R18, [R1+0x270] ;  /* 0x0002700001127983 */ /* 0x000ee80000300800 */
[----:B------:R-:W3:Y:S04]  /*33a30*/  LDL.LU R13, [R1+0x268] ;  /* 0x00026800010d7983 */ /* 0x000ee80000300800 */
        /* <DEDUP_REMOVED lines=8> */
[----:B------:R-:W0:Y:S01]  /*33ac0*/  S2R R5, SR_TID.X ;  /* 0x0000000000057919 */ /* 0x000e220000002100 */
[----:B------:R-:W-:-:S04]  /*33ad0*/  @P0 IMAD.MOV.U32 R4, RZ, RZ, 0x7f800000 ;  /* 0x7f800000ff040424 */ /* 0x000fc800078e00ff */
[----:B------:R-:W-:Y:S01]  /*33ae0*/  @P0 FFMA.FTZ R6, R17, R4, +INF ;  /* 0x7f80000011060423 */ /* 0x000fe20000010004 */
[----:B------:R1:W-:Y:S04]  /*33af0*/  STS.128 [R3+0x680], R24 ;  /* 0x0006801803007388 */ /* 0x0003e80000000c00 */
[----:B------:R0:W-:Y:S02]  /*33b00*/  @P0 STL [R1+0x744], R6 ;  /* 0x0007440601000387 */ /* 0x0001e40000100800 */
[----:B0-----:R-:W-:-:S04]  /*33b10*/  SHF.R.U32.HI R5, RZ, 0x6, R5 ;  /* 0x00000006ff057819 */ /* 0x001fc80000011605 */
[----:B------:R-:W-:-:S05]  /*33b20*/  SGXT.U32 R5, R5, 0x1 ;  /* 0x000000010505781a */ /* 0x000fca0000000000 */
[----:B------:R-:W-:Y:S01]  /*33b30*/  IMAD R5, R5, c[0x0][0x1c8], RZ ;  /* 0x0000720005057a24 */ /* 0x000fe200078e02ff */
[----:B-1----:R-:W-:-:S05]  /*33b40*/  MOV R27, c[0x0][0x1c8] ;  /* 0x00007200001b7a02 */ /* 0x002fca0000000f00 */
[----:B------:R-:W-:Y:S01]  /*33b50*/  IMAD R6, R27, 0x2, R5 ;  /* 0x000000021b067824 */ /* 0x000fe200078e0205 */
[----:B------:R-:W-:-:S04]  /*33b60*/  F2FP.BF16.PACK_AB R8, R8, R7 ;  /* 0x000000070808723e */ /* 0x000fc800000010ff */
[----:B------:R-:W-:Y:S02]  /*33b70*/  LEA R7, R27, R6, 0x1 ;  /* 0x000000061b077211 */ /* 0x000fe400078e08ff */
[----:B--2---:R-:W-:-:S04]  /*33b80*/  LEA R16, P0, R5, R2, 0x1 ;  /* 0x0000000205107211 */ /* 0x004fc800078008ff */
[----:B------:R-:W-:-:S05]  /*33b90*/  LEA.HI.X.SX32 R17, R5, R0, 0x1, P0 ;  /* 0x0000000005117211 */ /* 0x000fca00000f0eff */
[----:B------:R0:W-:Y:S01]  /*33ba0*/  STL.64 [R1+0x8], R16 ;  /* 0x0000081001007387 */ /* 0x0001e20000100a00 */
[----:B---3--:R-:W-:Y:S02]  /*33bb0*/  F2FP.BF16.PACK_AB R5, R12, R9 ;  /* 0x000000090c05723e */ /* 0x008fe400000010ff */
[----:B----4-:R-:W-:Y:S02]  /*33bc0*/  F2FP.BF16.PACK_AB R9, R28, R29 ;  /* 0x0000001d1c09723e */ /* 0x010fe400000010ff */
[C---:B0-----:R-:W-:Y:S02]  /*33bd0*/  LEA R16, P0, R6.reuse, R2, 0x1 ;  /* 0x0000000206107211 */ /* 0x041fe400078008ff */
[----:B------:R-:W-:Y:S02]  /*33be0*/  F2FP.BF16.PACK_AB R4, R21, R22 ;  /* 0x000000161504723e */ /* 0x000fe400000010ff */
[----:B------:R-:W-:-:S03]  /*33bf0*/  LEA.HI.X.SX32 R17, R6, R0, 0x1, P0 ;  /* 0x0000000006117211 */ /* 0x000fc600000f0eff */
[----:B------:R-:W-:Y:S01]  /*33c00*/  STL.64 [R1+0x14f0], R4 ;  /* 0x0014f00401007387 */ /* 0x000fe20000100a00 */
[----:B------:R-:W-:-:S03]  /*33c10*/  LEA R28, P0, R7, R2, 0x1 ;  /* 0x00000002071c7211 */ /* 0x000fc600078008ff */
[----:B------:R0:W-:Y:S01]  /*33c20*/  STL.64 [R1+0xe0], R16 ;  /* 0x0000e01001007387 */ /* 0x0001e20000100a00 */
[----:B------:R-:W-:Y:S01]  /*33c30*/  LEA.HI.X.SX32 R29, R7, R0, 0x1, P0 ;  /* 0x00000000071d7211 */ /* 0x000fe200000f0eff */
[C---:B------:R-:W-:Y:S01]  /*33c40*/  IMAD R12, R27.reuse, 0x2, R7 ;  /* 0x000000021b0c7824 */ /* 0x040fe200078e0207 */
[----:B------:R-:W-:Y:S01]  /*33c50*/  F2FP.BF16.PACK_AB R6, R18, R13 ;  /* 0x0000000d1206723e */ /* 0x000fe200000010ff */
[----:B0-----:R-:W2:Y:S04]  /*33c60*/  LDL.LU R16, [R1+0x2c8] ;  /* 0x0002c80001107983 */ /* 0x001ea80000300800 */
[----:B------:R-:W3:Y:S04]  /*33c70*/  LDL.LU R20, [R1+0x2cc] ;  /* 0x0002cc0001147983 */ /* 0x000ee80000300800 */
[----:B------:R-:W4:Y:S04]  /*33c80*/  LDL.LU R24, [R1+0x2e0] ;  /* 0x0002e00001187983 */ /* 0x000f280000300800 */
[----:B------:R-:W4:Y:S04]  /*33c90*/  LDL.LU R17, [R1+0x2d8] ;  /* 0x0002d80001117983 */ /* 0x000f280000300800 */
[----:B------:R-:W2:Y:S04]  /*33ca0*/  LDL.LU R25, [R1+0x2e4] ;  /* 0x0002e40001197983 */ /* 0x000ea80000300800 */
[----:B------:R-:W2:Y:S04]  /*33cb0*/  LDL.LU R21, [R1+0x2dc] ;  /* 0x0002dc0001157983 */ /* 0x000ea80000300800 */
[----:B------:R-:W2:Y:S04]  /*33cc0*/  LDL.LU R26, [R1+0x2f0] ;  /* 0x0002f000011a7983 */ /* 0x000ea80000300800 */
[----:B------:R-:W2:Y:S04]  /*33cd0*/  LDL.LU R18, [R1+0x2e8] ;  /* 0x0002e80001127983 */ /* 0x000ea80000300800 */
[----:B------:R-:W2:Y:S04]  /*33ce0*/  LDL.LU R22, [R1+0x2f4] ;  /* 0x0002f40001167983 */ /* 0x000ea80000300800 */
[----:B------:R0:W-:Y:S01]  /*33cf0*/  STL.64 [R1+0x180], R28 ;  /* 0x0001801c01007387 */ /* 0x0001e20000100a00 */
[----:B------:R-:W-:-:S02]  /*33d00*/  LEA R13, R27, R12, 0x1 ;  /* 0x0000000c1b0d7211 */ /* 0x000fc400078e08ff */
[----:B------:R-:W-:Y:S02]  /*33d10*/  F2FP.BF16.PACK_AB R10, R14, R10 ;  /* 0x0000000a0e0a723e */ /* 0x000fe400000010ff */
[----:B------:R-:W2:Y:S01]  /*33d20*/  LDL.LU R14, [R1+0x2ec] ;  /* 0x0002ec00010e7983 */ /* 0x000ea20000300800 */
[----:B0-----:R-:W-:-:S04]  /*33d30*/  LEA R28, P0, R12, R2, 0x1 ;  /* 0x000000020c1c7211 */ /* 0x001fc800078008ff */
[----:B------:R-:W-:Y:S02]  /*33d40*/  LEA.HI.X.SX32 R29, R12, R0, 0x1, P0 ;  /* 0x000000000c1d7211 */ /* 0x000fe400000f0eff */
[----:B------:R-:W-:Y:S02]  /*33d50*/  F2FP.BF16.PACK_AB R7, R23, R19 ;  /* 0x000000131707723e */ /* 0x000fe400000010ff */
[----:B------:R-:W-:Y:S01]  /*33d60*/  LEA R4, P0, R13, R2, 0x1 ;  /* 0x000000020d047211 */ /* 0x000fe200078008ff */
[----:B------:R0:W-:Y:S01]  /*33d70*/  STL.64 [R1+0x1a8], R28 ;  /* 0x0001a81c01007387 */ /* 0x0001e20000100a00 */
[----:B------:R-:W-:-:S03]  /*33d80*/  F2FP.BF16.PACK_AB R11, R15, R11 ;  /* 0x0000000b0f0b723e */ /* 0x000fc600000010ff */
[----:B0-----:R-:W2:Y:S04]  /*33d90*/  LDL.LU R28, [R1+0x14f8] ;  /* 0x0014f800011c7983 */ /* 0x001ea80000300800 */
[----:B------:R-:W2:Y:S04]  /*33da0*/  LDL.LU R23, [R1+0x300] ;  /* 0x0003000001177983 */ /* 0x000ea80000300800 */
[----:B------:R-:W2:Y:S04]  /*33db0*/  LDL.LU R19, [R1+0x2f8] ;  /* 0x0002f80001137983 */ /* 0x000ea80000300800 */
[----:B------:R-:W2:Y:S04]  /*33dc0*/  LDL.LU R15, [R1+0x304] ;  /* 0x00030400010f7983 */ /* 0x000ea80000300800 */
[----:B------:R-:W2:Y:S04]  /*33dd0*/  LDL.LU R29, [R1+0x2fc] ;  /* 0x0002fc00011d7983 */ /* 0x000ea80000300800 */
[----:B------:R0:W-:Y:S04]  /*33de0*/  STL [R1+0x1a0], R4 ;  /* 0x0001a00401007387 */ /* 0x0001e80000100800 */
[----:B0-----:R-:W2:Y:S04]  /*33df0*/  LDL.LU.64 R4, [R1+0x14f0] ;  /* 0x0014f00001047983 */ /* 0x001ea80000300a00 */
[----:B------:R-:W-:Y:S04]  /*33e00*/  STS.128 [R3+0x700], R8 ;  /* 0x0007000803007388 */ /* 0x000fe80000000c00 */
[----:B--2---:R0:W-:Y:S04]  /*33e10*/  STS.128 [R3+0x300], R4 ;  /* 0x0003000403007388 */ /* 0x0041e80000000c00 */
[----:B0-----:R0:W2:Y:S04]  /*33e20*/  LDL.64 R6, [R1+0x1a0] ;  /* 0x0001a00001067983 */ /* 0x0010a80000100a00 */
[----:B------:R-:W3:Y:S04]  /*33e30*/  LDL.LU R5, [R1+0x2d4] ;  /* 0x0002d40001057983 */ /* 0x000ee80000300800 */
[----:B------:R-:W3:Y:S01]  /*33e40*/  LDL.LU R11, [R1+0x2d0] ;  /* 0x0002d000010b7983 */ /* 0x000ee20000300800 */
[----:B------:R-:W-:-:S05]  /*33e50*/  IMAD R12, R27, 0x2, R13 ;  /* 0x000000021b0c7824 */ /* 0x000fca00078e020d */
[----:B------:R-:W-:Y:S02]  /*33e60*/  LEA R4, R27, R12, 0x1 ;  /* 0x0000000c1b047211 */ /* 0x000fe400078e08ff */
[----:B----4-:R-:W-:Y:S02]  /*33e70*/  F2FP.BF16.PACK_AB R17, R24, R17 ;  /* 0x000000111811723e */ /* 0x010fe400000010ff */
[----:B------:R-:W-:Y:S02]  /*33e80*/  F2FP.BF16.PACK_AB R22, R22, R14 ;  /* 0x0000000e1616723e */ /* 0x000fe400000010ff */
[----:B------:R-:W-:Y:S02]  /*33e90*/  F2FP.BF16.PACK_AB R21, R25, R21 ;  /* 0x000000151915723e */ /* 0x000fe400000010ff */
[----:B------:R-:W-:Y:S02]  /*33ea0*/  F2FP.BF16.PACK_AB R18, R26, R18 ;  /* 0x000000121a12723e */ /* 0x000fe400000010ff */
[----:B------:R-:W-:-:S02]  /*33eb0*/  F2FP.BF16.PACK_AB R19, R23, R19 ;  /* 0x000000131713723e */ /* 0x000fc400000010ff */
[----:B------:R-:W-:Y:S02]  /*33ec0*/  F2FP.BF16.PACK_AB R23, R15, R29 ;  /* 0x0000001d0f17723e */ /* 0x000fe400000010ff */
[----:B--2---:R-:W-:Y:S02]  /*33ed0*/  LEA.HI.X.SX32 R7, R13, R0, 0x1, P0 ;  /* 0x000000000d077211 */ /* 0x004fe400000f0eff */
[----:B------:R-:W-:-:S03]  /*33ee0*/  LEA R6, P0, R12, R2, 0x1 ;  /* 0x000000020c067211 */ /* 0x000fc600078008ff */
[----:B------:R1:W-:Y:S01]  /*33ef0*/  STL [R1+0x1a4], R7 ;  /* 0x0001a40701007387 */ /* 0x0003e20000100800 */
[----:B---3--:R-:W-:Y:S01]  /*33f00*/  F2FP.BF16.PACK_AB R20, R5, R20 ;  /* 0x000000140514723e */ /* 0x008fe200000010ff */
[----:B------:R-:W-:Y:S01]  /*33f10*/  IMAD R5, R27, 0x2, R4 ;  /* 0x000000021b057824 */ /* 0x000fe200078e0204 */
[----:B-1----:R-:W-:-:S05]  /*33f20*/  LEA.HI.X.SX32 R7, R12, R0, 0x1, P0 ;  /* 0x000000000c077211 */ /* 0x002fca00000f0eff */
[----:B------:R1:W-:Y:S01]  /*33f30*/  STL.64 [R1+0x28], R6 ;  /* 0x0000280601007387 */ /* 0x0003e20000100a00 */
[----:B------:R-:W-:-:S03]  /*33f40*/  F2FP.BF16.PACK_AB R16, R11, R16 ;  /* 0x000000100b10723e */ /* 0x000fc600000010ff */
[----:B------:R-:W2:Y:S04]  /*33f50*/  LDL.LU R8, [R1+0x10] ;  /* 0x0000100001087983 */ /* 0x000ea80000300800 */
[----:B------:R-:W3:Y:S01]  /*33f60*/  LDL.LU R12, [R1+0x18] ;  /* 0x00001800010c7983 */ /* 0x000ee20000300800 */
[----:B-1----:R-:W-:-:S03]  /*33f70*/  LEA R6, P0, R4, R2, 0x1 ;  /* 0x0000000204067211 */ /* 0x002fc600078008ff */
[----:B------:R-:W4:Y:S01]  /*33f80*/  LDL.LU R9, [R1+0x60] ;  /* 0x0000600001097983 */ /* 0x000f220000300800 */
[----:B------:R-:W-:-:S03]  /*33f90*/  LEA.HI.X.SX32 R7, R4, R0, 0x1, P0 ;  /* 0x0000000004077211 */ /* 0x000fc600000f0eff */
[----:B------:R-:W2:Y:S01]  /*33fa0*/  LDL.LU R13, [R1+0x6c] ;  /* 0x00006c00010d7983 */ /* 0x000ea20000300800 */
[----:B------:R-:W-:-:S03]  /*33fb0*/  LEA R10, P0, R5, R2, 0x1 ;  /* 0x00000002050a7211 */ /* 0x000fc600078008ff */
[----:B------:R1:W-:Y:S01]  /*33fc0*/  STL.64 [R1+0x158], R6 ;  /* 0x0001580601007387 */ /* 0x0003e20000100a00 */
[----:B------:R-:W-:Y:S02]  /*33fd0*/  LEA.HI.X.SX32 R11, R5, R0, 0x1, P0 ;  /* 0x00000000050b7211 */ /* 0x000fe400000f0eff */
[----:B------:R-:W-:Y:S01]  /*33fe0*/  LEA R4, R27, R5, 0x1 ;  /* 0x000000051b047211 */ /* 0x000fe200078e08ff */
[----:B-1----:R-:W3:Y:S04]  /*33ff0*/  LDL.LU R6, [R1+0x74] ;  /* 0x0000740001067983 */ /* 0x002ee80000300800 */
[----:B------:R-:W3:Y:S04]  /*34000*/  LDL.LU R7, [R1+0x70] ;  /* 0x0000700001077983 */ /* 0x000ee80000300800 */
[----:B------:R-:W4:Y:S04]  /*34010*/  LDL.LU R24, [R1+0x7c] ;  /* 0x00007c0001187983 */ /* 0x000f280000300800 */
[----:B------:R-:W4:Y:S04]  /*34020*/  LDL.LU R14, [R1+0x78] ;  /* 0x00007800010e7983 */ /* 0x000f280000300800 */
[----:B------:R1:W-:Y:S04]  /*34030*/  STL.64 [R1+0x178], R10 ;  /* 0x0001780a01007387 */ /* 0x0003e80000100a00 */
[----:B------:R-:W4:Y:S04]  /*34040*/  LDL.LU R25, [R1+0x94] ;  /* 0x0000940001197983 */ /* 0x000f280000300800 */
[----:B------:R-:W4:Y:S01]  /*34050*/  LDL.LU R26, [R1+0x90] ;  /* 0x00009000011a7983 */ /* 0x000f220000300800 */
[----:B-1----:R-:W-:-:S03]  /*34060*/  LEA R10, P0, R4, R2, 0x1 ;  /* 0x00000002040a7211 */ /* 0x002fc600078008ff */
[----:B------:R-:W4:Y:S01]  /*34070*/  LDL.LU R15, [R1+0x9c] ;  /* 0x00009c00010f7983 */ /* 0x000f220000300800 */
[----:B------:R-:W-:-:S03]  /*34080*/  LEA.HI.X.SX32 R11, R4, R0, 0x1, P0 ;  /* 0x00000000040b7211 */ /* 0x000fc600000f0eff */
[----:B------:R1:W-:Y:S04]  /*34090*/  STS.128 [R3+0x380], R16 ;  /* 0x0003801003007388 */ /* 0x0003e80000000c00 */
[----:B------:R0:W-:Y:S04]  /*340a0*/  STL.64 [R1+0x170], R10 ;  /* 0x0001700a01007387 */ /* 0x0001e80000100a00 */
[----:B------:R-:W4:Y:S04]  /*340b0*/  LDL.LU R29, [R1+0x98] ;  /* 0x00009800011d7983 */ /* 0x000f280000300800 */
[----:B-1----:R-:W4:Y:S04]  /*340c0*/  LDL.LU R17, [R1+0x14] ;  /* 0x0000140001117983 */ /* 0x002f280000300800 */
[----:B------:R-:W4:Y:S04]  /*340d0*/  LDL.LU R18, [R1+0x1c] ;  /* 0x00001c0001127983 */ /* 0x000f280000300800 */
[----:B------:R-:W4:Y:S01]  /*340e0*/  LDL.LU R19, [R1+0x64] ;  /* 0x0000640001137983 */ /* 0x000f220000300800 */
[----:B------:R-:W-:-:S05]  /*340f0*/  IMAD R5, R27, 0x2, R4 ;  /* 0x000000021b057824 */ /* 0x000fca00078e0204 */
[----:B0-----:R-:W-:Y:S02]  /*34100*/  LEA R10, P0, R5, R2, 0x1 ;  /* 0x00000002050a7211 */ /* 0x001fe400078008ff */
[----:B------:R-:W-:Y:S02]  /*34110*/  LEA R4, R27, R5, 0x1 ;  /* 0x000000051b047211 */ /* 0x000fe400078e08ff */
[----:B------:R-:W-:-:S05]  /*34120*/  LEA.HI.X.SX32 R11, R5, R0, 0x1, P0 ;  /* 0x00000000050b7211 */ /* 0x000fca00000f0eff */
[----:B------:R0:W-:Y:S01]  /*34130*/  STL.64 [R1+0x168], R10 ;  /* 0x0001680a01007387 */ /* 0x0001e20000100a00 */
[----:B------:R-:W-:Y:S01]  /*34140*/  IMAD R5, R27, 0x2, R4 ;  /* 0x000000021b057824 */ /* 0x000fe200078e0204 */
[----:B0-----:R-:W-:-:S04]  /*34150*/  LEA R10, P0, R4, R2, 0x1 ;  /* 0x00000002040a7211 */ /* 0x001fc800078008ff */
[----:B------:R-:W-:Y:S02]  /*34160*/  LEA.HI.X.SX32 R11, R4, R0, 0x1, P0 ;  /* 0x00000000040b7211 */ /* 0x000fe400000f0eff */
[----:B------:R-:W-:-:S03]  /*34170*/  LEA R4, R27, R5, 0x1 ;  /* 0x000000051b047211 */ /* 0x000fc600078e08ff */
[----:B------:R0:W-:Y:S02]  /*34180*/  STL.64 [R1+0x100], R10 ;  /* 0x0001000a01007387 */ /* 0x0001e40000100a00 */
[----:B0-----:R-:W-:-:S04]  /*34190*/  LEA R10, P0, R5, R2, 0x1 ;  /* 0x00000002050a7211 */ /* 0x001fc800078008ff */
[----:B------:R-:W-:Y:S02]  /*341a0*/  LEA.HI.X.SX32 R11, R5, R0, 0x1, P0 ;  /* 0x00000000050b7211 */ /* 0x000fe400000f0eff */
[----:B------:R-:W-:Y:S01]  /*341b0*/  LEA R16, P0, R4, R2, 0x1 ;  /* 0x0000000204107211 */ /* 0x000fe200078008ff */
[----:B------:R-:W-:Y:S02]  /*341c0*/  IMAD R5, R27, 0x2, R4 ;  /* 0x000000021b057824 */ /* 0x000fe400078e0204 */
[----:B------:R3:W-:Y:S04]  /*341d0*/  STL.64 [R1+0xe8], R10 ;  /* 0x0000e80a01007387 */ /* 0x0007e80000100a00 */
[----:B------:R-:W-:Y:S01]  /*341e0*/  STS.128 [R3+0x780], R20 ;  /* 0x0007801403007388 */ /* 0x000fe20000000c00 */
[----:B--2---:R-:W-:-:S03]  /*341f0*/  F2FP.BF16.PACK_AB R13, R13, R28 ;  /* 0x0000001c0d0d723e */ /* 0x004fc600000010ff */
[----:B------:R-:W0:Y:S01]  /*34200*/  S2R R28, SR_TID.X ;  /* 0x00000000001c7919 */ /* 0x000e220000002100 */
[----:B---3--:R-:W-:Y:S02]  /*34210*/  F2FP.BF16.PACK_AB R10, R6, R7 ;  /* 0x00000007060a723e */ /* 0x008fe400000010ff */
[C---:B0-----:R-:W-:Y:S02]  /*34220*/  SHF.L.U32 R6, R28.reuse, 0xc, RZ ;  /* 0x0000000c1c067819 */ /* 0x041fe400000006ff */
[----:B------:R-:W-:Y:S02]  /*34230*/  LOP3.LUT R28, R28, 0x7f, RZ, 0xc0, !PT ;  /* 0x0000007f1c1c7812 */ /* 0x000fe400078ec0ff */
[----:B------:R-:W-:-:S05]  /*34240*/  LOP3.LUT R6, R6, 0x6000, RZ, 0xc0, !PT ;  /* 0x0000600006067812 */ /* 0x000fca00078ec0ff */
[----:B------:R-:W-:Y:S01]  /*34250*/  IMAD R28, R28, 0x10, R6 ;  /* 0x000000101c1c7824 */ /* 0x000fe200078e0206 */
[----:B------:R-:W-:Y:S01]  /*34260*/  BAR.SYNC.DEFER_BLOCKING 0x0 ;  /* 0x0000000000007b1d */ /* 0x000fe20000010000 */
[----:B----4-:R-:W-:-:S05]  /*34270*/  F2FP.BF16.PACK_AB R8, R17, R8 ;  /* 0x000000081108723e */ /* 0x010fca00000010ff */
[----:B------:R-:W-:Y:S01]  /*34280*/  LDS.128 R20, [R28+0x800] ;  /* 0x000800001c147984 */ /* 0x000fe20000000c00 */
[----:B------:R-:W-:-:S05]  /*34290*/  LEA.HI.X.SX32 R17, R4, R0, 0x1, P0 ;  /* 0x0000000004117211 */ /* 0x000fca00000f0eff */
[----:B------:R0:W-:Y:S01]  /*342a0*/  STL.64 [R1+0x130], R16 ;  /* 0x0001301001007387 */ /* 0x0001e20000100a00 */
[----:B------:R-:W-:Y:S01]  /*342b0*/  IMAD R4, R27, 0x2, R5 ;  /* 0x000000021b047824 */ /* 0x000fe200078e0205 */
[----:B0-----:R-:W-:-:S04]  /*342c0*/  LEA R16, P0, R5, R2, 0x1 ;  /* 0x0000000205107211 */ /* 0x001fc800078008ff */
[----:B------:R-:W-:Y:S02]  /*342d0*/  LEA.HI.X.SX32 R17, R5, R0, 0x1, P0 ;  /* 0x0000000005117211 */ /* 0x000fe400000f0eff */
[----:B------:R-:W-:-:S03]  /*342e0*/  LEA R5, R27, R4, 0x1 ;  /* 0x000000041b057211 */ /* 0x000fc600078e08ff */
[----:B------:R0:W-:Y:S01]  /*342f0*/  STL.64 [R1+0x128], R16 ;  /* 0x0001281001007387 */ /* 0x0001e20000100a00 */
[----:B------:R-:W-:Y:S02]  /*34300*/  F2FP.BF16.PACK_AB R15, R15, R29 ;  /* 0x0000001d0f0f723e */ /* 0x000fe400000010ff */
[----:B0-----:R-:W-:-:S04]  /*34310*/  LEA R16, P0, R4, R2, 0x1 ;  /* 0x0000000204107211 */ /* 0x001fc800078008ff */
[----:B------:R-:W-:Y:S02]  /*34320*/  LEA.HI.X.SX32 R17, R4, R0, 0x1, P0 ;  /* 0x0000000004117211 */ /* 0x000fe400000f0eff */
[----:B------:R-:W-:-:S05]  /*34330*/  LEA R4, R27, R5, 0x1 ;  /* 0x000000051b047211 */ /* 0x000fca00078e08ff */
[----:B------:R-:W-:Y:S01]  /*34340*/  IMAD R29, R27, 0x2, R4 ;  /* 0x000000021b1d7824 */ /* 0x000fe200078e0204 */
[----:B------:R0:W-:Y:S01]  /*34350*/  STL.64 [R1+0x120], R16 ;  /* 0x0001201001007387 */ /* 0x0001e20000100a00 */
[----:B------:R-:W-:Y:S02]  /*34360*/  F2FP.BF16.PACK_AB R14, R24, R14 ;  /* 0x0000000e180e723e */ /* 0x000fe400000010ff */
[----:B------:R-:W-:Y:S02]  /*34370*/  F2FP.BF16.PACK_AB R11, R25, R26 ;  /* 0x0000001a190b723e */ /* 0x000fe400000010ff */
[----:B0-----:R-:W-:Y:S02]  /*34380*/  LEA R17, R27, R29, 0x1 ;  /* 0x0000001d1b117211 */ /* 0x001fe400078e08ff */
[----:B------:R-:W0:Y:S01]  /*34390*/  LDS.128 R24, [R28] ;  /* 0x000000001c187984 */ /* 0x000e220000000c00 */
[----:B------:R-:W-:Y:S02]  /*343a0*/  LEA R6, P0, R5, R2, 0x1 ;  /* 0x0000000205067211 */ /* 0x000fe400078008ff */
[----:B------:R-:W-:-:S02]  /*343b0*/  F2FP.BF16.PACK_AB R12, R18, R12 ;  /* 0x0000000c120c723e */ /* 0x000fc400000010ff */
[----:B------:R-:W-:Y:S02]  /*343c0*/  LEA.HI.X.SX32 R7, R5, R0, 0x1, P0 ;  /* 0x0000000005077211 */ /* 0x000fe400000f0eff */
[C---:B------:R-:W-:Y:S02]  /*343d0*/  LEA R18, P0, R4.reuse, R2, 0x1 ;  /* 0x0000000204127211 */ /* 0x040fe400078008ff */
[----:B------:R-:W-:Y:S02]  /*343e0*/  F2FP.BF16.PACK_AB R9, R19, R9 ;  /* 0x000000091309723e */ /* 0x000fe400000010ff */
[----:B------:R-:W-:Y:S02]  /*343f0*/  LEA.HI.X.SX32 R19, R4, R0, 0x1, P0 ;  /* 0x0000000004137211 */ /* 0x000fe400000f0eff */
[----:B------:R-:W-:Y:S01]  /*34400*/  LEA R4, P0, R29, R2, 0x1 ;  /* 0x000000021d047211 */ /* 0x000fe200078008ff */
[----:B------:R-:W-:Y:S04]  /*34410*/  STL.64 [R1+0x118], R6 ;  /* 0x0001180601007387 */ /* 0x000fe80000100a00 */
[----:B------:R-:W-:Y:S04]  /*34420*/  STL.64 [R1+0x110], R18 ;  /* 0x0001101201007387 */ /* 0x000fe80000100a00 */
[----:B------:R-:W-:Y:S04]  /*34430*/  STL [R1+0x140], R4 ;  /* 0x0001400401007387 */ /* 0x000fe80000100800 */
[----:B0-----:R-:W-:Y:S04]  /*34440*/  STL.64 [R1+0x50], R24 ;  /* 0x0000501801007387 */ /* 0x001fe80000100a00 */
[----:B------:R-:W-:Y:S04]  /*34450*/  STL.64 [R1+0x58], R26 ;  /* 0x0000581a01007387 */ /* 0x000fe80000100a00 */
[----:B------:R-:W0:Y:S01]  /*34460*/  LDS.128 R24, [R28+0x1000] ;  /* 0x001000001c187984 */ /* 0x000e220000000c00 */
[----:B------:R-:W-:-:S03]  /*34470*/  LOP3.LUT R16, R28, 0x20, RZ, 0x3c, !PT ;  /* 0x000000201c107812 */ /* 0x000fc600078e3cff */
[----:B------:R-:W-:Y:S04]  /*34480*/  STL.64 [R1+0x90], R20 ;  /* 0x0000901401007387 */ /* 0x000fe80000100a00 */
[----:B------:R-:W-:Y:S04]  /*34490*/  STL.64 [R1+0x98], R22 ;  /* 0x0000981601007387 */ /* 0x000fe80000100a00 */
[----:B------:R-:W1:Y:S04]  /*344a0*/  LDS.128 R20, [R28+0x1800] ;  /* 0x001800001c147984 */ /* 0x000e680000000c00 */
[----:B0-----:R-:W-:Y:S04]  /*344b0*/  STL.64 [R1+0xd0], R24 ;  /* 0x0000d01801007387 */ /* 0x001fe80000100a00 */
[----:B------:R-:W-:Y:S04]  /*344c0*/  STL.64 [R1+0xd8], R26 ;  /* 0x0000d81a01007387 */ /* 0x000fe80000100a00 */
[----:B------:R-:W0:Y:S04]  /*344d0*/  LDS.128 R24, [R16] ;  /* 0x0000000010187984 */ /* 0x000e280000000c00 */
[----:B-1----:R-:W-:Y:S04]  /*344e0*/  STL.64 [R1+0xc0], R20 ;  /* 0x0000c01401007387 */ /* 0x002fe80000100a00 */
[----:B------:R-:W-:Y:S04]  /*344f0*/  STL.64 [R1+0xc8], R22 ;  /* 0x0000c81601007387 */ /* 0x000fe80000100a00 */
[----:B------:R-:W1:Y:S04]  /*34500*/  LDS.128 R20, [R16+0x800] ;  /* 0x0008000010147984 */ /* 0x000e680000000c00 */
[----:B0-----:R-:W-:Y:S04]  /*34510*/  STL.64 [R1+0x60], R24 ;  /* 0x0000601801007387 */ /* 0x001fe80000100a00 */
[----:B------:R-:W-:Y:S04]  /*34520*/  STL.64 [R1+0x68], R26 ;  /* 0x0000681a01007387 */ /* 0x000fe80000100a00 */
[----:B------:R-:W0:Y:S01]  /*34530*/  LDS.128 R24, [R16+0x1000] ;  /* 0x0010000010187984 */ /* 0x000e220000000c00 */
[----:B------:R-:W-:-:S03]  /*34540*/  LOP3.LUT R7, R28, 0x40, RZ, 0x3c, !PT ;  /* 0x000000401c077812 */ /* 0x000fc600078e3cff */
[----:B-1----:R-:W-:Y:S04]  /*34550*/  STL.64 [R1+0xa0], R20 ;  /* 0x0000a01401007387 */ /* 0x002fe80000100a00 */
[----:B------:R-:W-:Y:S04]  /*34560*/  STL.64 [R1+0xa8], R22 ;  /* 0x0000a81601007387 */ /* 0x000fe80000100a00 */
[----:B------:R-:W1:Y:S04]  /*34570*/  LDS.128 R20, [R16+0x1800] ;  /* 0x0018000010147984 */ /* 0x000e680000000c00 */
[----:B------:R-:W2:Y:S04]  /*34580*/  LDS.128 R16, [R7] ;  /* 0x0000000007107984 */ /* 0x000ea80000000c00 */
[----:B0-----:R-:W-:Y:S04]  /*34590*/  STL.64 [R1+0xb0], R24 ;  /* 0x0000b01801007387 */ /* 0x001fe80000100a00 */
[----:B------:R-:W-:Y:S04]  /*345a0*/  STL.64 [R1+0xb8], R26 ;  /* 0x0000b81a01007387 */ /* 0x000fe80000100a00 */
[----:B------:R-:W0:Y:S01]  /*345b0*/  LDS.128 R24, [R7+0x800] ;  /* 0x0008000007187984 */ /* 0x000e220000000c00 */
[----:B------:R-:W-:-:S03]  /*345c0*/  LOP3.LUT R6, R28, 0x60, RZ, 0x3c, !PT ;  /* 0x000000601c067812 */ /* 0x000fc600078e3cff */
[----:B-1----:R-:W-:Y:S04]  /*345d0*/  STL.64 [R1+0x80], R20 ;  /* 0x0000801401007387 */ /* 0x002fe80000100a00 */
[----:B------:R-:W-:Y:S04]  /*345e0*/  STL.64 [R1+0x88], R22 ;  /* 0x0000881601007387 */ /* 0x000fe80000100a00 */
[----:B------:R-:W1:Y:S04]  /*345f0*/  LDS.128 R20, [R7+0x1000] ;  /* 0x0010000007147984 */ /* 0x000e680000000c00 */
[----:B--2---:R-:W-:Y:S04]  /*34600*/  STL.64 [R1+0x70], R16 ;  /* 0x0000701001007387 */ /* 0x004fe80000100a00 */
[----:B------:R-:W-:Y:S04]  /*34610*/  STL.64 [R1+0x78], R18 ;  /* 0x0000781201007387 */ /* 0x000fe80000100a00 */
[----:B------:R-:W-:Y:S04]  /*34620*/  LDS.128 R16, [R7+0x1800] ;  /* 0x0018000007107984 */ /* 0x000fe80000000c00 */
[----:B0-----:R-:W-:Y:S04]  /*34630*/  STL.64 [R1+0x40], R24 ;  /* 0x0000401801007387 */ /* 0x001fe80000100a00 */
[----:B------:R-:W-:Y:S04]  /*34640*/  STL.64 [R1+0x48], R26 ;  /* 0x0000481a01007387 */ /* 0x000fe80000100a00 */
[----:B------:R-:W0:Y:S04]  /*34650*/  LDS.128 R24, [R6] ;  /* 0x0000000006187984 */ /* 0x000e280000000c00 */
[----:B-1----:R-:W-:Y:S04]  /*34660*/  STL.64 [R1+0x30], R20 ;  /* 0x0000301401007387 */ /* 0x002fe80000100a00 */
[----:B------:R-:W-:Y:S04]  /*34670*/  STL.64 [R1+0x38], R22 ;  /* 0x0000381601007387 */ /* 0x000fe80000100a00 */
[----:B------:R-:W1:Y:S04]  /*34680*/  LDS.128 R20, [R6+0x800] ;  /* 0x0008000006147984 */ /* 0x000e680000000c00 */
[----:B0-----:R-:W-:Y:S04]  /*34690*/  STL [R1+0x14e0], R24 ;  /* 0x0014e01801007387 */ /* 0x001fe80000100800 */
[----:B------:R-:W-:Y:S04]  /*346a0*/  STL.64 [R1+0x10], R16 ;  /* 0x0000101001007387 */ /* 0x000fe80000100a00 */
[----:B------:R-:W-:Y:S04]  /*346b0*/  STL.64 [R1+0x18], R18 ;  /* 0x0000181201007387 */ /* 0x000fe80000100a00 */
[----:B------:R-:W0:Y:S04]  /*346c0*/  LDS.128 R16, [R6+0x1000] ;  /* 0x0010000006107984 */ /* 0x000e280000000c00 */
[----:B------:R-:W2:Y:S04]  /*346d0*/  LDS.128 R4, [R6+0x1800] ;  /* 0x0018000006047984 */ /* 0x000ea80000000c00 */
[----:B------:R-:W-:Y:S04]  /*346e0*/  STL [R1+0x14a4], R25 ;  /* 0x0014a41901007387 */ /* 0x000fe80000100800 */
[----:B------:R-:W-:Y:S04]  /*346f0*/  STL [R1+0x13e0], R27 ;  /* 0x0013e01b01007387 */ /* 0x000fe80000100800 */
[----:B------:R-:W-:Y:S04]  /*34700*/  STL [R1+0x1438], R26 ;  /* 0x0014381a01007387 */ /* 0x000fe80000100800 */
[----:B-1----:R1:W-:Y:S04]  /*34710*/  STL [R1+0x14e4], R20 ;  /* 0x0014e41401007387 */ /* 0x0023e80000100800 */
[----:B------:R-:W-:Y:S06]  /*34720*/  BAR.SYNC.DEFER_BLOCKING 0x0 ;  /* 0x0000000000007b1d */ /* 0x000fec0000010000 */
[----:B-1----:R-:W3:Y:S04]  /*34730*/  LDL.LU R20, [R1+0x194] ;  /* 0x0001940001147983 */ /* 0x002ee80000300800 */
[----:B------:R1:W-:Y:S04]  /*34740*/  STL [R1+0x14a8], R21 ;  /* 0x0014a81501007387 */ /* 0x0003e80000100800 */
[----:B-1----:R-:W3:Y:S04]  /*34750*/  LDL.LU R21, [R1+0x198] ;  /* 0x0001980001157983 */ /* 0x002ee80000300800 */
[----:B------:R1:W-:Y:S04]  /*34760*/  STL [R1+0x1468], R22 ;  /* 0x0014681601007387 */ /* 0x0003e80000100800 */
[----:B-1----:R-:W4:Y:S04]  /*34770*/  LDL.LU R22, [R1+0x18c] ;  /* 0x00018c0001167983 */ /* 0x002f280000300800 */
[----:B------:R-:W-:Y:S04]  /*34780*/  STL [R1+0x13f8], R23 ;  /* 0x0013f81701007387 */ /* 0x000fe80000100800 */
[----:B0-----:R0:W-:Y:S04]  /*34790*/  STL.64 [R1+0x14c8], R16 ;  /* 0x0014c81001007387 */ /* 0x0011e80000100a00 */
[----:B0-----:R-:W3:Y:S04]  /*347a0*/  LDL.LU R16, [R1+0x13c] ;  /* 0x00013c0001107983 */ /* 0x001ee80000300800 */
[----:B------:R-:W4:Y:S04]  /*347b0*/  LDL.LU R17, [R1+0x190] ;  /* 0x0001900001117983 */ /* 0x000f280000300800 */
[----:B------:R0:W-:Y:S04]  /*347c0*/  STL [R1+0x1478], R18 ;  /* 0x0014781201007387 */ /* 0x0001e80000100800 */
[----:B0-----:R-:W3:Y:S04]  /*347d0*/  LDL.LU R18, [R1+0x188] ;  /* 0x0001880001127983 */ /* 0x001ee80000300800 */
[----:B------:R0:W-:Y:S04]  /*347e0*/  STL [R1+0x13fc], R19 ;  /* 0x0013fc1301007387 */ /* 0x0001e80000100800 */
[----:B0-----:R-:W3:Y:S04]  /*347f0*/  LDL.LU R19, [R1+0xfc] ;  /* 0x0000fc0001137983 */ /* 0x001ee80000300800 */
[----:B------:R-:W3:Y:S04]  /*34800*/  LDL.LU R26, [R1+0x1b0] ;  /* 0x0001b000011a7983 */ /* 0x000ee80000300800 */
[----:B------:R-:W3:Y:S04]  /*34810*/  LDL.LU R27, [R1+0x19c] ;  /* 0x00019c00011b7983 */ /* 0x000ee80000300800 */
[----:B------:R-:W3:Y:S04]  /*34820*/  LDL.LU R25, [R1+0x1b8] ;  /* 0x0001b80001197983 */ /* 0x000ee80000300800 */
[----:B------:R-:W3:Y:S04]  /*34830*/  LDL.LU R24, [R1+0x1b4] ;  /* 0x0001b40001187983 */ /* 0x000ee80000300800 */
[----:B--2---:R-:W-:Y:S04]  /*34840*/  STL [R1+0x14e8], R4 ;  /* 0x0014e80401007387 */ /* 0x004fe80000100800 */
[----:B------:R0:W-:Y:S04]  /*34850*/  STL [R1+0x14ac], R5 ;  /* 0x0014ac0501007387 */ /* 0x0001e80000100800 */
[----:B0-----:R0:W2:Y:S04]  /*34860*/  LDL.64 R4, [R1+0x140] ;  /* 0x0001400001047983 */ /* 0x0010a80000100a00 */
[----:B------:R1:W-:Y:S04]  /*34870*/  STL.64 [R1+0x1418], R6 ;  /* 0x0014180601007387 */ /* 0x0003e80000100a00 */
[----:B------:R0:W-:Y:S04]  /*34880*/  STS.128 [R3], R8 ;  /* 0x0000000803007388 */ /* 0x0001e80000000c00 */
[----:B-1----:R-:W3:Y:S04]  /*34890*/  LDL.LU R7, [R1+0x138] ;  /* 0x0001380001077983 */ /* 0x002ee80000300800 */
[----:B------:R-:W-:Y:S04]  /*348a0*/  STL [R1+0x1358], R28 ;  /* 0x0013581c01007387 */ /* 0x000fe80000100800 */
[----:B0-----:R-:W3:Y:S04]  /*348b0*/  LDL.LU R9, [R1+0xf4] ;  /* 0x0000f40001097983 */ /* 0x001ee80000300800 */
[----:B------:R-:W3:Y:S01]  /*348c0*/  LDL.LU R11, [R1+0xf0] ;  /* 0x0000f000010b7983 */ /* 0x000ee20000300800 */
[----:B------:R-:W-:-:S05]  /*348d0*/  IMAD.MOV.U32 R23, RZ, RZ, c[0x0][0x1c8] ;  /* 0x00007200ff177624 */ /* 0x000fca00078e00ff */
[----:B------:R-:W-:-:S05]  /*348e0*/  LEA R6, R23, R29, 0x1 ;  /* 0x0000001d17067211 */ /* 0x000fca00078e08ff */
[----:B------:R-:W-:Y:S01]  /*348f0*/  IMAD R10, R23, 0x2, R6 ;  /* 0x00000002170a7824 */ /* 0x000fe200078e0206 */
[----:B------:R4:W-:Y:S02]  /*34900*/  STS.128 [R3+0x400], R12 ;  /* 0x0004000c03007388 */ /* 0x0009e40000000c00 */
[----:B----4-:R-:W-:Y:S02]  /*34910*/  F2FP.BF16.PACK_AB R13, R17, R22 ;  /* 0x00000016110d723e */ /* 0x010fe400000010ff */
[----:B--2---:R-:W-:Y:S02]  /*34920*/  LEA.HI.X.SX32 R5, R29, R0, 0x1, P0 ;  /* 0x000000001d057211 */ /* 0x004fe400000f0eff */
[----:B------:R-:W-:-:S03]  /*34930*/  LEA R4, P0, R6, R2, 0x1 ;  /* 0x0000000206047211 */ /* 0x000fc600078008ff */
[----:B------:R0:W-:Y:S02]  /*34940*/  STL [R1+0x144], R5 ;  /* 0x0001440501007387 */ /* 0x0001e40000100800 */
[----:B0-----:R-:W-:-:S05]  /*34950*/  LEA.HI.X.SX32 R5, R6, R0, 0x1, P0 ;  /* 0x0000000006057211 */ /* 0x001fca00000f0eff */
[----:B------:R0:W-:Y:S01]  /*34960*/  STL.64 [R1+0x108], R4 ;  /* 0x0001080401007387 */ /* 0x0001e20000100a00 */
[----:B---3--:R-:W-:-:S03]  /*34970*/  F2FP.BF16.PACK_AB R12, R7, R19 ;  /* 0x00000013070c723e */ /* 0x008fc600000010ff */
[----:B------:R-:W2:Y:S01]  /*34980*/  LDL.LU R7, [R1+0x210] ;  /* 0x0002100001077983 */ /* 0x000ea20000300800 */
[----:B------:R-:W-:-:S03]  /*34990*/  F2FP.BF16.PACK_AB R8, R9, R11 ;  /* 0x0000000b0908723e */ /* 0x000fc600000010ff */
[----:B------:R-:W2:Y:S01]  /*349a0*/  LDL.LU R19, [R1+0x20c] ;  /* 0x00020c0001137983 */ /* 0x000ea20000300800 */
[C---:B0-----:R-:W-:Y:S02]  /*349b0*/  LEA R4, P0, R10.reuse, R2, 0x1 ;  /* 0x000000020a047211 */ /* 0x041fe400078008ff */
[C---:B------:R-:W-:Y:S02]  /*349c0*/  LEA R11, R23.reuse, R10, 0x1 ;  /* 0x0000000a170b7211 */ /* 0x040fe400078e08ff */
[----:B------:R-:W-:Y:S02]  /*349d0*/  LEA.HI.X.SX32 R5, R10, R0, 0x1, P0 ;  /* 0x000000000a057211 */ /* 0x000fe400000f0eff */
[----:B------:R-:W-:Y:S02]  /*349e0*/  F2FP.BF16.PACK_AB R9, R18, R16 ;  /* 0x000000101209723e */ /* 0x000fe400000010ff */
[----:B------:R-:W3:Y:S04]  /*349f0*/  LDL.LU R18, [R1+0x218] ;  /* 0x0002180001127983 */ /* 0x000ee80000300800 */
[----:B------:R0:W-:Y:S01]  /*34a00*/  STL.64 [R1+0xf8], R4 ;  /* 0x0000f80401007387 */ /* 0x0001e20000100a00 */
[----:B------:R-:W-:Y:S01]  /*34a10*/  IMAD R15, R23, 0x2, R11 ;  /* 0x00000002170f7824 */ /* 0x000fe200078e020b */
[----:B------:R-:W-:-:S02]  /*34a20*/  F2FP.BF16.PACK_AB R10, R21, R20 ;  /* 0x00000014150a723e */ /* 0x000fc400000010ff */
[----:B------:R-:W3:Y:S04]  /*34a30*/  LDL.LU R16, [R1+0x214] ;  /* 0x0002140001107983 */ /* 0x000ee80000300800 */
[----:B------:R-:W4:Y:S01]  /*34a40*/  LDL.LU R17, [R1+0x220] ;  /* 0x0002200001117983 */ /* 0x000f220000300800 */
[----:B0-----:R-:W-:-:S03]  /*34a50*/  LEA R4, P0, R11, R2, 0x1 ;  /* 0x000000020b047211 */ /* 0x001fc600078008ff */
[----:B------:R-:W4:Y:S01]  /*34a60*/  LDL.LU R22, [R1+0x21c] ;  /* 0x00021c0001167983 */ /* 0x000f220000300800 */
[----:B------:R-:W-:-:S03]  /*34a70*/  LEA.HI.X.SX32 R5, R11, R0, 0x1, P0 ;  /* 0x000000000b057211 */ /* 0x000fc600000f0eff */
[----:B------:R-:W2:Y:S04]  /*34a80*/  LDL.LU R21, [R1+0x228] ;  /* 0x0002280001157983 */ /* 0x000ea80000300800 */
[----:B------:R0:W-:Y:S01]  /*34a90*/  STL.64 [R1+0xf0], R4 ;  /* 0x0000f00401007387 */ /* 0x0001e20000100a00 */
[----:B------:R-:W-:Y:S02]  /*34aa0*/  LEA R29, R23, R15, 0x1 ;  /* 0x0000000f171d7211 */ /* 0x000fe400078e08ff */
[----:B------:R-:W-:Y:S01]  /*34ab0*/  F2FP.BF16.PACK_AB R14, R26, R27 ;  /* 0x0000001b1a0e723e */ /* 0x000fe200000010ff */
[----:B------:R-:W2:Y:S01]  /*34ac0*/  LDL.LU R20, [R1+0x224] ;  /* 0x0002240001147983 */ /* 0x000ea20000300800 */
[----:B0-----:R-:W-:-:S04]  /*34ad0*/  LEA R4, P0, R15, R2, 0x1 ;  /* 0x000000020f047211 */ /* 0x001fc800078008ff */
[----:B------:R-:W-:Y:S02]  /*34ae0*/  LEA.HI.X.SX32 R5, R15, R0, 0x1, P0 ;  /* 0x000000000f057211 */ /* 0x000fe400000f0eff */
[----:B------:R-:W2:Y:S01]  /*34af0*/  LDL.LU R15, [R1+0x1bc] ;  /* 0x0001bc00010f7983 */ /* 0x000ea20000300800 */
[----:B------:R-:W-:-:S03]  /*34b00*/  F2FP.BF16.PACK_AB R11, R25, R24 ;  /* 0x00000018190b723e */ /* 0x000fc600000010ff */
[----:B------:R-:W2:Y:S04]  /*34b10*/  LDL.LU R26, [R1+0x230] ;  /* 0x00023000011a7983 */ /* 0x000ea80000300800 */
[----:B------:R-:W2:Y:S04]  /*34b20*/  LDL.LU R27, [R1+0x22c] ;  /* 0x00022c00011b7983 */ /* 0x000ea80000300800 */
[----:B------:R0:W-:Y:S04]  /*34b30*/  STL.64 [R1+0x138], R4 ;  /* 0x0001380401007387 */ /* 0x0001e80000100a00 */
[----:B------:R-:W2:Y:S04]  /*34b40*/  LDL.LU R25, [R1+0x238] ;  /* 0x0002380001197983 */ /* 0x000ea80000300800 */
[----:B------:R-:W2:Y:S04]  /*34b50*/  LDL.LU R24, [R1+0x234] ;  /* 0x0002340001187983 */ /* 0x000ea80000300800 */
[----:B0-----:R-:W2:Y:S04]  /*34b60*/  LDL.LU R5, [R1+0x1c0] ;  /* 0x0001c00001057983 */ /* 0x001ea80000300800 */
[----:B------:R0:W-:Y:S04]  /*34b70*/  STS.128 [R3+0x80], R8 ;  /* 0x0000800803007388 */ /* 0x0001e80000000c00 */
[----:B0-----:R-:W3:Y:S04]  /*34b80*/  LDL.LU R9, [R1+0x208] ;  /* 0x0002080001097983 */ /* 0x001ee80000300800 */
[----:B------:R-:W3:Y:S01]  /*34b90*/  LDL.LU R11, [R1+0x1c4] ;  /* 0x0001c400010b7983 */ /* 0x000ee20000300800 */
[----:B------:R-:W-:Y:S01]  /*34ba0*/  LEA R4, P0, R29, R2, 0x1 ;  /* 0x000000021d047211 */ /* 0x000fe200078008ff */
[----:B------:R-:W-:-:S05]  /*34bb0*/  IMAD R6, R23, 0x2, R29 ;  /* 0x0000000217067824 */ /* 0x000fca00078e021d */
[----:B------:R-:W-:Y:S02]  /*34bc0*/  LEA R10, R23, R6, 0x1 ;  /* 0x00000006170a7211 */ /* 0x000fe400078e08ff */
[----:B--2---:R-:W-:Y:S02]  /*34bd0*/  F2FP.BF16.PACK_AB R15, R5, R15 ;  /* 0x0000000f050f723e */ /* 0x004fe400000010ff */
[----:B------:R-:W-:-:S05]  /*34be0*/  LEA.HI.X.SX32 R5, R29, R0, 0x1, P0 ;  /* 0x000000001d057211 */ /* 0x000fca00000f0eff */
[----:B------:R0:W-:Y:S02]  /*34bf0*/  STL.64 [R1+0x150], R4 ;  /* 0x0001500401007387 */ /* 0x0001e40000100a00 */
[----:B0-----:R-:W-:-:S04]  /*34c00*/  LEA R4, P0, R6, R2, 0x1 ;  /* 0x0000000206047211 */ /* 0x001fc800078008ff */
[----:B------:R-:W-:-:S05]  /*34c10*/  LEA.HI.X.SX32 R5, R6, R0, 0x1, P0 ;  /* 0x0000000006057211 */ /* 0x000fca00000f0eff */
[----:B------:R0:W-:Y:S01]  /*34c20*/  STL.64 [R1+0x160], R4 ;  /* 0x0001600401007387 */ /* 0x0001e20000100a00 */
[----:B---3--:R-:W-:Y:S01]  /*34c30*/  F2FP.BF16.PACK_AB R8, R9, R11 ;  /* 0x0000000b0908723e */ /* 0x008fe200000010ff */
[----:B------:R-:W-:Y:S02]  /*34c40*/  IMAD R11, R23, 0x2, R10 ;  /* 0x00000002170b7824 */ /* 0x000fe400078e020a */
[----:B------:R1:W-:Y:S01]  /*34c50*/  STS.128 [R3+0x480], R12 ;  /* 0x0004800c03007388 */ /* 0x0003e20000000c00 */
[----:B------:R-:W-:Y:S02]  /*34c60*/  F2FP.BF16.PACK_AB R9, R18, R16 ;  /* 0x000000101209723e */ /* 0x000fe400000010ff */
[----:B0-----:R-:W-:-:S04]  /*34c70*/  LEA R4, P0, R10, R2, 0x1 ;  /* 0x000000020a047211 */ /* 0x001fc800078008ff */
[----:B------:R-:W-:Y:S02]  /*34c80*/  LEA.HI.X.SX32 R5, R10, R0, 0x1, P0 ;  /* 0x000000000a057211 */ /* 0x000fe400000f0eff */
[----:B-1----:R-:W-:Y:S02]  /*34c90*/  F2FP.BF16.PACK_AB R12, R7, R19 ;  /* 0x00000013070c723e */ /* 0x002fe400000010ff */
[----:B------:R-:W2:Y:S04]  /*34ca0*/  LDL.LU R7, [R1+0x290] ;  /* 0x0002900001077983 */ /* 0x000ea80000300800 */
[----:B------:R-:W2:Y:S04]  /*34cb0*/  LDL.LU R19, [R1+0x28c] ;  /* 0x00028c0001137983 */ /* 0x000ea80000300800 */
[----:B------:R-:W3:Y:S04]  /*34cc0*/  LDL.LU R18, [R1+0x298] ;  /* 0x0002980001127983 */ /* 0x000ee80000300800 */
[----:B------:R0:W-:Y:S01]  /*34cd0*/  STL.64 [R1+0x148], R4 ;  /* 0x0001480401007387 */ /* 0x0001e20000100a00 */
[----:B----4-:R-:W-:-:S02]  /*34ce0*/  F2FP.BF16.PACK_AB R13, R17, R22 ;  /* 0x00000016110d723e */ /* 0x010fc400000010ff */
[----:B------:R-:W-:Y:S01]  /*34cf0*/  LEA R15, R23, R11, 0x1 ;  /* 0x0000000b170f7211 */ /* 0x000fe200078e08ff */
[----:B------:R-:W3:Y:S01]  /*34d00*/  LDL.LU R16, [R1+0x294] ;  /* 0x0002940001107983 */ /* 0x000ee20000300800 */
[----:B------:R-:W-:-:S03]  /*34d10*/  F2FP.BF16.PACK_AB R10, R21, R20 ;  /* 0x00000014150a723e */ /* 0x000fc600000010ff */
[----:B------:R-:W4:Y:S01]  /*34d20*/  LDL.LU R17, [R1+0x2a0] ;  /* 0x0002a00001117983 */ /* 0x000f220000300800 */
[----:B0-----:R-:W-:-:S03]  /*34d30*/  LEA R4, P0, R11, R2, 0x1 ;  /* 0x000000020b047211 */ /* 0x001fc600078008ff */
[----:B------:R-:W4:Y:S01]  /*34d40*/  LDL.LU R22, [R1+0x29c] ;  /* 0x00029c0001167983 */ /* 0x000f220000300800 */
[----:B------:R-:W-:-:S03]  /*34d50*/  LEA.HI.X.SX32 R5, R11, R0, 0x1, P0 ;  /* 0x000000000b057211 */ /* 0x000fc600000f0eff */
[----:B------:R-:W2:Y:S04]  /*34d60*/  LDL.LU R21, [R1+0x2a8] ;  /* 0x0002a80001157983 */ /* 0x000ea80000300800 */
[----:B------:R0:W-:Y:S01]  /*34d70*/  STL.64 [R1+0x188], R4 ;  /* 0x0001880401007387 */ /* 0x0001e20000100a00 */
[----:B------:R-:W-:Y:S01]  /*34d80*/  IMAD R29, R23, 0x2, R15 ;  /* 0x00000002171d7824 */ /* 0x000fe200078e020f */
[----:B------:R-:W-:Y:S02]  /*34d90*/  F2FP.BF16.PACK_AB R14, R26, R27 ;  /* 0x0000001b1a0e723e */ /* 0x000fe400000010ff */
        /* <DEDUP_REMOVED lines=14> */
[----:B------:R-:W-:-:S02]  /*34e80*/  LEA R4, P0, R29, R2, 0x1 ;  /* 0x000000021d047211 */ /* 0x000fc400078008ff */
[----:B------:R-:W-:-:S05]  /*34e90*/  LEA R6, R23, R29, 0x1 ;  /* 0x0000001d17067211 */ /* 0x000fca00078e08ff */
[----:B------:R-:W-:Y:S01]  /*34ea0*/  IMAD R10, R23, 0x2, R6 ;  /* 0x00000002170a7824 */ /* 0x000fe200078e0206 */
[----:B--2---:R-:W-:Y:S02]  /*34eb0*/  F2FP.BF16.PACK_AB R15, R5, R15 ;  /* 0x0000000f050f723e */ /* 0x004fe400000010ff */
[----:B------:R-:W-:-:S05]  /*34ec0*/  LEA.HI.X.SX32 R5, R29, R0, 0x1, P0 ;  /* 0x000000001d057211 */ /* 0x000fca00000f0eff */
[----:B------:R0:W-:Y:S02]  /*34ed0*/  STL.64 [R1+0x1b8], R4 ;  /* 0x0001b80401007387 */ /* 0x0001e40000100a00 */
[----:B0-----:R-:W-:-:S04]  /*34ee0*/  LEA R4, P0, R6, R2, 0x1 ;  /* 0x0000000206047211 */ /* 0x001fc800078008ff */
[----:B------:R-:W-:-:S05]  /*34ef0*/  LEA.HI.X.SX32 R5, R6, R0, 0x1, P0 ;  /* 0x0000000006057211 */ /* 0x000fca00000f0eff */
[----:B------:R0:W-:Y:S01]  /*34f00*/  STL.64 [R1+0x198], R4 ;  /* 0x0001980401007387 */ /* 0x0001e20000100a00 */
[----:B---3--:R-:W-:-:S03]  /*34f10*/  F2FP.BF16.PACK_AB R8, R9, R11 ;  /* 0x0000000b0908723e */ /* 0x008fc600000010ff */
[----:B------:R1:W-:Y:S01]  /*34f20*/  STS.128 [R3+0x500], R12 ;  /* 0x0005000c03007388 */ /* 0x0003e20000000c00 */
[----:B------:R-:W-:Y:S02]  /*34f30*/  LEA R11, R23, R10, 0x1 ;  /* 0x0000000a170b7211 */ /* 0x000fe400078e08ff */
[----:B0-----:R-:W-:-:S04]  /*34f40*/  LEA R4, P0, R10, R2, 0x1 ;  /* 0x000000020a047211 */ /* 0x001fc800078008ff */
[----:B------:R-:W-:Y:S02]  /*34f50*/  LEA.HI.X.SX32 R5, R10, R0, 0x1, P0 ;  /* 0x000000000a057211 */ /* 0x000fe400000f0eff */
[----:B------:R-:W-:Y:S02]  /*34f60*/  F2FP.BF16.PACK_AB R9, R18, R16 ;  /* 0x000000101209723e */ /* 0x000fe400000010ff */
[----:B-1----:R-:W-:Y:S02]  /*34f70*/  F2FP.BF16.PACK_AB R12, R7, R19 ;  /* 0x00000013070c723e */ /* 0x002fe400000010ff */
[----:B------:R-:W2:Y:S04]  /*34f80*/  LDL.LU R7, [R1+0x310] ;  /* 0x0003100001077983 */ /* 0x000ea80000300800 */
[----:B------:R-:W2:Y:S04]  /*34f90*/  LDL.LU R19, [R1+0x30c] ;  /* 0x00030c0001137983 */ /* 0x000ea80000300800 */
[----:B------:R-:W3:Y:S04]  /*34fa0*/  LDL.LU R18, [R1+0x318] ;  /* 0x0003180001127983 */ /* 0x000ee80000300800 */
[----:B------:R0:W-:Y:S01]  /*34fb0*/  STL.64 [R1+0x1b0], R4 ;  /* 0x0001b00401007387 */ /* 0x0001e20000100a00 */
[----:B------:R-:W-:Y:S01]  /*34fc0*/  IMAD R15, R23, 0x2, R11 ;  /* 0x00000002170f7824 */ /* 0x000fe200078e020b */
[----:B----4-:R-:W-:-:S02]  /*34fd0*/  F2FP.BF16.PACK_AB R13, R17, R22 ;  /* 0x00000016110d723e */ /* 0x010fc400000010ff */
        /* <DEDUP_REMOVED lines=31> */
[----:B------:R-:W-:Y:S02]  /*351d0*/  LEA.HI.X.SX32 R5, R6, R0, 0x1, P0 ;  /* 0x0000000006057211 */ /* 0x000fe400000f0eff */
[----:B---3--:R-:W-:-:S03]  /*351e0*/  F2FP.BF16.PACK_AB R8, R9, R11 ;  /* 0x0000000b0908723e */ /* 0x008fc600000010ff */
[----:B------:R0:W-:Y:S01]  /*351f0*/  STL.64 [R1+0x1d8], R4 ;  /* 0x0001d80401007387 */ /* 0x0001e20000100a00 */
[----:B------:R-:W-:Y:S01]  /*35200*/  IMAD R11, R23, 0x2, R10 ;  /* 0x00000002170b7824 */ /* 0x000fe200078e020a */
[----:B0-----:R-:W-:-:S04]  /*35210*/  LEA R4, P0, R10, R2, 0x1 ;  /* 0x000000020a047211 */ /* 0x001fc800078008ff */
[----:B------:R-:W-:Y:S01]  /*35220*/  LEA.HI.X.SX32 R5, R10, R0, 0x1, P0 ;  /* 0x000000000a057211 */ /* 0x000fe200000f0eff */
[----:B------:R0:W-:Y:S01]  /*35230*/  STS.128 [R3+0x580], R12 ;  /* 0x0005800c03007388 */ /* 0x0001e20000000c00 */
[----:B------:R-:W-:-:S03]  /*35240*/  LEA R6, P0, R11, R2, 0x1 ;  /* 0x000000020b067211 */ /* 0x000fc600078008ff */
[----:B------:R1:W-:Y:S01]  /*35250*/  STL.64 [R1+0x1c8], R4 ;  /* 0x0001c80401007387 */ /* 0x0003e20000100a00 */
[----:B------:R-:W-:Y:S02]  /*35260*/  F2FP.BF16.PACK_AB R9, R18, R16 ;  /* 0x000000101209723e */ /* 0x000fe400000010ff */
[----:B------:R-:W-:Y:S02]  /*35270*/  F2FP.BF16.PACK_AB R10, R21, R20 ;  /* 0x00000014150a723e */ /* 0x000fe400000010ff */
[----:B0-----:R-:W-:Y:S01]  /*35280*/  F2FP.BF16.PACK_AB R12, R7, R19 ;  /* 0x00000013070c723e */ /* 0x001fe200000010ff */
[----:B-1----:R-:W2:Y:S01]  /*35290*/  LDL.LU R5, [R1+0x350] ;  /* 0x0003500001057983 */ /* 0x002ea20000300800 */
[----:B------:R-:W-:-:S03]  /*352a0*/  LEA.HI.X.SX32 R7, R11, R0, 0x1, P0 ;  /* 0x000000000b077211 */ /* 0x000fc600000f0eff */
[----:B------:R-:W2:Y:S01]  /*352b0*/  LDL.LU R19, [R1+0x34c] ;  /* 0x00034c0001137983 */ /* 0x000ea20000300800 */
[----:B----4-:R-:W-:-:S03]  /*352c0*/  F2FP.BF16.PACK_AB R13, R17, R22 ;  /* 0x00000016110d723e */ /* 0x010fc600000010ff */
[----:B------:R-:W3:Y:S01]  /*352d0*/  LDL.LU R18, [R1+0x358] ;  /* 0x0003580001127983 */ /* 0x000ee20000300800 */
[----:B------:R-:W-:-:S03]  /*352e0*/  LEA R15, R23, R11, 0x1 ;  /* 0x0000000b170f7211 */ /* 0x000fc600078e08ff */
[----:B------:R-:W3:Y:S04]  /*352f0*/  LDL.LU R16, [R1+0x354] ;  /* 0x0003540001107983 */ /* 0x000ee80000300800 */
[----:B------:R-:W4:Y:S04]  /*35300*/  LDL.LU R17, [R1+0x360] ;  /* 0x0003600001117983 */ /* 0x000f280000300800 */
[----:B------:R-:W4:Y:S04]  /*35310*/  LDL.LU R22, [R1+0x35c] ;  /* 0x00035c0001167983 */ /* 0x000f280000300800 */
[----:B------:R-:W2:Y:S04]  /*35320*/  LDL.LU R21, [R1+0x368] ;  /* 0x0003680001157983 */ /* 0x000ea80000300800 */
[----:B------:R0:W-:Y:S01]  /*35330*/  STL.64 [R1+0x1d0], R6 ;  /* 0x0001d00601007387 */ /* 0x0001e20000100a00 */
[----:B------:R-:W-:Y:S01]  /*35340*/  IMAD R29, R23, 0x2, R15 ;  /* 0x00000002171d7824 */ /* 0x000fe200078e020f */
[----:B------:R-:W-:-:S02]  /*35350*/  F2FP.BF16.PACK_AB R14, R26, R27 ;  /* 0x0000001b1a0e723e */ /* 0x000fc400000010ff */
        /* <DEDUP_REMOVED lines=21> */
[----:B------:R-:W-:Y:S02]  /*354b0*/  LEA.HI.X.SX32 R7, R4, R0, 0x1, P0 ;  /* 0x0000000004077211 */ /* 0x000fe400000f0eff */
[----:B------:R-:W2:Y:S04]  /*354c0*/  LDL.LU R4, [R1+0x14e8] ;  /* 0x0014e80001047983 */ /* 0x000ea80000300800 */
        /* <DEDUP_REMOVED lines=8> */
[----:B------:R-:W3:Y:S04]  /*35550*/  LDL.LU R5, [R1+0x38c] ;  /* 0x00038c0001057983 */ /* 0x000ee80000300800 */
[----:B------:R-:W2:Y:S04]  /*35560*/  LDL.LU R19, [R1+0x398] ;  /* 0x0003980001137983 */ /* 0x000ea80000300800 */
[----:B------:R-:W2:Y:S04]  /*35570*/  LDL.LU R18, [R1+0x394] ;  /* 0x0003940001127983 */ /* 0x000ea80000300800 */
[----:B------:R0:W-:Y:S01]  /*35580*/  STL.64 [R1+0x218], R6 ;  /* 0x0002180601007387 */ /* 0x0001e20000100a00 */
[----:B------:R-:W-:Y:S01]  /*35590*/  IMAD R15, R23, 0x2, R11 ;  /* 0x00000002170f7824 */ /* 0x000fe200078e020b */
[----:B----4-:R-:W-:-:S02]  /*355a0*/  F2FP.BF16.PACK_AB R13, R17, R22 ;  /* 0x00000016110d723e */ /* 0x010fc400000010ff */
[----:B------:R-:W4:Y:S01]  /*355b0*/  LDL.LU R16, [R1+0x3a0] ;  /* 0x0003a00001107983 */ /* 0x000f220000300800 */
[----:B------:R-:W-:-:S03]  /*355c0*/  F2FP.BF16.PACK_AB R10, R21, R20 ;  /* 0x00000014150a723e */ /* 0x000fc600000010ff */
[----:B------:R-:W4:Y:S01]  /*355d0*/  LDL.LU R17, [R1+0x39c] ;  /* 0x00039c0001117983 */ /* 0x000f220000300800 */
[----:B0-----:R-:W-:-:S03]  /*355e0*/  LEA R6, P0, R11, R2, 0x1 ;  /* 0x000000020b067211 */ /* 0x001fc600078008ff */
[----:B------:R-:W2:Y:S01]  /*355f0*/  LDL.LU R22, [R1+0x3a8] ;  /* 0x0003a80001167983 */ /* 0x000ea20000300800 */
[----:B------:R-:W-:-:S03]  /*35600*/  LEA.HI.X.SX32 R7, R11, R0, 0x1, P0 ;  /* 0x000000000b077211 */ /* 0x000fc600000f0eff */
[----:B------:R-:W2:Y:S04]  /*35610*/  LDL.LU R21, [R1+0x3a4] ;  /* 0x0003a40001157983 */ /* 0x000ea80000300800 */
[----:B------:R0:W-:Y:S01]  /*35620*/  STL.64 [R1+0x228], R6 ;  /* 0x0002280601007387 */ /* 0x0001e20000100a00 */
[----:B------:R-:W-:Y:S02]  /*35630*/  F2FP.BF16.PACK_AB R14, R26, R27 ;  /* 0x0000001b1a0e723e */ /* 0x000fe400000010ff */
[----:B------:R-:W-:Y:S01]  /*35640*/  LEA R29, R23, R15, 0x1 ;  /* 0x0000000f171d7211 */ /* 0x000fe200078e08ff */
[----:B------:R-:W2:Y:S01]  /*35650*/  LDL.LU R26, [R1+0x3b0] ;  /* 0x0003b000011a7983 */ /* 0x000ea20000300800 */
[----:B------:R-:W-:-:S03]  /*35660*/  F2FP.BF16.PACK_AB R11, R25, R24 ;  /* 0x00000018190b723e */ /* 0x000fc600000010ff */
[----:B------:R-:W2:Y:S01]  /*35670*/  LDL.LU R27, [R1+0x3ac] ;  /* 0x0003ac00011b7983 */ /* 0x000ea20000300800 */
[----:B0-----:R-:W-:-:S04]  /*35680*/  LEA R6, P0, R15, R2, 0x1 ;  /* 0x000000020f067211 */ /* 0x001fc800078008ff */
[----:B------:R-:W-:Y:S02]  /*35690*/  LEA.HI.X.SX32 R7, R15, R0, 0x1, P0 ;  /* 0x000000000f077211 */ /* 0x000fe400000f0eff */
[----:B------:R-:W2:Y:S04]  /*356a0*/  LDL.LU R15, [R1+0x37c] ;  /* 0x00037c00010f7983 */ /* 0x000ea80000300800 */
[----:B------:R-:W2:Y:S04]  /*356b0*/  LDL.LU R25, [R1+0x3b8] ;  /* 0x0003b80001197983 */ /* 0x000ea80000300800 */
[----:B------:R-:W2:Y:S04]  /*356c0*/  LDL.LU R24, [R1+0x3b4] ;  /* 0x0003b40001187983 */ /* 0x000ea80000300800 */
[----:B------:R0:W-:Y:S04]  /*356d0*/  STL.64 [R1+0x250], R6 ;  /* 0x0002500601007387 */ /* 0x0001e80000100a00 */
[----:B0-----:R-:W2:Y:S04]  /*356e0*/  LDL.LU R7, [R1+0x380] ;  /* 0x0003800001077983 */ /* 0x001ea80000300800 */
[----:B------:R0:W-:Y:S04]  /*356f0*/  STS.128 [R3+0x280], R8 ;  /* 0x0002800803007388 */ /* 0x0001e80000000c00 */
[----:B0-----:R-:W3:Y:S04]  /*35700*/  LDL.LU R8, [R1+0x388] ;  /* 0x0003880001087983 */ /* 0x001ee80000300800 */
[----:B------:R-:W3:Y:S04]  /*35710*/  LDL.LU R11, [R1+0x384] ;  /* 0x00038400010b7983 */ /* 0x000ee80000300800 */
        /* <DEDUP_REMOVED lines=9> */
[----:B------:R-:W2:Y:S04]  /*357b0*/  LDL.LU R20, [R1+0x14e4] ;  /* 0x0014e40001147983 */ /* 0x000ea80000300800 */
[----:B------:R0:W-:Y:S01]  /*357c0*/  STL.64 [R1+0x248], R6 ;  /* 0x0002480601007387 */ /* 0x0001e20000100a00 */
[----:B---3--:R-:W-:Y:S01]  /*357d0*/  F2FP.BF16.PACK_AB R8, R8, R11 ;  /* 0x0000000b0808723e */ /* 0x008fe200000010ff */
[----:B------:R-:W-:Y:S01]  /*357e0*/  IMAD R11, R23, 0x2, R10 ;  /* 0x00000002170b7824 */ /* 0x000fe200078e020a */
[----:B0-----:R-:W-:-:S04]  /*357f0*/  LEA R6, P0, R10, R2, 0x1 ;  /* 0x000000020a067211 */ /* 0x001fc800078008ff */
[----:B------:R-:W-:Y:S01]  /*35800*/  LEA.HI.X.SX32 R7, R10, R0, 0x1, P0 ;  /* 0x000000000a077211 */ /* 0x000fe200000f0eff */
[----:B------:R-:W-:Y:S04]  /*35810*/  STS.128 [R3+0x680], R12 ;  /* 0x0006800c03007388 */ /* 0x000fe80000000c00 */
[----:B------:R0:W-:Y:S02]  /*35820*/  STL.64 [R1+0x220], R6 ;  /* 0x0002200601007387 */ /* 0x0001e40000100a00 */
[C---:B0-----:R-:W-:Y:S02]  /*35830*/  LEA R6, P0, R11.reuse, R2, 0x1 ;  /* 0x000000020b067211 */ /* 0x041fe400078008ff */
[----:B----4-:R-:W-:Y:S02]  /*35840*/  F2FP.BF16.PACK_AB R13, R16, R17 ;  /* 0x00000011100d723e */ /* 0x010fe400000010ff */
[----:B------:R-:W-:Y:S01]  /*35850*/  LEA.HI.X.SX32 R7, R11, R0, 0x1, P0 ;  /* 0x000000000b077211 */ /* 0x000fe200000f0eff */
[----:B------:R-:W3:Y:S01]  /*35860*/  LDL.LU R16, [R1+0x3d8] ;  /* 0x0003d80001107983 */ /* 0x000ee20000300800 */
[----:B------:R-:W-:-:S02]  /*35870*/  F2FP.BF16.PACK_AB R12, R9, R5 ;  /* 0x00000005090c723e */ /* 0x000fc400000010ff */
[----:B------:R-:W-:Y:S01]  /*35880*/  LEA R15, R23, R11, 0x1 ;  /* 0x0000000b170f7211 */ /* 0x000fe200078e08ff */
[----:B------:R-:W3:Y:S01]  /*35890*/  LDL.LU R17, [R1+0x3d4] ;  /* 0x0003d40001117983 */ /* 0x000ee20000300800 */
[----:B------:R-:W-:-:S03]  /*358a0*/  F2FP.BF16.PACK_AB R9, R19, R18 ;  /* 0x000000121309723e */ /* 0x000fc600000010ff */
[----:B------:R-:W4:Y:S04]  /*358b0*/  LDL.LU R5, [R1+0x3dc] ;  /* 0x0003dc0001057983 */ /* 0x000f280000300800 */
[----:B------:R-:W2:Y:S01]  /*358c0*/  LDL.LU R18, [R1+0x3e4] ;  /* 0x0003e40001127983 */ /* 0x000ea20000300800 */
[----:B------:R-:W-:-:S03]  /*358d0*/  F2FP.BF16.PACK_AB R10, R22, R21 ;  /* 0x00000015160a723e */ /* 0x000fc600000010ff */
[----:B------:R0:W-:Y:S01]  /*358e0*/  STL.64 [R1+0x240], R6 ;  /* 0x0002400601007387 */ /* 0x0001e20000100a00 */
[----:B------:R-:W-:-:S03]  /*358f0*/  F2FP.BF16.PACK_AB R14, R26, R27 ;  /* 0x0000001b1a0e723e */ /* 0x000fc600000010ff */
[----:B------:R-:W2:Y:S01]  /*35900*/  LDL.LU R19, [R1+0x3f0] ;  /* 0x0003f00001137983 */ /* 0x000ea20000300800 */
[----:B------:R-:W-:-:S03]  /*35910*/  IMAD R29, R23, 0x2, R15 ;  /* 0x00000002171d7824 */ /* 0x000fc600078e020f */
[----:B------:R-:W2:Y:S01]  /*35920*/  LDL.LU R21, [R1+0x3ec] ;  /* 0x0003ec0001157983 */ /* 0x000ea20000300800 */
[----:B0-----:R-:W-:-:S03]  /*35930*/  LEA R6, P0, R15, R2, 0x1 ;  /* 0x000000020f067211 */ /* 0x001fc600078008ff */
[----:B------:R-:W2:Y:S01]  /*35940*/  LDL.LU R26, [R1+0x3fc] ;  /* 0x0003fc00011a7983 */ /* 0x000ea20000300800 */
[----:B------:R-:W-:-:S03]  /*35950*/  LEA.HI.X.SX32 R7, R15, R0, 0x1, P0 ;  /* 0x000000000f077211 */ /* 0x000fc600000f0eff */
[----:B------:R-:W2:Y:S01]  /*35960*/  LDL.LU R27, [R1+0x3f8] ;  /* 0x0003f800011b7983 */ /* 0x000ea20000300800 */
[----:B------:R-:W-:-:S03]  /*35970*/  F2FP.BF16.PACK_AB R11, R25, R24 ;  /* 0x00000018190b723e */ /* 0x000fc600000010ff */
[----:B------:R-:W2:Y:S04]  /*35980*/  LDL.LU R15, [R1+0x3bc] ;  /* 0x0003bc00010f7983 */ /* 0x000ea80000300800 */
[----:B------:R-:W2:Y:S04]  /*35990*/  LDL.LU R22, [R1+0x40c] ;  /* 0x00040c0001167983 */ /* 0x000ea80000300800 */
[----:B------:R-:W2:Y:S04]  /*359a0*/  LDL.LU R25, [R1+0x408] ;  /* 0x0004080001197983 */ /* 0x000ea80000300800 */
[----:B------:R0:W-:Y:S04]  /*359b0*/  STL.64 [R1+0x268], R6 ;  /* 0x0002680601007387 */ /* 0x0001e80000100a00 */
[----:B0-----:R-:W2:Y:S01]  /*359c0*/  LDL.LU R7, [R1+0x3c0] ;  /* 0x0003c00001077983 */ /* 0x001ea20000300800 */
[----:B------:R-:W-:-:S03]  /*359d0*/  LEA R6, P0, R29, R2, 0x1 ;  /* 0x000000021d067211 */ /* 0x000fc600078008ff */
[----:B------:R0:W-:Y:S01]  /*359e0*/  STS.128 [R3+0x300], R8 ;  /* 0x0003000803007388 */ /* 0x0001e20000000c00 */
[----:B------:R-:W-:-:S03]  /*359f0*/  LEA R24, R23, R29, 0x1 ;  /* 0x0000001d17187211 */ /* 0x000fc600078e08ff */
[----:B0-----:R-:W3:Y:S04]  /*35a00*/  LDL.LU R8, [R1+0x3c8] ;  /* 0x0003c80001087983 */ /* 0x001ee80000300800 */
[----:B------:R-:W3:Y:S04]  /*35a10*/  LDL.LU R11, [R1+0x3c4] ;  /* 0x0003c400010b7983 */ /* 0x000ee80000300800 */
[----:B------:R-:W3:Y:S01]  /*35a20*/  LDL.LU R9, [R1+0x3cc] ;  /* 0x0003cc0001097983 */ /* 0x000ee20000300800 */
[----:B--2---:R-:W-:Y:S02]  /*35a30*/  F2FP.BF16.PACK_AB R15, R7, R15 ;  /* 0x0000000f070f723e */ /* 0x004fe400000010ff */
[----:B------:R-:W-:-:S02]  /*35a40*/  LEA.HI.X.SX32 R7, R29, R0, 0x1, P0 ;  /* 0x000000001d077211 */ /* 0x000fc400000f0eff */
[----:B------:R-:W2:Y:S04]  /*35a50*/  LDL.LU R29, [R1+0x3e8] ;  /* 0x0003e800011d7983 */ /* 0x000ea80000300800 */
[----:B------:R-:W-:Y:S04]  /*35a60*/  STL.64 [R1+0x280], R6 ;  /* 0x0002800601007387 */ /* 0x000fe80000100a00 */
[----:B------:R0:W-:Y:S04]  /*35a70*/  STS.128 [R3+0x700], R12 ;  /* 0x0007000c03007388 */ /* 0x0001e80000000c00 */
[----:B0-----:R-:W4:Y:S04]  /*35a80*/  LDL.LU R15, [R1+0x3d0] ;  /* 0x0003d000010f7983 */ /* 0x001f280000300800 */
[----:B------:R-:W4:Y:S01]  /*35a90*/  LDL.LU R14, [R1+0x3e0] ;  /* 0x0003e000010e7983 */ /* 0x000f220000300800 */
[----:B------:R-:W-:Y:S01]  /*35aa0*/  LEA R6, P0, R24, R2, 0x1 ;  /* 0x0000000218067211 */ /* 0x000fe200078008ff */
[----:B------:R-:W-:-:S03]  /*35ab0*/  IMAD R10, R23, 0x2, R24 ;  /* 0x00000002170a7824 */ /* 0x000fc600078e0218 */
[----:B------:R-:W-:Y:S02]  /*35ac0*/  LEA.HI.X.SX32 R7, R24, R0, 0x1, P0 ;  /* 0x0000000018077211 */ /* 0x000fe400000f0eff */
[----:B------:R-:W4:Y:S01]  /*35ad0*/  LDL.LU R24, [R1+0x14e0] ;  /* 0x0014e00001187983 */ /* 0x000f220000300800 */
[----:B---3--:R-:W-:-:S03]  /*35ae0*/  F2FP.BF16.PACK_AB R8, R8, R11 ;  /* 0x0000000b0808723e */ /* 0x008fc600000010ff */
[----:B------:R0:W-:Y:S01]  /*35af0*/  STL.64 [R1+0x260], R6 ;  /* 0x0002600601007387 */ /* 0x0001e20000100a00 */
[----:B------:R-:W-:Y:S02]  /*35b00*/  LEA R11, R23, R10, 0x1 ;  /* 0x0000000a170b7211 */ /* 0x000fe400078e08ff */
[----:B0-----:R-:W-:-:S04]  /*35b10*/  LEA R6, P0, R10, R2, 0x1 ;  /* 0x000000020a067211 */ /* 0x001fc800078008ff */
[----:B------:R-:W-:-:S05]  /*35b20*/  LEA.HI.X.SX32 R7, R10, R0, 0x1, P0 ;  /* 0x000000000a077211 */ /* 0x000fca00000f0eff */
[----:B------:R0:W-:Y:S04]  /*35b30*/  STL.64 [R1+0x278], R6 ;  /* 0x0002780601007387 */ /* 0x0001e80000100a00 */
[----:B0-----:R-:W3:Y:S01]  /*35b40*/  LDL.LU.64 R6, [R1+0x8] ;  /* 0x0000080001067983 */ /* 0x001ee20000300a00 */
[----:B--2---:R-:W-:Y:S02]  /*35b50*/  F2FP.BF16.PACK_AB R10, R29, R18 ;  /* 0x000000121d0a723e */ /* 0x004fe400000010ff */
[----:B----4-:R-:W-:Y:S02]  /*35b60*/  F2FP.BF16.PACK_AB R12, R15, R9 ;  /* 0x000000090f0c723e */ /* 0x010fe400000010ff */
[----:B------:R-:W-:Y:S02]  /*35b70*/  F2FP.BF16.PACK_AB R9, R16, R17 ;  /* 0x000000111009723e */ /* 0x000fe400000010ff */
[----:B------:R-:W-:Y:S01]  /*35b80*/  LEA R16, P0, R11, R2, 0x1 ;  /* 0x000000020b107211 */ /* 0x000fe200078008ff */
[----:B------:R-:W-:-:S03]  /*35b90*/  IMAD R15, R23, 0x2, R11 ;  /* 0x00000002170f7824 */ /* 0x000fc600078e020b */
[----:B------:R-:W-:Y:S02]  /*35ba0*/  LEA.HI.X.SX32 R17, R11, R0, 0x1, P0 ;  /* 0x000000000b117211 */ /* 0x000fe400000f0eff */
[----:B------:R-:W-:Y:S02]  /*35bb0*/  F2FP.BF16.PACK_AB R13, R14, R5 ;  /* 0x000000050e0d723e */ /* 0x000fe400000010ff */
[----:B------:R-:W2:Y:S04]  /*35bc0*/  LDL.LU R5, [R1+0x60] ;  /* 0x0000600001057983 */ /* 0x000ea80000300800 */
[----:B------:R0:W-:Y:S01]  /*35bd0*/  STL.64 [R1+0x298], R16 ;  /* 0x0002981001007387 */ /* 0x0001e20000100a00 */
[----:B------:R-:W-:Y:S02]  /*35be0*/  LEA R18, R23, R15, 0x1 ;  /* 0x0000000f17127211 */ /* 0x000fe400078e08ff */
[----:B------:R-:W-:-:S02]  /*35bf0*/  F2FP.BF16.PACK_AB R14, R19, R21 ;  /* 0x00000015130e723e */ /* 0x000fc400000010ff */
[----:B------:R-:W4:Y:S01]  /*35c00*/  LDL.LU R21, [R1+0x70] ;  /* 0x0000700001157983 */ /* 0x000f220000300800 */
[----:B0-----:R-:W-:-:S04]  /*35c10*/  LEA R16, P0, R15, R2, 0x1 ;  /* 0x000000020f107211 */ /* 0x001fc800078008ff */
[----:B------:R-:W-:Y:S02]  /*35c20*/  LEA.HI.X.SX32 R17, R15, R0, 0x1, P0 ;  /* 0x000000000f117211 */ /* 0x000fe400000f0eff */
[----:B------:R-:W-:Y:S02]  /*35c30*/  F2FP.BF16.PACK_AB R11, R26, R27 ;  /* 0x0000001b1a0b723e */ /* 0x000fe400000010ff */
[----:B------:R-:W2:Y:S01]  /*35c40*/  LDL.LU.64 R26, [R1+0xe0] ;  /* 0x0000e000011a7983 */ /* 0x000ea20000300a00 */
[----:B------:R-:W-:-:S03]  /*35c50*/  IMAD R29, R23, 0x2, R18 ;  /* 0x00000002171d7824 */ /* 0x000fc600078e0212 */
[----:B------:R0:W-:Y:S04]  /*35c60*/  STL.64 [R1+0x2b0], R16 ;  /* 0x0002b01001007387 */ /* 0x0001e80000100a00 */
[----:B------:R1:W-:Y:S01]  /*35c70*/  STS.128 [R3+0x380], R8 ;  /* 0x0003800803007388 */ /* 0x0003e20000000c00 */
[----:B0-----:R-:W-:-:S04]  /*35c80*/  LEA R16, P0, R18, R2, 0x1 ;  /* 0x0000000212107211 */ /* 0x001fc800078008ff */
[----:B------:R-:W-:Y:S02]  /*35c90*/  LEA.HI.X.SX32 R17, R18, R0, 0x1, P0 ;  /* 0x0000000012117211 */ /* 0x000fe400000f0eff */
[----:B------:R-:W4:Y:S01]  /*35ca0*/  LDL.LU.64 R18, [R1+0x180] ;  /* 0x0001800001127983 */ /* 0x000f220000300a00 */
[----:B-1----:R-:W-:-:S04]  /*35cb0*/  LEA R10, P0, R29, R2, 0x1 ;  /* 0x000000021d0a7211 */ /* 0x002fc800078008ff */
[----:B------:R-:W-:Y:S01]  /*35cc0*/  LEA.HI.X.SX32 R11, R29, R0, 0x1, P0 ;  /* 0x000000001d0b7211 */ /* 0x000fe200000f0eff */
[----:B------:R0:W-:Y:S01]  /*35cd0*/  STL.64 [R1+0x2c0], R16 ;  /* 0x0002c01001007387 */ /* 0x0001e20000100a00 */
[----:B------:R-:W-:-:S03]  /*35ce0*/  LEA R8, R23, R29, 0x1 ;  /* 0x0000001d17087211 */ /* 0x000fc600078e08ff */
[----:B0-----:R-:W2:Y:S04]  /*35cf0*/  LDL.LU.64 R16, [R1+0x1a8] ;  /* 0x0001a80001107983 */ /* 0x001ea80000300a00 */
[----:B------:R0:W-:Y:S04]  /*35d00*/  STL.64 [R1+0x1440], R10 ;  /* 0x0014400a01007387 */ /* 0x0001e80000100a00 */
[----:B0-----:R-:W2:Y:S04]  /*35d10*/  LDL.LU R10, [R1+0x90] ;  /* 0x00009000010a7983 */ /* 0x001ea80000300800 */
[----:B------:R-:W2:Y:S04]  /*35d20*/  LDL.LU R11, [R1+0xa0] ;  /* 0x0000a000010b7983 */ /* 0x000ea80000300800 */
[----:B------:R0:W-:Y:S04]  /*35d30*/  STL.64 [R1+0x13c8], R28 ;  /* 0x0013c81c01007387 */ /* 0x0001e80000100a00 */
[----:B0-----:R-:W3:Y:S01]  /*35d40*/  LDL.LU R29, [R1+0x50] ;  /* 0x00005000011d7983 */ /* 0x001ee20000300800 */
[----:B------:R-:W-:-:S05]  /*35d50*/  F2FP.BF16.PACK_AB R15, R22, R25 ;  /* 0x00000019160f723e */ /* 0x000fca00000010ff */
[----:B------:R-:W-:Y:S04]  /*35d60*/  STS.128 [R3+0x780], R12 ;  /* 0x0007800c03007388 */ /* 0x000fe80000000c00 */
[----:B------:R-:W-:Y:S06]  /*35d70*/  BAR.SYNC.DEFER_BLOCKING 0x0 ;  /* 0x0000000000007b1d */ /* 0x000fec0000010000 */
[----:B---3--:R0:W-:Y:S04]  /*35d80*/  STG.E.U16 [R6.64], R29 ;  /* 0x0000001d06007986 */ /* 0x0081e8000c101504 */
[----:B0-----:R-:W3:Y:S01]  /*35d90*/  LDL.LU.64 R6, [R1+0x28] ;  /* 0x0000280001067983 */ /* 0x001ee20000300a00 */
[----:B------:R-:W-:-:S04]  /*35da0*/  LEA R12, P0, R8, R2, 0x1 ;  /* 0x00000002080c7211 */ /* 0x000fc800078008ff */
[----:B------:R-:W-:Y:S01]  /*35db0*/  LEA.HI.X.SX32 R13, R8, R0, 0x1, P0 ;  /* 0x00000000080d7211 */ /* 0x000fe200000f0eff */
[----:B--2---:R-:W-:Y:S01]  /*35dc0*/  STG.E.U16 [R26.64], R5 ;  /* 0x000000051a007986 */ /* 0x004fe2000c101504 */
[----:B------:R-:W-:-:S03]  /*35dd0*/  IMAD R3, R23, 0x2, R8 ;  /* 0x0000000217037824 */ /* 0x000fc600078e0208 */
[----:B---3--:R0:W-:Y:S04]  /*35de0*/  STL.64 [R1+0x14d8], R6 ;  /* 0x0014d80601007387 */ /* 0x0081e80000100a00 */
[----:B0-----:R-:W2:Y:S04]  /*35df0*/  LDL.LU.64 R6, [R1+0x1a0] ;  /* 0x0001a00001067983 */ /* 0x001ea80000300a00 */
[----:B------:R-:W-:Y:S04]  /*35e00*/  STL [R1+0x14b8], R29 ;  /* 0x0014b81d01007387 */ /* 0x000fe80000100800 */
[----:B------:R-:W3:Y:S04]  /*35e10*/  LDL.LU R25, [R1+0x40] ;  /* 0x0000400001197983 */ /* 0x000ee80000300800 */
[----:B------:R0:W-:Y:S04]  /*35e20*/  STL.64 [R1+0x1448], R12 ;  /* 0x0014480c01007387 */ /* 0x0001e80000100a00 */
[----:B------:R-:W3:Y:S01]  /*35e30*/  LDL.LU.64 R26, [R1+0x178] ;  /* 0x00017800011a7983 */ /* 0x000ee20000300a00 */
[----:B------:R-:W-:-:S02]  /*35e40*/  LEA R14, P0, R3, R2, 0x1 ;  /* 0x00000002030e7211 */ /* 0x000fc400078008ff */
[----:B------:R-:W-:Y:S02]  /*35e50*/  LEA R8, R23, R3, 0x1 ;  /* 0x0000000317087211 */ /* 0x000fe400078e08ff */
[----:B------:R-:W-:Y:S02]  /*35e60*/  LEA.HI.X.SX32 R15, R3, R0, 0x1, P0 ;  /* 0x00000000030f7211 */ /* 0x000fe400000f0eff */
[----:B0-----:R-:W-:Y:S01]  /*35e70*/  LEA R12, P0, R8, R2, 0x1 ;  /* 0x00000002080c7211 */ /* 0x001fe200078008ff */
[----:B------:R-:W-:-:S03]  /*35e80*/  IMAD R3, R23, 0x2, R8 ;  /* 0x0000000217037824 */ /* 0x000fc600078e0208 */
[----:B------:R-:W-:Y:S01]  /*35e90*/  LEA.HI.X.SX32 R13, R8, R0, 0x1, P0 ;  /* 0x00000000080d7211 */ /* 0x000fe200000f0eff */
[----:B----4-:R-:W-:Y:S04]  /*35ea0*/  STG.E.U16 [R18.64], R21 ;  /* 0x0000001512007986 */ /* 0x010fe8000c101504 */
[----:B------:R-:W-:Y:S04]  /*35eb0*/  STG.E.U16 [R16.64], R24 ;  /* 0x0000001810007986 */ /* 0x000fe8000c101504 */
[----:B--2---:R-:W-:Y:S04]  /*35ec0*/  STG.E.U16 [R6.64], R10 ;  /* 0x0000000a06007986 */ /* 0x004fe8000c101504 */
[----:B---3--:R0:W-:Y:S04]  /*35ed0*/  STL.64 [R1+0x14d0], R26 ;  /* 0x0014d01a01007387 */ /* 0x0081e80000100a00 */
[----:B0-----:R-:W2:Y:S04]  /*35ee0*/  LDL.LU.64 R26, [R1+0x158] ;  /* 0x00015800011a7983 */ /* 0x001ea80000300a00 */
[----:B------:R0:W-:Y:S04]  /*35ef0*/  STL.64 [R1+0x14c0], R4 ;  /* 0x0014c00401007387 */ /* 0x0001e80000100a00 */
[----:B------:R1:W-:Y:S01]  /*35f00*/  STL.64 [R1+0x1450], R14 ;  /* 0x0014500e01007387 */ /* 0x0003e20000100a00 */
[----:B0-----:R-:W-:-:S03]  /*35f10*/  LEA R4, P0, R3, R2, 0x1 ;  /* 0x0000000203047211 */ /* 0x001fc600078008ff */
[----:B-1----:R-:W3:Y:S01]  /*35f20*/  LDL.LU R15, [R1+0xd0] ;  /* 0x0000d000010f7983 */ /* 0x002ee20000300800 */
[----:B------:R-:W-:-:S03]  /*35f30*/  LEA.HI.X.SX32 R5, R3, R0, 0x1, P0 ;  /* 0x0000000003057211 */ /* 0x000fc600000f0eff */
[----:B------:R-:W4:Y:S04]  /*35f40*/  LDL.LU.64 R28, [R1+0x170] ;  /* 0x00017000011c7983 */ /* 0x000f280000300a00 */
[----:B------:R0:W-:Y:S04]  /*35f50*/  STL.64 [R1+0x2c8], R12 ;  /* 0x0002c80c01007387 */ /* 0x0001e80000100a00 */
[----:B0-----:R-:W2:Y:S04]  /*35f60*/  LDL.LU R12, [R1+0xb0] ;  /* 0x0000b000010c7983 */ /* 0x001ea80000300800 */
[----:B------:R-:W2:Y:S04]  /*35f70*/  LDL.LU R18, [R1+0x30] ;  /* 0x0000300001127983 */ /* 0x000ea80000300800 */
[----:B------:R-:W2:Y:S04]  /*35f80*/  LDL.LU.64 R16, [R1+0x168] ;  /* 0x0001680001107983 */ /* 0x000ea80000300a00 */
[----:B------:R0:W-:Y:S04]  /*35f90*/  STL.64 [R1+0x2e0], R4 ;  /* 0x0002e00401007387 */ /* 0x0001e80000100a00 */
[----:B------:R-:W2:Y:S01]  /*35fa0*/  LDL.LU.64 R6, [R1+0x14d8] ;  /* 0x0014d80001067983 */ /* 0x000ea20000300a00 */
[----:B------:R-:W-:-:S04]  /*35fb0*/  LEA R8, R23, R3, 0x1 ;  /* 0x0000000317087211 */ /* 0x000fc800078e08ff */
[----:B0-----:R-:W-:Y:S01]  /*35fc0*/  LEA R4, P0, R8, R2, 0x1 ;  /* 0x0000000208047211 */ /* 0x001fe200078008ff */
[----:B------:R-:W-:-:S03]  /*35fd0*/  IMAD R3, R23, 0x2, R8 ;  /* 0x0000000217037824 */ /* 0x000fc600078e0208 */
[----:B------:R-:W-:-:S05]  /*35fe0*/  LEA.HI.X.SX32 R5, R8, R0, 0x1, P0 ;  /* 0x0000000008057211 */ /* 0x000fca00000f0eff */
[----:B------:R0:W-:Y:S02]  /*35ff0*/  STL.64 [R1+0x2d8], R4 ;  /* 0x0002d80401007387 */ /* 0x0001e40000100a00 */
[----:B0-----:R-:W-:-:S04]  /*36000*/  LEA R4, P0, R3, R2, 0x1 ;  /* 0x0000000203047211 */ /* 0x001fc800078008ff */
[----:B------:R-:W-:Y:S01]  /*36010*/  LEA.HI.X.SX32 R5, R3, R0, 0x1, P0 ;  /* 0x0000000003057211 */ /* 0x000fe200000f0eff */
[----:B--2---:R0:W-:Y:S04]  /*36020*/  STG.E.U16 [R6.64], R11 ;  /* 0x0000000b06007986 */ /* 0x0041e8000c101504 */
[----:B------:R-:W-:Y:S04]  /*36030*/  STG.E.U16 [R26.64], R25 ;  /* 0x000000191a007986 */ /* 0x000fe8000c101504 */
[----:B0-----:R-:W2:Y:S04]  /*36040*/  LDL.LU.64 R6, [R1+0xe8] ;  /* 0x0000e80001067983 */ /* 0x001ea80000300a00 */
[----:B------:R0:W-:Y:S04]  /*36050*/  STL.64 [R1+0x14b0], R10 ;  /* 0x0014b00a01007387 */ /* 0x0001e80000100a00 */
[----:B0-----:R-:W2:Y:S04]  /*36060*/  LDL.LU.64 R10, [R1+0x100] ;  /* 0x00010000010a7983 */ /* 0x001ea80000300a00 */
[----:B------:R-:W2:Y:S04]  /*36070*/  LDL.LU R22, [R1+0xc0] ;  /* 0x0000c00001167983 */ /* 0x000ea80000300800 */
[----:B------:R-:W2:Y:S04]  /*36080*/  LDL.LU R13, [R1+0x80] ;  /* 0x00008000010d7983 */ /* 0x000ea80000300800 */
[----:B------:R0:W-:Y:S04]  /*36090*/  STL.64 [R1+0x300], R4 ;  /* 0x0003000401007387 */ /* 0x0001e80000100a00 */
[----:B------:R-:W2:Y:S01]  /*360a0*/  LDL.LU.64 R26, [R1+0x14d0] ;  /* 0x0014d000011a7983 */ /* 0x000ea20000300a00 */
[----:B------:R-:W-:-:S03]  /*360b0*/  LEA R8, R23, R3, 0x1 ;  /* 0x0000000317087211 */ /* 0x000fc600078e08ff */
[----:B------:R-:W4:Y:S01]  /*360c0*/  LDL.LU R19, [R1+0x10] ;  /* 0x0000100001137983 */ /* 0x000f220000300800 */
[----:B0-----:R-:W-:Y:S01]  /*360d0*/  LEA R4, P0, R8, R2, 0x1 ;  /* 0x0000000208047211 */ /* 0x001fe200078008ff */
[----:B------:R-:W-:-:S03]  /*360e0*/  IMAD R3, R23, 0x2, R8 ;  /* 0x0000000217037824 */ /* 0x000fc600078e0208 */
[----:B------:R-:W-:Y:S02]  /*360f0*/  LEA.HI.X.SX32 R5, R8, R0, 0x1, P0 ;  /* 0x0000000008057211 */ /* 0x000fe400000f0eff */
[----:B------:R-:W-:-:S03]  /*36100*/  LEA R8, R23, R3, 0x1 ;  /* 0x0000000317087211 */ /* 0x000fc600078e08ff */
[----:B------:R0:W-:Y:S02]  /*36110*/  STL.64 [R1+0x2f8], R4 ;  /* 0x0002f80401007387 */ /* 0x0001e40000100a00 */
[----:B0-----:R-:W-:-:S04]  /*36120*/  LEA R4, P0, R3, R2, 0x1 ;  /* 0x0000000203047211 */ /* 0x001fc800078008ff */
[----:B------:R-:W-:-:S05]  /*36130*/  LEA.HI.X.SX32 R5, R3, R0, 0x1, P0 ;  /* 0x0000000003057211 */ /* 0x000fca00000f0eff */
[----:B------:R0:W-:Y:S04]  /*36140*/  STL.64 [R1+0x318], R4 ;  /* 0x0003180401007387 */ /* 0x0001e80000100a00 */
[----:B0-----:R-:W4:Y:S04]  /*36150*/  LDL.LU.64 R4, [R1+0x128] ;  /* 0x0001280001047983 */ /* 0x001f280000300a00 */
[----:B---3--:R-:W-:Y:S04]  /*36160*/  STL [R1+0x14a0], R15 ;  /* 0x0014a00f01007387 */ /* 0x008fe80000100800 */
[----:B--2---:R0:W-:Y:S04]  /*36170*/  STG.E.U16 [R26.64], R20 ;  /* 0x000000141a007986 */ /* 0x0041e8000c101504 */
[----:B----4-:R1:W-:Y:S01]  /*36180*/  STG.E.U16 [R28.64], R15 ;  /* 0x0000000f1c007986 */ /* 0x0103e2000c101504 */
[----:B0-----:R-:W-:-:S04]  /*36190*/  LEA R26, P0, R8, R2, 0x1 ;  /* 0x00000002081a7211 */ /* 0x001fc800078008ff */
[----:B------:R-:W-:Y:S01]  /*361a0*/  LEA.HI.X.SX32 R27, R8, R0, 0x1, P0 ;  /* 0x00000000081b7211 */ /* 0x000fe200000f0eff */
[----:B-1----:R-:W2:Y:S04]  /*361b0*/  LDL.LU.64 R14, [R1+0x120] ;  /* 0x00012000010e7983 */ /* 0x002ea80000300a00 */
[----:B------:R-:W3:Y:S04]  /*361c0*/  LDL.LU.64 R28, [R1+0x118] ;  /* 0x00011800011c7983 */ /* 0x000ee80000300a00 */
[----:B------:R-:W-:Y:S04]  /*361d0*/  STL.64 [R1+0x310], R26 ;  /* 0x0003101a01007387 */ /* 0x000fe80000100a00 */
[----:B------:R0:W-:Y:S04]  /*361e0*/  STG.E.U16 [R16.64], R12 ;  /* 0x0000000c10007986 */ /* 0x0001e8000c101504 */
[----:B0-----:R-:W4:Y:S01]  /*361f0*/  LDL.LU.64 R16, [R1+0x14c8] ;  /* 0x0014c80001107983 */ /* 0x001f220000300a00 */
[----:B------:R-:W-:-:S05]  /*36200*/  IMAD R3, R23, 0x2, R8 ;  /* 0x0000000217037824 */ /* 0x000fca00078e0208 */
[----:B------:R-:W-:Y:S02]  /*36210*/  LEA R26, P0, R3, R2, 0x1 ;  /* 0x00000002031a7211 */ /* 0x000fe400078008ff */
[----:B------:R-:W-:Y:S02]  /*36220*/  LEA R8, R23, R3, 0x1 ;  /* 0x0000000317087211 */ /* 0x000fe400078e08ff */
[----:B------:R-:W-:-:S05]  /*36230*/  LEA.HI.X.SX32 R27, R3, R0, 0x1, P0 ;  /* 0x00000000031b7211 */ /* 0x000fca00000f0eff */
[----:B------:R0:W-:Y:S04]  /*36240*/  STL.64 [R1+0x320], R26 ;  /* 0x0003201a01007387 */ /* 0x0001e80000100a00 */
[----:B------:R1:W-:Y:S01]  /*36250*/  STG.E.U16 [R10.64], R18 ;  /* 0x000000120a007986 */ /* 0x0003e2000c101504 */
[----:B0-----:R-:W-:-:S04]  /*36260*/  LEA R26, P0, R8, R2, 0x1 ;  /* 0x00000002081a7211 */ /* 0x001fc800078008ff */
[----:B------:R-:W-:Y:S01]  /*36270*/  LEA.HI.X.SX32 R27, R8, R0, 0x1, P0 ;  /* 0x00000000081b7211 */ /* 0x000fe200000f0eff */
[----:B-1----:R-:W2:Y:S04]  /*36280*/  LDL.LU.64 R10, [R1+0x110] ;  /* 0x00011000010a7983 */ /* 0x002ea80000300a00 */
[----:B------:R-:W-:Y:S04]  /*36290*/  STL.64 [R1+0x308], R26 ;  /* 0x0003081a01007387 */ /* 0x000fe80000100a00 */
[----:B----4-:R-:W-:Y:S04]  /*362a0*/  STG.E.U16 [R6.64], R16 ;  /* 0x0000001006007986 */ /* 0x010fe8000c101504 */
[----:B------:R0:W-:Y:S04]  /*362b0*/  STL.64 [R1+0x1498], R16 ;  /* 0x0014981001007387 */ /* 0x0001e80000100a00 */
[----:B0-----:R-:W4:Y:S01]  /*362c0*/  LDL.LU.64 R16, [R1+0x130] ;  /* 0x0001300001107983 */ /* 0x001f220000300a00 */
[----:B------:R-:W-:-:S05]  /*362d0*/  IMAD R3, R23, 0x2, R8 ;  /* 0x0000000217037824 */ /* 0x000fca00078e0208 */
[----:B------:R-:W-:Y:S02]  /*362e0*/  LEA R26, P0, R3, R2, 0x1 ;  /* 0x00000002031a7211 */ /* 0x000fe400078008ff */
[----:B------:R-:W-:Y:S02]  /*362f0*/  LEA R8, R23, R3, 0x1 ;  /* 0x0000000317087211 */ /* 0x000fe400078e08ff */
[----:B------:R-:W-:Y:S02]  /*36300*/  LEA.HI.X.SX32 R27, R3, R0, 0x1, P0 ;  /* 0x00000000031b7211 */ /* 0x000fe400000f0eff */
[----:B------:R-:W-:-:S04]  /*36310*/  LEA R6, P0, R8, R2, 0x1 ;  /* 0x0000000208067211 */ /* 0x000fc800078008ff */
[----:B------:R-:W-:Y:S01]  /*36320*/  LEA.HI.X.SX32 R7, R8, R0, 0x1, P0 ;  /* 0x0000000008077211 */ /* 0x000fe200000f0eff */
[----:B------:R0:W-:Y:S04]  /*36330*/  STL.64 [R1+0x1458], R26 ;  /* 0x0014581a01007387 */ /* 0x0001e80000100a00 */
[----:B0-----:R-:W2:Y:S04]  /*36340*/  LDL.LU.64 R26, [R1+0x140] ;  /* 0x00014000011a7983 */ /* 0x001ea80000300a00 */
[----:B----4-:R0:W-:Y:S04]  /*36350*/  STG.E.U16 [R16.64], R22 ;  /* 0x0000001610007986 */ /* 0x0101e8000c101504 */
[----:B------:R1:W-:Y:S04]  /*36360*/  STG.E.U16 [R4.64], R13 ;  /* 0x0000000d04007986 */ /* 0x0003e8000c101504 */
[----:B0-----:R-:W4:Y:S04]  /*36370*/  LDL.LU.64 R16, [R1+0x108] ;  /* 0x0001080001107983 */ /* 0x001f280000300a00 */
[----:B------:R0:W-:Y:S04]  /*36380*/  STL.64 [R1+0x2e8], R6 ;  /* 0x0002e80601007387 */ /* 0x0001e80000100a00 */
[----:B-1----:R-:W3:Y:S01]  /*36390*/  LDL.LU.64 R4, [R1+0x14c0] ;  /* 0x0014c00001047983 */ /* 0x002ee20000300a00 */
[----:B------:R-:W-:-:S05]  /*363a0*/  IMAD R3, R23, 0x2, R8 ;  /* 0x0000000217037824 */ /* 0x000fca00078e0208 */
[----:B0-----:R-:W-:Y:S02]  /*363b0*/  LEA R6, P0, R3, R2, 0x1 ;  /* 0x0000000203067211 */ /* 0x001fe400078008ff */
[----:B------:R-:W-:Y:S02]  /*363c0*/  LEA R8, R23, R3, 0x1 ;  /* 0x0000000317087211 */ /* 0x000fe400078e08ff */
[----:B------:R-:W-:-:S05]  /*363d0*/  LEA.HI.X.SX32 R7, R3, R0, 0x1, P0 ;  /* 0x0000000003077211 */ /* 0x000fca00000f0eff */
[----:B------:R0:W-:Y:S04]  /*363e0*/  STL.64 [R1+0x2d0], R6 ;  /* 0x0002d00601007387 */ /* 0x0001e80000100a00 */
[----:B--2---:R1:W-:Y:S01]  /*363f0*/  STG.E.U16 [R14.64], R19 ;  /* 0x000000130e007986 */ /* 0x0043e2000c101504 */
[----:B0-----:R-:W-:-:S04]  /*36400*/  LEA R6, P0, R8, R2, 0x1 ;  /* 0x0000000208067211 */ /* 0x001fc800078008ff */
[----:B------:R-:W-:Y:S01]  /*36410*/  LEA.HI.X.SX32 R7, R8, R0, 0x1, P0 ;  /* 0x0000000008077211 */ /* 0x000fe200000f0eff */
[----:B-1----:R-:W2:Y:S04]  /*36420*/  LDL.LU.64 R14, [R1+0xf8] ;  /* 0x0000f800010e7983 */ /* 0x002ea80000300a00 */
[----:B------:R-:W-:Y:S04]  /*36430*/  STL.64 [R1+0x2b8], R6 ;  /* 0x0002b80601007387 */ /* 0x000fe80000100a00 */
[----:B---3--:R0:W-:Y:S04]  /*36440*/  STG.E.U16 [R28.64], R4 ;  /* 0x000000041c007986 */ /* 0x0081e8000c101504 */
[----:B0-----:R-:W3:Y:S01]  /*36450*/  LDL.LU R29, [R1+0x14b8] ;  /* 0x0014b800011d7983 */ /* 0x001ee20000300800 */
[----:B------:R-:W-:-:S05]  /*36460*/  IMAD R3, R23, 0x2, R8 ;  /* 0x0000000217037824 */ /* 0x000fca00078e0208 */
[----:B------:R-:W-:-:S04]  /*36470*/  LEA R6, P0, R3, R2, 0x1 ;  /* 0x0000000203067211 */ /* 0x000fc800078008ff */
[----:B------:R-:W-:Y:S02]  /*36480*/  LEA.HI.X.SX32 R7, R3, R0, 0x1, P0 ;  /* 0x0000000003077211 */ /* 0x000fe400000f0eff */
[----:B------:R-:W-:-:S05]  /*36490*/  LEA R8, R23, R3, 0x1 ;  /* 0x0000000317087211 */ /* 0x000fca00078e08ff */
[----:B------:R-:W-:Y:S01]  /*364a0*/  IMAD R3, R23, 0x2, R8 ;  /* 0x0000000217037824 */ /* 0x000fe200078e0208 */
[----:B---3--:R-:W-:Y:S02]  /*364b0*/  PRMT R4, R29, 0x7632, R4 ;  /* 0x000076321d047816 */ /* 0x008fe40000000004 */
[----:B------:R-:W3:Y:S04]  /*364c0*/  LDL.LU.64 R28, [R1+0xf0] ;  /* 0x0000f000011c7983 */ /* 0x000ee80000300a00 */
[----:B------:R-:W-:Y:S04]  /*364d0*/  STL.64 [R1+0x2a8], R6 ;  /* 0x0002a80601007387 */ /* 0x000fe80000100a00 */
[----:B------:R0:W-:Y:S04]  /*364e0*/  STG.E.U16 [R10.64], R4 ;  /* 0x000000040a007986 */ /* 0x0001e8000c101504 */
[----:B0-----:R-:W3:Y:S01]  /*364f0*/  LDL.LU.64 R10, [R1+0x14b0] ;  /* 0x0014b000010a7983 */ /* 0x001ee20000300a00 */
[----:B------:R-:W-:-:S04]  /*36500*/  LEA R6, P0, R8, R2, 0x1 ;  /* 0x0000000208067211 */ /* 0x000fc800078008ff */
[----:B------:R-:W-:-:S05]  /*36510*/  LEA.HI.X.SX32 R7, R8, R0, 0x1, P0 ;  /* 0x0000000008077211 */ /* 0x000fca00000f0eff */
[----:B------:R0:W-:Y:S01]  /*36520*/  STL.64 [R1+0x2a0], R6 ;  /* 0x0002a00601007387 */ /* 0x0001e20000100a00 */
[----:B------:R-:W-:Y:S02]  /*36530*/  LEA R8, R23, R3, 0x1 ;  /* 0x0000000317087211 */ /* 0x000fe400078e08ff */
[----:B------:R-:W-:Y:S02]  /*36540*/  PRMT R4, R5, 0x7632, R4 ;  /* 0x0000763205047816 */ /* 0x000fe40000000004 */
[----:B------:R-:W3:Y:S01]  /*36550*/  LDL.LU R5, [R1+0x14ac] ;  /* 0x0014ac0001057983 */ /* 0x000ee20000300800 */
[----:B0-----:R-:W-:-:S04]  /*36560*/  LEA R6, P0, R3, R2, 0x1 ;  /* 0x0000000203067211 */ /* 0x001fc800078008ff */
[----:B------:R-:W-:-:S05]  /*36570*/  LEA.HI.X.SX32 R7, R3, R0, 0x1, P0 ;  /* 0x0000000003077211 */ /* 0x000fca00000f0eff */
[----:B------:R0:W-:Y:S01]  /*36580*/  STL.64 [R1+0x290], R6 ;  /* 0x0002900601007387 */ /* 0x0001e20000100a00 */
[----:B------:R-:W-:-:S03]  /*36590*/  IMAD R3, R23, 0x2, R8 ;  /* 0x0000000217037824 */ /* 0x000fc600078e0208 */
[----:B------:R1:W-:Y:S01]  /*365a0*/  STG.E.U16 [R26.64], R4 ;  /* 0x000000041a007986 */ /* 0x0003e2000c101504 */
[----:B0-----:R-:W-:-:S04]  /*365b0*/  LEA R6, P0, R8, R2, 0x1 ;  /* 0x0000000208067211 */ /* 0x001fc800078008ff */
[----:B------:R-:W-:Y:S02]  /*365c0*/  LEA.HI.X.SX32 R7, R8, R0, 0x1, P0 ;  /* 0x0000000008077211 */ /* 0x000fe400000f0eff */
[----:B-1----:R-:W-:Y:S02]  /*365d0*/  PRMT R4, R21, 0x7632, R4 ;  /* 0x0000763215047816 */ /* 0x002fe40000000004 */
[----:B------:R-:W3:Y:S04]  /*365e0*/  LDL.LU R21, [R1+0x14a8] ;  /* 0x0014a80001157983 */ /* 0x000ee80000300800 */
[----:B------:R0:W-:Y:S01]  /*365f0*/  STL.64 [R1+0x288], R6 ;  /* 0x0002880601007387 */ /* 0x0001e20000100a00 */
[----:B------:R-:W-:-:S03]  /*36600*/  LEA R8, R23, R3, 0x1 ;  /* 0x0000000317087211 */ /* 0x000fc600078e08ff */
[----:B------:R-:W3:Y:S01]  /*36610*/  LDL.LU.64 R26, [R1+0x150] ;  /* 0x00015000011a7983 */ /* 0x000ee20000300a00 */
[----:B0-----:R-:W-:-:S04]  /*36620*/  LEA R6, P0, R3, R2, 0x1 ;  /* 0x0000000203067211 */ /* 0x001fc800078008ff */
[----:B------:R-:W-:-:S05]  /*36630*/  LEA.HI.X.SX32 R7, R3, R0, 0x1, P0 ;  /* 0x0000000003077211 */ /* 0x000fca00000f0eff */
[----:B------:R0:W-:Y:S01]  /*36640*/  STL.64 [R1+0x210], R6 ;  /* 0x0002100601007387 */ /* 0x0001e20000100a00 */
[----:B------:R-:W-:Y:S01]  /*36650*/  IMAD R3, R23, 0x2, R8 ;  /* 0x0000000217037824 */ /* 0x000fe200078e0208 */
[----:B0-----:R-:W-:-:S04]  /*36660*/  LEA R6, P0, R8, R2, 0x1 ;  /* 0x0000000208067211 */ /* 0x001fc800078008ff */
[----:B------:R-:W-:Y:S02]  /*36670*/  LEA.HI.X.SX32 R7, R8, R0, 0x1, P0 ;  /* 0x0000000008077211 */ /* 0x000fe400000f0eff */
[----:B------:R-:W-:-:S03]  /*36680*/  PRMT R24, R24, 0x7632, R24 ;  /* 0x0000763218187816 */ /* 0x000fc60000000018 */
[----:B------:R0:W-:Y:S01]  /*36690*/  STL.64 [R1+0x208], R6 ;  /* 0x0002080601007387 */ /* 0x0001e20000100a00 */
[----:B------:R-:W-:-:S03]  /*366a0*/  LEA R8, R23, R3, 0x1 ;  /* 0x0000000317087211 */ /* 0x000fc600078e08ff */
[----:B----4-:R-:W-:Y:S01]  /*366b0*/  STG.E.U16 [R16.64], R4 ;  /* 0x0000000410007986 */ /* 0x010fe2000c101504 */
[----:B0-----:R-:W-:-:S03]  /*366c0*/  LEA R6, P0, R3, R2, 0x1 ;  /* 0x0000000203067211 */ /* 0x001fc600078008ff */
[----:B--2---:R0:W-:Y:S01]  /*366d0*/  STG.E.U16 [R14.64], R24 ;  /* 0x000000180e007986 */ /* 0x0041e2000c101504 */
[----:B------:R-:W-:Y:S01]  /*366e0*/  LEA.HI.X.SX32 R7, R3, R0, 0x1, P0 ;  /* 0x0000000003077211 */ /* 0x000fe200000f0eff */
[----:B------:R-:W-:Y:S02]  /*366f0*/  IMAD R3, R23, 0x2, R8 ;  /* 0x0000000217037824 */ /* 0x000fe400078e0208 */
[----:B0-----:R-:W2:Y:S04]  /*36700*/  LDL.LU.64 R14, [R1+0x160] ;  /* 0x00016000010e7983 */ /* 0x001ea80000300a00 */
[----:B------:R0:W-:Y:S04]  /*36710*/  STL.64 [R1+0x200], R6 ;  /* 0x0002000601007387 */ /* 0x0001e80000100a00 */
[----:B------:R-:W4:Y:S01]  /*36720*/  LDL.LU.64 R16, [R1+0x148] ;  /* 0x0001480001107983 */ /* 0x000f220000300a00 */
[----:B0-----:R-:W-:-:S04]  /*36730*/  LEA R6, P0, R8, R2, 0x1 ;  /* 0x0000000208067211 */ /* 0x001fc800078008ff */
[----:B------:R-:W-:-:S05]  /*36740*/  LEA.HI.X.SX32 R7, R8, R0, 0x1, P0 ;  /* 0x0000000008077211 */ /* 0x000fca00000f0eff */
[----:B------:R0:W-:Y:S02]  /*36750*/  STL.64 [R1+0x1f8], R6 ;  /* 0x0001f80601007387 */ /* 0x0001e40000100a00 */
[----:B0-----:R-:W-:-:S04]  /*36760*/  LEA R6, P0, R3, R2, 0x1 ;  /* 0x0000000203067211 */ /* 0x001fc800078008ff */
[----:B------:R-:W-:Y:S02]  /*36770*/  LEA.HI.X.SX32 R7, R3, R0, 0x1, P0 ;  /* 0x0000000003077211 */ /* 0x000fe400000f0eff */
[----:B---3--:R-:W-:-:S05]  /*36780*/  PRMT R4, R10, 0x7632, R4 ;  /* 0x000076320a047816 */ /* 0x008fca0000000004 */
[----:B------:R0:W-:Y:S04]  /*36790*/  STG.E.U16 [R28.64], R4 ;  /* 0x000000041c007986 */ /* 0x0001e8000c101504 */
[----:B0-----:R-:W3:Y:S04]  /*367a0*/  LDL.LU.64 R28, [R1+0x188] ;  /* 0x00018800011c7983 */ /* 0x001ee80000300a00 */
[----:B------:R0:W-:Y:S04]  /*367b0*/  STL.64 [R1+0x1420], R6 ;  /* 0x0014200601007387 */ /* 0x0001e80000100a00 */
[----:B0-----:R-:W2:Y:S01]  /*367c0*/  LDL.LU.64 R6, [R1+0x138] ;  /* 0x0001380001067983 */ /* 0x001ea20000300a00 */
[----:B------:R-:W-:-:S02]  /*367d0*/  LEA R8, R23, R3, 0x1 ;  /* 0x0000000317087211 */ /* 0x000fc400078e08ff */
[----:B------:R-:W-:Y:S02]  /*367e0*/  PRMT R4, R11, 0x7632, R4 ;  /* 0x000076320b047816 */ /* 0x000fe40000000004 */
[----:B------:R-:W-:Y:S01]  /*367f0*/  LEA R10, P0, R8, R2, 0x1 ;  /* 0x00000002080a7211 */ /* 0x000fe200078008ff */
[----:B------:R-:W-:-:S03]  /*36800*/  IMAD R3, R23, 0x2, R8 ;  /* 0x0000000217037824 */ /* 0x000fc600078e0208 */
[----:B------:R-:W-:Y:S02]  /*36810*/  LEA.HI.X.SX32 R11, R8, R0, 0x1, P0 ;  /* 0x00000000080b7211 */ /* 0x000fe400000f0eff */
[----:B------:R-:W-:Y:S02]  /*36820*/  LEA R8, R23, R3, 0x1 ;  /* 0x0000000317087211 */ /* 0x000fe400078e08ff */
[----:B------:R-:W-:Y:S01]  /*36830*/  PRMT R20, R20, 0x7632, R20 ;  /* 0x0000763214147816 */ /* 0x000fe20000000014 */
[----:B--2---:R0:W-:Y:S02]  /*36840*/  STG.E.U16 [R6.64], R4 ;  /* 0x0000000406007986 */ /* 0x0041e4000c101504 */
[----:B0-----:R-:W-:Y:S02]  /*36850*/  LEA R6, P0, R3, R2, 0x1 ;  /* 0x0000000203067211 */ /* 0x001fe400078008ff */
[----:B------:R-:W-:Y:S02]  /*36860*/  PRMT R4, R25, 0x7632, R4 ;  /* 0x0000763219047816 */ /* 0x000fe40000000004 */
[----:B------:R-:W-:Y:S01]  /*36870*/  LEA.HI.X.SX32 R7, R3, R0, 0x1, P0 ;  /* 0x0000000003077211 */ /* 0x000fe200000f0eff */
[----:B------:R-:W2:Y:S04]  /*36880*/  LDL.LU R25, [R1+0x14a4] ;  /* 0x0014a40001197983 */ /* 0x000ea80000300800 */
[----:B------:R0:W-:Y:S04]  /*36890*/  STL.64 [R1+0xe8], R10 ;  /* 0x0000e80a01007387 */ /* 0x0001e80000100a00 */
[----:B0-----:R-:W2:Y:S04]  /*368a0*/  LDL.LU.64 R10, [R1+0x190] ;  /* 0x00019000010a7983 */ /* 0x001ea80000300a00 */
[----:B------:R0:W-:Y:S04]  /*368b0*/  STL.64 [R1+0xe0], R6 ;  /* 0x0000e00601007387 */ /* 0x0001e80000100a00 */
[----:B------:R1:W-:Y:S01]  /*368c0*/  STG.E.U16 [R26.64], R4 ;  /* 0x000000041a007986 */ /* 0x0003e2000c101504 */
[----:B0-----:R-:W-:-:S04]  /*368d0*/  LEA R6, P0, R8, R2, 0x1 ;  /* 0x0000000208067211 */ /* 0x001fc800078008ff */
[----:B------:R-:W-:Y:S01]  /*368e0*/  LEA.HI.X.SX32 R7, R8, R0, 0x1, P0 ;  /* 0x0000000008077211 */ /* 0x000fe200000f0eff */
[----:B-1----:R-:W2:Y:S04]  /*368f0*/  LDL.LU.64 R26, [R1+0x1b8] ;  /* 0x0001b800011a7983 */ /* 0x002ea80000300a00 */
[----:B------:R-:W-:Y:S04]  /*36900*/  STL.64 [R1+0x28], R6 ;  /* 0x0000280601007387 */ /* 0x000fe80000100a00 */
[----:B------:R0:W-:Y:S04]  /*36910*/  STG.E.U16 [R14.64], R20 ;  /* 0x000000140e007986 */ /* 0x0001e8000c101504 */
[----:B0-----:R-:W2:Y:S01]  /*36920*/  LDL.LU R15, [R1+0x14a0] ;  /* 0x0014a000010f7983 */ /* 0x001ea20000300800 */
[----:B------:R-:W-:-:S05]  /*36930*/  IMAD R3, R23, 0x2, R8 ;  /* 0x0000000217037824 */ /* 0x000fca00078e0208 */
[----:B------:R-:W-:-:S04]  /*36940*/  LEA R6, P0, R3, R2, 0x1 ;  /* 0x0000000203067211 */ /* 0x000fc800078008ff */
[----:B------:R-:W-:Y:S02]  /*36950*/  LEA.HI.X.SX32 R7, R3, R0, 0x1, P0 ;  /* 0x0000000003077211 */ /* 0x000fe400000f0eff */
[----:B------:R-:W-:-:S05]  /*36960*/  LEA R8, R23, R3, 0x1 ;  /* 0x0000000317087211 */ /* 0x000fca00078e08ff */
[----:B------:R-:W-:Y:S01]  /*36970*/  IMAD R3, R23, 0x2, R8 ;  /* 0x0000000217037824 */ /* 0x000fe200078e0208 */
[----:B--2---:R-:W-:Y:S02]  /*36980*/  PRMT R4, R15, 0x7632, R4 ;  /* 0x000076320f047816 */ /* 0x004fe40000000004 */
[----:B------:R-:W2:Y:S04]  /*36990*/  LDL.LU.64 R14, [R1+0x198] ;  /* 0x00019800010e7983 */ /* 0x000ea80000300a00 */
[----:B------:R-:W-:Y:S04]  /*369a0*/  STL.64 [R1+0x100], R6 ;  /* 0x0001000601007387 */ /* 0x000fe80000100a00 */
[----:B----4-:R0:W-:Y:S04]  /*369b0*/  STG.E.U16 [R16.64], R4 ;  /* 0x0000000410007986 */ /* 0x0101e8000c101504 */
[----:B0-----:R-:W4:Y:S01]  /*369c0*/  LDL.LU.64 R16, [R1+0x1498] ;  /* 0x0014980001107983 */ /* 0x001f220000300a00 */
[----:B------:R-:W-:-:S04]  /*369d0*/  LEA R6, P0, R8, R2, 0x1 ;  /* 0x0000000208067211 */ /* 0x000fc800078008ff */
[----:B------:R-:W-:-:S05]  /*369e0*/  LEA.HI.X.SX32 R7, R8, R0, 0x1, P0 ;  /* 0x0000000008077211 */ /* 0x000fca00000f0eff */
[----:B------:R0:W-:Y:S01]  /*369f0*/  STL.64 [R1+0xf8], R6 ;  /* 0x0000f80601007387 */ /* 0x0001e20000100a00 */
[----:B------:R-:W-:Y:S02]  /*36a00*/  PRMT R4, R12, 0x7632, R4 ;  /* 0x000076320c047816 */ /* 0x000fe40000000004 */
[----:B------:R-:W-:Y:S02]  /*36a10*/  LEA R8, R23, R3, 0x1 ;  /* 0x0000000317087211 */ /* 0x000fe400078e08ff */
[----:B0-----:R-:W-:-:S04]  /*36a20*/  LEA R6, P0, R3, R2, 0x1 ;  /* 0x0000000203067211 */ /* 0x001fc800078008ff */
[----:B------:R-:W-:Y:S01]  /*36a30*/  LEA.HI.X.SX32 R7, R3, R0, 0x1, P0 ;  /* 0x0000000003077211 */ /* 0x000fe200000f0eff */
[----:B---3--:R0:W-:Y:S04]  /*36a40*/  STG.E.U16 [R28.64], R4 ;  /* 0x000000041c007986 */ /* 0x0081e8000c101504 */
[----:B------:R1:W-:Y:S04]  /*36a50*/  STL.64 [R1+0x110], R6 ;  /* 0x0001100601007387 */ /* 0x0003e80000100a00 */
[----:B0-----:R-:W3:Y:S01]  /*36a60*/  LDL.LU.64 R28, [R1+0x1b0] ;  /* 0x0001b000011c7983 */ /* 0x001ee20000300a00 */
[----:B-1----:R-:W-:-:S02]  /*36a70*/  LEA R6, P0, R8, R2, 0x1 ;  /* 0x0000000208067211 */ /* 0x002fc400078008ff */
[----:B------:R-:W-:Y:S02]  /*36a80*/  PRMT R4, R18, 0x7632, R4 ;  /* 0x0000763212047816 */ /* 0x000fe40000000004 */
[----:B------:R-:W-:-:S03]  /*36a90*/  LEA.HI.X.SX32 R7, R8, R0, 0x1, P0 ;  /* 0x0000000008077211 */ /* 0x000fc600000f0eff */
[----:B------:R0:W-:Y:S04]  /*36aa0*/  STG.E.U16 [R10.64], R4 ;  /* 0x000000040a007986 */ /* 0x0001e8000c101504 */
[----:B------:R1:W-:Y:S04]  /*36ab0*/  STL.64 [R1+0x108], R6 ;  /* 0x0001080601007387 */ /* 0x0003e80000100a00 */
[----:B0-----:R-:W3:Y:S01]  /*36ac0*/  LDL.LU.64 R10, [R1+0x1c0] ;  /* 0x0001c000010a7983 */ /* 0x001ee20000300a00 */
[----:B------:R-:W-:-:S05]  /*36ad0*/  IMAD R3, R23, 0x2, R8 ;  /* 0x0000000217037824 */ /* 0x000fca00078e0208 */
[----:B-1----:R-:W-:Y:S02]  /*36ae0*/  LEA R6, P0, R3, R2, 0x1 ;  /* 0x0000000203067211 */ /* 0x002fe400078008ff */
[----:B------:R-:W-:Y:S02]  /*36af0*/  LEA R8, R23, R3, 0x1 ;  /* 0x0000000317087211 */ /* 0x000fe400078e08ff */
[----:B------:R-:W-:-:S05]  /*36b00*/  LEA.HI.X.SX32 R7, R3, R0, 0x1, P0 ;  /* 0x0000000003077211 */ /* 0x000fca00000f0eff */
[----:B------:R0:W-:Y:S01]  /*36b10*/  STL.64 [R1+0x120], R6 ;  /* 0x0001200601007387 */ /* 0x0001e20000100a00 */
[----:B------:R-:W-:Y:S01]  /*36b20*/  IMAD R3, R23, 0x2, R8 ;  /* 0x0000000217037824 */ /* 0x000fe200078e0208 */
[----:B0-----:R-:W-:-:S04]  /*36b30*/  LEA R6, P0, R8, R2, 0x1 ;  /* 0x0000000208067211 */ /* 0x001fc800078008ff */
[----:B------:R-:W-:-:S05]  /*36b40*/  LEA.HI.X.SX32 R7, R8, R0, 0x1, P0 ;  /* 0x0000000008077211 */ /* 0x000fca00000f0eff */
[----:B------:R0:W-:Y:S01]  /*36b50*/  STL.64 [R1+0x118], R6 ;  /* 0x0001180601007387 */ /* 0x0001e20000100a00 */
[----:B------:R-:W-:Y:S02]  /*36b60*/  LEA R8, R23, R3, 0x1 ;  /* 0x0000000317087211 */ /* 0x000fe400078e08ff */
[----:B0-----:R-:W-:-:S04]  /*36b70*/  LEA R6, P0, R3, R2, 0x1 ;  /* 0x0000000203067211 */ /* 0x001fc800078008ff */
[----:B------:R-:W-:Y:S02]  /*36b80*/  LEA.HI.X.SX32 R7, R3, R0, 0x1, P0 ;  /* 0x0000000003077211 */ /* 0x000fe400000f0eff */
[----:B------:R-:W-:Y:S01]  /*36b90*/  PRMT R4, R22, 0x7632, R4 ;  /* 0x0000763216047816 */ /* 0x000fe20000000004 */
[----:B------:R-:W-:Y:S01]  /*36ba0*/  IMAD R3, R23, 0x2, R8 ;  /* 0x0000000217037824 */ /* 0x000fe200078e0208 */
[----:B----4-:R-:W-:-:S05]  /*36bb0*/  PRMT R16, R16, 0x7632, R16 ;  /* 0x0000763210107816 */ /* 0x010fca0000000010 */
[----:B------:R0:W-:Y:S04]  /*36bc0*/  STG.E.U16 [R26.64], R16 ;  /* 0x000000101a007986 */ /* 0x0001e8000c101504 */
[----:B0-----:R-:W4:Y:S04]  /*36bd0*/  LDL.LU.64 R26, [R1+0x1e0] ;  /* 0x0001e000011a7983 */ /* 0x001f280000300a00 */
[----:B------:R-:W4:Y:S04]  /*36be0*/  LDL.LU R18, [R1+0x54] ;  /* 0x0000540001127983 */ /* 0x000f280000300800 */
[----:B------:R0:W-:Y:S04]  /*36bf0*/  STL.64 [R1+0x130], R6 ;  /* 0x0001300601007387 */ /* 0x0001e80000100a00 */
[----:B--2---:R1:W-:Y:S01]  /*36c00*/  STG.E.U16 [R14.64], R4 ;  /* 0x000000040e007986 */ /* 0x0043e2000c101504 */
[----:B0-----:R-:W-:-:S04]  /*36c10*/  LEA R6, P0, R8, R2, 0x1 ;  /* 0x0000000208067211 */ /* 0x001fc800078008ff */
[----:B------:R-:W-:Y:S01]  /*36c20*/  LEA.HI.X.SX32 R7, R8, R0, 0x1, P0 ;  /* 0x0000000008077211 */ /* 0x000fe200000f0eff */
[----:B-1----:R-:W2:Y:S04]  /*36c30*/  LDL.LU.64 R14, [R1+0x1e8] ;  /* 0x0001e800010e7983 */ /* 0x002ea80000300a00 */
[----:B------:R-:W2:Y:S04]  /*36c40*/  LDL.LU R22, [R1+0x64] ;  /* 0x0000640001167983 */ /* 0x000ea80000300800 */
[----:B------:R0:W-:Y:S01]  /*36c50*/  STL.64 [R1+0x128], R6 ;  /* 0x0001280601007387 */ /* 0x0001e20000100a00 */
[----:B------:R-:W-:-:S02]  /*36c60*/  LEA R8, R23, R3, 0x1 ;  /* 0x0000000317087211 */ /* 0x000fc400078e08ff */
[----:B------:R-:W-:Y:S02]  /*36c70*/  PRMT R4, R13, 0x7632, R4 ;  /* 0x000076320d047816 */ /* 0x000fe40000000004 */
[----:B------:R-:W2:Y:S01]  /*36c80*/  LDL.LU.64 R12, [R1+0x1d8] ;  /* 0x0001d800010c7983 */ /* 0x000ea20000300a00 */
[----:B0-----:R-:W-:-:S04]  /*36c90*/  LEA R6, P0, R3, R2, 0x1 ;  /* 0x0000000203067211 */ /* 0x001fc800078008ff */
[----:B------:R-:W-:-:S05]  /*36ca0*/  LEA.HI.X.SX32 R7, R3, R0, 0x1, P0 ;  /* 0x0000000003077211 */ /* 0x000fca00000f0eff */
[----:B------:R0:W-:Y:S01]  /*36cb0*/  STL.64 [R1+0x140], R6 ;  /* 0x0001400601007387 */ /* 0x0001e20000100a00 */
[----:B------:R-:W-:-:S03]  /*36cc0*/  IMAD R3, R23, 0x2, R8 ;  /* 0x0000000217037824 */ /* 0x000fc600078e0208 */
[----:B---3--:R1:W-:Y:S01]  /*36cd0*/  STG.E.U16 [R28.64], R4 ;  /* 0x000000041c007986 */ /* 0x0083e2000c101504 */
[----:B0-----:R-:W-:-:S04]  /*36ce0*/  LEA R6, P0, R8, R2, 0x1 ;  /* 0x0000000208067211 */ /* 0x001fc800078008ff */
[----:B------:R-:W-:Y:S01]  /*36cf0*/  LEA.HI.X.SX32 R7, R8, R0, 0x1, P0 ;  /* 0x0000000008077211 */ /* 0x000fe200000f0eff */
[----:B-1----:R-:W3:Y:S01]  /*36d00*/  LDL.LU.64 R28, [R1+0x1c8] ;  /* 0x0001c800011c7983 */ /* 0x002ee20000300a00 */
[----:B------:R-:W-:-:S03]  /*36d10*/  PRMT R4, R19, 0x7632, R4 ;  /* 0x0000763213047816 */ /* 0x000fc60000000004 */
[----:B------:R0:W-:Y:S01]  /*36d20*/  STL.64 [R1+0x138], R6 ;  /* 0x0001380601007387 */ /* 0x0001e20000100a00 */
[----:B------:R-:W-:-:S03]  /*36d30*/  LEA R8, R23, R3, 0x1 ;  /* 0x0000000317087211 */ /* 0x000fc600078e08ff */
[----:B------:R1:W-:Y:S01]  /*36d40*/  STG.E.U16 [R10.64], R4 ;  /* 0x000000040a007986 */ /* 0x0003e2000c101504 */
[----:B0-----:R-:W-:-:S04]  /*36d50*/  LEA R6, P0, R3, R2, 0x1 ;  /* 0x0000000203067211 */ /* 0x001fc800078008ff */
[----:B------:R-:W-:Y:S01]  /*36d60*/  LEA.HI.X.SX32 R7, R3, R0, 0x1, P0 ;  /* 0x0000000003077211 */ /* 0x000fe200000f0eff */
[----:B-1----:R-:W2:Y:S04]  /*36d70*/  LDL.LU.64 R10, [R1+0x1d0] ;  /* 0x0001d000010a7983 */ /* 0x002ea80000300a00 */
[----:B------:R-:W2:Y:S04]  /*36d80*/  LDL.LU R24, [R1+0x94] ;  /* 0x0000940001187983 */ /* 0x000ea80000300800 */
[----:B------:R0:W-:Y:S01]  /*36d90*/  STL.64 [R1+0x158], R6 ;  /* 0x0001580601007387 */ /* 0x0001e20000100a00 */
[----:B------:R-:W-:Y:S01]  /*36da0*/  IMAD R3, R23, 0x2, R8 ;  /* 0x0000000217037824 */ /* 0x000fe200078e0208 */
[----:B0-----:R-:W-:-:S04]  /*36db0*/  LEA R6, P0, R8, R2, 0x1 ;  /* 0x0000000208067211 */ /* 0x001fc800078008ff */
[----:B------:R-:W-:Y:S02]  /*36dc0*/  LEA.HI.X.SX32 R7, R8, R0, 0x1, P0 ;  /* 0x0000000008077211 */ /* 0x000fe400000f0eff */
[----:B------:R-:W3:Y:S04]  /*36dd0*/  LDL.LU R8, [R1+0x74] ;  /* 0x0000740001087983 */ /* 0x000ee80000300800 */
[----:B------:R0:W-:Y:S04]  /*36de0*/  STL.64 [R1+0x150], R6 ;  /* 0x0001500601007387 */ /* 0x0001e80000100a00 */
[----:B------:R-:W2:Y:S01]  /*36df0*/  LDL.LU R20, [R1+0x44] ;  /* 0x0000440001147983 */ /* 0x000ea20000300800 */
[----:B------:R-:W-:-:S02]  /*36e00*/  PRMT R9, R4, 0x7632, R9 ;  /* 0x0000763204097816 */ /* 0x000fc40000000009 */
[----:B0-----:R-:W-:Y:S02]  /*36e10*/  LEA R6, P0, R3, R2, 0x1 ;  /* 0x0000000203067211 */ /* 0x001fe400078008ff */
[----:B------:R-:W-:Y:S02]  /*36e20*/  LEA R4, R23, R3, 0x1 ;  /* 0x0000000317047211 */ /* 0x000fe400078e08ff */
[----:B------:R-:W-:Y:S01]  /*36e30*/  LEA.HI.X.SX32 R7, R3, R0, 0x1, P0 ;  /* 0x0000000003077211 */ /* 0x000fe200000f0eff */
[----:B--2---:R0:W-:Y:S04]  /*36e40*/  STL.64 [R1+0x1490], R20 ;  /* 0x0014901401007387 */ /* 0x0041e80000100a00 */
[----:B0-----:R-:W2:Y:S04]  /*36e50*/  LDL.LU.64 R20, [R1+0x238] ;  /* 0x0002380001147983 */ /* 0x001ea80000300a00 */
[----:B----4-:R0:W-:Y:S04]  /*36e60*/  STG.E.U16 [R26.64], R9 ;  /* 0x000000091a007986 */ /* 0x0101e8000c101504 */
[----:B------:R1:W-:Y:S01]  /*36e70*/  STL.64 [R1+0x178], R6 ;  /* 0x0001780601007387 */ /* 0x0003e20000100a00 */
[----:B0-----:R-:W-:Y:S01]  /*36e80*/  IMAD.MOV.U32 R9, RZ, RZ, c[0x0][0x1c8] ;  /* 0x00007200ff097624 */ /* 0x001fe200078e00ff */
[----:B-1----:R-:W-:-:S04]  /*36e90*/  LEA R6, P0, R4, R2, 0x1 ;  /* 0x0000000204067211 */ /* 0x002fc800078008ff */
[----:B------:R-:W-:Y:S02]  /*36ea0*/  LEA R3, R9, R4, 0x1 ;  /* 0x0000000409037211 */ /* 0x000fe400078e08ff */
[----:B------:R-:W-:-:S03]  /*36eb0*/  LEA.HI.X.SX32 R7, R4, R0, 0x1, P0 ;  /* 0x0000000004077211 */ /* 0x000fc600000f0eff */
[----:B------:R-:W-:Y:S02]  /*36ec0*/  IMAD R4, R9, 0x2, R3 ;  /* 0x0000000209047824 */ /* 0x000fe400078e0203 */
[----:B------:R0:W-:Y:S04]  /*36ed0*/  STL.64 [R1+0x170], R6 ;  /* 0x0001700601007387 */ /* 0x0001e80000100a00 */
[----:B------:R-:W-:Y:S04]  /*36ee0*/  STG.E.U16 [R14.64], R18 ;  /* 0x000000120e007986 */ /* 0x000fe8000c101504 */
[----:B------:R1:W-:Y:S01]  /*36ef0*/  STG.E.U16 [R12.64], R22 ;  /* 0x000000160c007986 */ /* 0x0003e2000c101504 */
[----:B0-----:R-:W-:-:S03]  /*36f00*/  LEA R6, P0, R3, R2, 0x1 ;  /* 0x0000000203067211 */ /* 0x001fc600078008ff */
[----:B------:R-:W4:Y:S01]  /*36f10*/  LDL.LU.64 R26, [R1+0x230] ;  /* 0x00023000011a7983 */ /* 0x000f220000300a00 */
[----:B------:R-:W-:Y:S02]  /*36f20*/  LEA.HI.X.SX32 R7, R3, R0, 0x1, P0 ;  /* 0x0000000003077211 */ /* 0x000fe400000f0eff */
[----:B------:R-:W-:Y:S02]  /*36f30*/  LEA R3, R9, R4, 0x1 ;  /* 0x0000000409037211 */ /* 0x000fe400078e08ff */
[C---:B-1----:R-:W-:Y:S01]  /*36f40*/  LEA R12, P0, R4.reuse, R2, 0x1 ;  /* 0x00000002040c7211 */ /* 0x042fe200078008ff */
[----:B---3--:R0:W-:Y:S03]  /*36f50*/  STG.E.U16 [R28.64], R8 ;  /* 0x000000081c007986 */ /* 0x0081e6000c101504 */
[----:B------:R-:W-:Y:S01]  /*36f60*/  LEA.HI.X.SX32 R13, R4, R0, 0x1, P0 ;  /* 0x00000000040d7211 */ /* 0x000fe200000f0eff */
[----:B------:R1:W-:Y:S01]  /*36f70*/  STL.64 [R1+0x1f0], R6 ;  /* 0x0001f00601007387 */ /* 0x0003e20000100a00 */
[----:B0-----:R-:W-:-:S03]  /*36f80*/  LEA R28, P0, R3, R2, 0x1 ;  /* 0x00000002031c7211 */ /* 0x001fc600078008ff */
[----:B-1----:R-:W3:Y:S01]  /*36f90*/  LDL.LU R6, [R1+0xd4] ;  /* 0x0000d40001067983 */ /* 0x002ee20000300800 */
[----:B------:R-:W-:-:S03]  /*36fa0*/  LEA.HI.X.SX32 R29, R3, R0, 0x1, P0 ;  /* 0x00000000031d7211 */ /* 0x000fc600000f0eff */
[----:B------:R-:W3:Y:S04]  /*36fb0*/  LDL.LU.64 R14, [R1+0x218] ;  /* 0x00021800010e7983 */ /* 0x000ee80000300a00 */
[----:B------:R-:W3:Y:S04]  /*36fc0*/  LDL.LU R7, [R1+0xb4] ;  /* 0x0000b40001077983 */ /* 0x000ee80000300800 */
[----:B------:R0:W-:Y:S04]  /*36fd0*/  STL.64 [R1+0x1e8], R12 ;  /* 0x0001e80c01007387 */ /* 0x0001e80000100a00 */
[----:B------:R-:W-:Y:S04]  /*36fe0*/  STG.E.U16 [R10.64], R25 ;  /* 0x000000190a007986 */ /* 0x000fe8000c101504 */
[----:B0-----:R-:W3:Y:S04]  /*36ff0*/  LDL.LU.64 R12, [R1+0x228] ;  /* 0x00022800010c7983 */ /* 0x001ee80000300a00 */
[----:B------:R-:W3:Y:S04]  /*37000*/  LDL.LU R16, [R1+0x34] ;  /* 0x0000340001107983 */ /* 0x000ee80000300800 */
[----:B------:R0:W-:Y:S04]  /*37010*/  STL.64 [R1+0x13d0], R28 ;  /* 0x0013d01c01007387 */ /* 0x0001e80000100a00 */
[----:B0-----:R-:W3:Y:S04]  /*37020*/  LDL.LU R28, [R1+0xa4] ;  /* 0x0000a400011c7983 */ /* 0x001ee80000300800 */
[----:B--2---:R0:W-:Y:S04]  /*37030*/  STG.E.U16 [R20.64], R24 ;  /* 0x0000001814007986 */ /* 0x0041e8000c101504 */
[----:B0-----:R-:W4:Y:S04]  /*37040*/  LDL.LU.64 R20, [R1+0x1490] ;  /* 0x0014900001147983 */ /* 0x001f280000300a00 */
[----:B------:R0:W-:Y:S04]  /*37050*/  STL.64 [R1+0x1460], R24 ;  /* 0x0014601801007387 */ /* 0x0001e80000100a00 */
[----:B0-----:R-:W3:Y:S04]  /*37060*/  LDL.LU.64 R24, [R1+0x258] ;  /* 0x0002580001187983 */ /* 0x001ee80000300a00 */
[----:B------:R-:W2:Y:S01]  /*37070*/  LDL.LU R29, [R1+0xc4] ;  /* 0x0000c400011d7983 */ /* 0x000ea20000300800 */
[----:B------:R-:W-:-:S05]  /*37080*/  IMAD R4, R9, 0x2, R3 ;  /* 0x0000000209047824 */ /* 0x000fca00078e0203 */
[C---:B------:R-:W-:Y:S02]  /*37090*/  LEA R10, P0, R4.reuse, R2, 0x1 ;  /* 0x00000002040a7211 */ /* 0x040fe400078008ff */
[----:B------:R-:W-:Y:S02]  /*370a0*/  LEA R3, R9, R4, 0x1 ;  /* 0x0000000409037211 */ /* 0x000fe400078e08ff */
[----:B------:R-:W-:-:S05]  /*370b0*/  LEA.HI.X.SX32 R11, R4, R0, 0x1, P0 ;  /* 0x00000000040b7211 */ /* 0x000fca00000f0eff */
[----:B------:R0:W-:Y:S02]  /*370c0*/  STL.64 [R1+0x1d8], R10 ;  /* 0x0001d80a01007387 */ /* 0x0001e40000100a00 */
[----:B0-----:R-:W-:-:S04]  /*370d0*/  LEA R10, P0, R3, R2, 0x1 ;  /* 0x00000002030a7211 */ /* 0x001fc800078008ff */
[----:B------:R-:W-:Y:S01]  /*370e0*/  LEA.HI.X.SX32 R11, R3, R0, 0x1, P0 ;  /* 0x00000000030b7211 */ /* 0x000fe200000f0eff */
[----:B---3--:R-:W-:Y:S04]  /*370f0*/  STG.E.U16 [R24.64], R28 ;  /* 0x0000001c18007986 */ /* 0x008fe8000c101504 */
[----:B--2---:R0:W-:Y:S04]  /*37100*/  STL.64 [R1+0x1488], R28 ;  /* 0x0014881c01007387 */ /* 0x0041e80000100a00 */
[----:B----4-:R1:W-:Y:S04]  /*37110*/  STG.E.U16 [R26.64], R20 ;  /* 0x000000141a007986 */ /* 0x0103e8000c101504 */
[----:B0-----:R-:W2:Y:S04]  /*37120*/  LDL.LU.64 R28, [R1+0x270] ;  /* 0x00027000011c7983 */ /* 0x001ea80000300a00 */
[----:B------:R-:W3:Y:S04]  /*37130*/  LDL.LU.64 R24, [R1+0x248] ;  /* 0x0002480001187983 */ /* 0x000ee80000300a00 */
[----:B------:R-:W4:Y:S04]  /*37140*/  LDL.LU R19, [R1+0x84] ;  /* 0x0000840001137983 */ /* 0x000f280000300800 */
[----:B------:R0:W-:Y:S04]  /*37150*/  STL.64 [R1+0x1d0], R10 ;  /* 0x0001d00a01007387 */ /* 0x0001e80000100a00 */
[----:B-1----:R-:W2:Y:S04]  /*37160*/  LDL.LU.64 R26, [R1+0x220] ;  /* 0x00022000011a7983 */ /* 0x002ea80000300a00 */
[----:B------:R-:W2:Y:S01]  /*37170*/  LDL.LU R23, [R1+0x14] ;  /* 0x0000140001177983 */ /* 0x000ea20000300800 */
[----:B------:R-:W-:-:S05]  /*37180*/  IMAD R4, R9, 0x2, R3 ;  /* 0x0000000209047824 */ /* 0x000fca00078e0203 */
[----:B0-----:R-:W-:-:S04]  /*37190*/  LEA R10, P0, R4, R2, 0x1 ;  /* 0x00000002040a7211 */ /* 0x001fc800078008ff */
[----:B------:R-:W-:Y:S01]  /*371a0*/  LEA.HI.X.SX32 R11, R4, R0, 0x1, P0 ;  /* 0x00000000040b7211 */ /* 0x000fe200000f0eff */
[----:B------:R-:W-:Y:S01]  /*371b0*/  STG.E.U16 [R14.64], R21 ;  /* 0x000000150e007986 */ /* 0x000fe2000c101504 */
[----:B------:R-:W-:-:S03]  /*371c0*/  LEA R3, R9, R4, 0x1 ;  /* 0x0000000409037211 */ /* 0x000fc600078e08ff */
[----:B--2---:R0:W-:Y:S04]  /*371d0*/  STL.64 [R1+0x1480], R22 ;  /* 0x0014801601007387 */ /* 0x0041e80000100a00 */
[----:B------:R-:W-:Y:S04]  /*371e0*/  STL.64 [R1+0x1c8], R10 ;  /* 0x0001c80a01007387 */ /* 0x000fe80000100a00 */
[----:B0-----:R-:W4:Y:S04]  /*371f0*/  LDL.LU.64 R22, [R1+0x240] ;  /* 0x0002400001167983 */ /* 0x001f280000300a00 */
[----:B------:R0:W-:Y:S04]  /*37200*/  STL.64 [R1+0x1470], R20 ;  /* 0x0014701401007387 */ /* 0x0001e80000100a00 */
[----:B0-----:R-:W2:Y:S01]  /*37210*/  LDL.LU.64 R20, [R1+0x250] ;  /* 0x0002500001147983 */ /* 0x001ea20000300a00 */
[----:B------:R-:W-:Y:S01]  /*37220*/  LEA R10, P0, R3, R2, 0x1 ;  /* 0x00000002030a7211 */ /* 0x000fe200078008ff */
[----:B------:R-:W-:-:S02]  /*37230*/  IMAD R4, R9, 0x2, R3 ;  /* 0x0000000209047824 */ /* 0x000fc400078e0203 */
[----:B------:R-:W3:Y:S01]  /*37240*/  LDL.LU.64 R14, [R1+0x268] ;  /* 0x00026800010e7983 */ /* 0x000ee20000300a00 */
[----:B------:R-:W-:Y:S02]  /*37250*/  LEA.HI.X.SX32 R11, R3, R0, 0x1, P0 ;  /* 0x00000000030b7211 */ /* 0x000fe400000f0eff */
[----:B------:R-:W-:-:S03]  /*37260*/  LEA R3, R9, R4, 0x1 ;  /* 0x0000000409037211 */ /* 0x000fc600078e08ff */
[----:B------:R0:W-:Y:S04]  /*37270*/  STL.64 [R1+0x1c0], R10 ;  /* 0x0001c00a01007387 */ /* 0x0001e80000100a00 */
[----:B------:R1:W-:Y:S01]  /*37280*/  STG.E.U16 [R12.64], R6 ;  /* 0x000000060c007986 */ /* 0x0003e2000c101504 */
[----:B0-----:R-:W-:-:S04]  /*37290*/  LEA R10, P0, R4, R2, 0x1 ;  /* 0x00000002040a7211 */ /* 0x001fc800078008ff */
[----:B------:R-:W-:Y:S02]  /*372a0*/  LEA.HI.X.SX32 R11, R4, R0, 0x1, P0 ;  /* 0x00000000040b7211 */ /* 0x000fe400000f0eff */
[----:B-1----:R-:W-:-:S04]  /*372b0*/  LEA R12, P0, R3, R2, 0x1 ;  /* 0x00000002030c7211 */ /* 0x002fc800078008ff */
[----:B------:R-:W-:Y:S01]  /*372c0*/  LEA.HI.X.SX32 R13, R3, R0, 0x1, P0 ;  /* 0x00000000030d7211 */ /* 0x000fe200000f0eff */
[----:B------:R0:W-:Y:S04]  /*372d0*/  STL.64 [R1+0x1b8], R10 ;  /* 0x0001b80a01007387 */ /* 0x0001e80000100a00 */
[----:B0-----:R-:W4:Y:S04]  /*372e0*/  LDL.LU.64 R10, [R1+0x280] ;  /* 0x00028000010a7983 */ /* 0x001f280000300a00 */
[----:B--2---:R0:W-:Y:S04]  /*372f0*/  STG.E.U16 [R20.64], R7 ;  /* 0x0000000714007986 */ /* 0x0041e8000c101504 */
[----:B------:R1:W-:Y:S04]  /*37300*/  STG.E.U16 [R28.64], R16 ;  /* 0x000000101c007986 */ /* 0x0003e8000c101504 */
[----:B0-----:R-:W2:Y:S04]  /*37310*/  LDL.LU.64 R20, [R1+0x260] ;  /* 0x0002600001147983 */ /* 0x001ea80000300a00 */
[----:B------:R0:W-:Y:S04]  /*37320*/  STL.64 [R1+0x1b0], R12 ;  /* 0x0001b00c01007387 */ /* 0x0001e80000100a00 */
[----:B-1----:R-:W2:Y:S01]  /*37330*/  LDL.LU.64 R28, [R1+0x1488] ;  /* 0x00148800011c7983 */ /* 0x002ea20000300a00 */
[----:B------:R-:W-:-:S05]  /*37340*/  IMAD R4, R9, 0x2, R3 ;  /* 0x0000000209047824 */ /* 0x000fca00078e0203 */
[C---:B0-----:R-:W-:Y:S02]  /*37350*/  LEA R12, P0, R4.reuse, R2, 0x1 ;  /* 0x00000002040c7211 */ /* 0x041fe400078008ff */
[----:B------:R-:W-:Y:S02]  /*37360*/  LEA R3, R9, R4, 0x1 ;  /* 0x0000000409037211 */ /* 0x000fe400078e08ff */
[----:B------:R-:W-:-:S05]  /*37370*/  LEA.HI.X.SX32 R13, R4, R0, 0x1, P0 ;  /* 0x00000000040d7211 */ /* 0x000fca00000f0eff */
[----:B------:R0:W-:Y:S01]  /*37380*/  STL.64 [R1+0x1a8], R12 ;  /* 0x0001a80c01007387 */ /* 0x0001e20000100a00 */
[----:B------:R-:W-:-:S03]  /*37390*/  IMAD R4, R9, 0x2, R3 ;  /* 0x0000000209047824 */ /* 0x000fc600078e0203 */
[----:B---3--:R1:W-:Y:S01]  /*373a0*/  STG.E.U16 [R24.64], R17 ;  /* 0x0000001118007986 */ /* 0x0083e2000c101504 */
[----:B0-----:R-:W-:-:S04]  /*373b0*/  LEA R12, P0, R3, R2, 0x1 ;  /* 0x00000002030c7211 */ /* 0x001fc800078008ff */
[----:B------:R-:W-:Y:S01]  /*373c0*/  LEA.HI.X.SX32 R13, R3, R0, 0x1, P0 ;  /* 0x00000000030d7211 */ /* 0x000fe200000f0eff */
[----:B-1----:R-:W3:Y:S04]  /*373d0*/  LDL.LU.64 R24, [R1+0x278] ;  /* 0x0002780001187983 */ /* 0x002ee80000300a00 */
[----:B------:R0:W-:Y:S02]  /*373e0*/  STL.64 [R1+0x1a0], R12 ;  /* 0x0001a00c01007387 */ /* 0x0001e40000100a00 */
[----:B0-----:R-:W-:-:S04]  /*373f0*/  LEA R12, P0, R4, R2, 0x1 ;  /* 0x00000002040c7211 */ /* 0x001fc800078008ff */
[----:B------:R-:W-:Y:S01]  /*37400*/  LEA.HI.X.SX32 R13, R4, R0, 0x1, P0 ;  /* 0x00000000040d7211 */ /* 0x000fe200000f0eff */
[----:B--2---:R0:W-:Y:S04]  /*37410*/  STG.E.U16 [R26.64], R29 ;  /* 0x0000001d1a007986 */ /* 0x0041e8000c101504 */
[----:B----4-:R1:W-:Y:S04]  /*37420*/  STG.E.U16 [R22.64], R19 ;  /* 0x0000001316007986 */ /* 0x0103e8000c101504 */
[----:B0-----:R-:W2:Y:S04]  /*37430*/  LDL.LU.64 R26, [R1+0x298] ;  /* 0x00029800011a7983 */ /* 0x001ea80000300a00 */
[----:B------:R0:W-:Y:S04]  /*37440*/  STL.64 [R1+0x198], R12 ;  /* 0x0001980c01007387 */ /* 0x0001e80000100a00 */
[----:B-1----:R-:W4:Y:S01]  /*37450*/  LDL.LU.64 R22, [R1+0x1480] ;  /* 0x0014800001167983 */ /* 0x002f220000300a00 */
[----:B------:R-:W-:-:S04]  /*37460*/  LEA R3, R9, R4, 0x1 ;  /* 0x0000000409037211 */ /* 0x000fc800078e08ff */
[----:B0-----:R-:W-:Y:S01]  /*37470*/  LEA R12, P0, R3, R2, 0x1 ;  /* 0x00000002030c7211 */ /* 0x001fe200078008ff */
[----:B------:R-:W-:-:S03]  /*37480*/  IMAD R4, R9, 0x2, R3 ;  /* 0x0000000209047824 */ /* 0x000fc600078e0203 */
[----:B------:R-:W-:-:S05]  /*37490*/  LEA.HI.X.SX32 R13, R3, R0, 0x1, P0 ;  /* 0x00000000030d7211 */ /* 0x000fca00000f0eff */
[----:B------:R0:W-:Y:S01]  /*374a0*/  STL.64 [R1+0x190], R12 ;  /* 0x0001900c01007387 */ /* 0x0001e20000100a00 */
[----:B------:R-:W-:Y:S02]  /*374b0*/  LEA R3, R9, R4, 0x1 ;  /* 0x0000000409037211 */ /* 0x000fe400078e08ff */
[----:B0-----:R-:W-:-:S04]  /*374c0*/  LEA R12, P0, R4, R2, 0x1 ;  /* 0x00000002040c7211 */ /* 0x001fc800078008ff */
[----:B------:R-:W-:Y:S01]  /*374d0*/  LEA.HI.X.SX32 R13, R4, R0, 0x1, P0 ;  /* 0x00000000040d7211 */ /* 0x000fe200000f0eff */
[----:B------:R-:W-:Y:S01]  /*374e0*/  IMAD R4, R9, 0x2, R3 ;  /* 0x0000000209047824 */ /* 0x000fe200078e0203 */
[----:B----4-:R0:W-:Y:S04]  /*374f0*/  STG.E.U16 [R14.64], R23 ;  /* 0x000000170e007986 */ /* 0x0101e8000c101504 */
[----:B------:R1:W-:Y:S04]  /*37500*/  STG.E.U16 [R10.64], R5 ;  /* 0x000000050a007986 */ /* 0x0003e8000c101504 */
[----:B0-----:R-:W4:Y:S04]  /*37510*/  LDL.LU.64 R14, [R1+0x2b0] ;  /* 0x0002b000010e7983 */ /* 0x001f280000300a00 */
[----:B------:R0:W-:Y:S01]  /*37520*/  STL.64 [R1+0x188], R12 ;  /* 0x0001880c01007387 */ /* 0x0001e20000100a00 */
[----:B-1----:R-:W-:-:S03]  /*37530*/  PRMT R5, R18, 0x7632, R5 ;  /* 0x0000763212057816 */ /* 0x002fc60000000005 */
[----:B------:R-:W4:Y:S04]  /*37540*/  LDL.LU.64 R10, [R1+0x2c0] ;  /* 0x0002c000010a7983 */ /* 0x000f280000300a00 */
[----:B------:R-:W4:Y:S01]  /*37550*/  LDL.LU R18, [R1+0x1478] ;  /* 0x0014780001127983 */ /* 0x000f220000300800 */
[----:B0-----:R-:W-:-:S04]  /*37560*/  LEA R12, P0, R3, R2, 0x1 ;  /* 0x00000002030c7211 */ /* 0x001fc800078008ff */
[----:B------:R-:W-:-:S05]  /*37570*/  LEA.HI.X.SX32 R13, R3, R0, 0x1, P0 ;  /* 0x00000000030d7211 */ /* 0x000fca00000f0eff */
[----:B------:R0:W-:Y:S01]  /*37580*/  STL.64 [R1+0x180], R12 ;  /* 0x0001800c01007387 */ /* 0x0001e20000100a00 */
[----:B------:R-:W-:-:S03]  /*37590*/  LEA R3, R9, R4, 0x1 ;  /* 0x0000000409037211 */ /* 0x000fc600078e08ff */
[----:B------:R1:W-:Y:S01]  /*375a0*/  STG.E.U16 [R20.64], R5 ;  /* 0x0000000514007986 */ /* 0x0003e2000c101504 */
[----:B0-----:R-:W-:-:S04]  /*375b0*/  LEA R12, P0, R4, R2, 0x1 ;  /* 0x00000002040c7211 */ /* 0x001fc800078008ff */
[----:B------:R-:W-:Y:S01]  /*375c0*/  LEA.HI.X.SX32 R13, R4, R0, 0x1, P0 ;  /* 0x00000000040d7211 */ /* 0x000fe200000f0eff */
[----:B-1----:R-:W4:Y:S04]  /*375d0*/  LDL.LU.64 R20, [R1+0x1470] ;  /* 0x0014700001147983 */ /* 0x002f280000300a00 */
[----:B------:R0:W-:Y:S01]  /*375e0*/  STL.64 [R1+0x168], R12 ;  /* 0x0001680c01007387 */ /* 0x0001e20000100a00 */
[----:B------:R-:W-:-:S03]  /*375f0*/  PRMT R5, R22, 0x7632, R5 ;  /* 0x0000763216057816 */ /* 0x000fc60000000005 */
[----:B------:R-:W4:Y:S01]  /*37600*/  LDL.LU R22, [R1+0x1468] ;  /* 0x0014680001167983 */ /* 0x000f220000300800 */
[----:B0-----:R-:W-:-:S04]  /*37610*/  LEA R12, P0, R3, R2, 0x1 ;  /* 0x00000002030c7211 */ /* 0x001fc800078008ff */
[----:B------:R-:W-:Y:S01]  /*37620*/  LEA.HI.X.SX32 R13, R3, R0, 0x1, P0 ;  /* 0x00000000030d7211 */ /* 0x000fe200000f0eff */
[----:B---3--:R0:W-:Y:S04]  /*37630*/  STG.E.U16 [R24.64], R5 ;  /* 0x0000000518007986 */ /* 0x0081e8000c101504 */
[----:B------:R1:W-:Y:S04]  /*37640*/  STL.64 [R1+0x160], R12 ;  /* 0x0001600c01007387 */ /* 0x0003e80000100a00 */
[----:B0-----:R-:W3:Y:S01]  /*37650*/  LDL.LU.64 R24, [R1+0x1460] ;  /* 0x0014600001187983 */ /* 0x001ee20000300a00 */
[----:B------:R-:W-:-:S05]  /*37660*/  IMAD R4, R9, 0x2, R3 ;  /* 0x0000000209047824 */ /* 0x000fca00078e0203 */
[C---:B-1----:R-:W-:Y:S02]  /*37670*/  LEA R12, P0, R4.reuse, R2, 0x1 ;  /* 0x00000002040c7211 */ /* 0x042fe400078008ff */
[----:B------:R-:W-:Y:S02]  /*37680*/  LEA R3, R9, R4, 0x1 ;  /* 0x0000000409037211 */ /* 0x000fe400078e08ff */
[----:B------:R-:W-:Y:S02]  /*37690*/  LEA.HI.X.SX32 R13, R4, R0, 0x1, P0 ;  /* 0x00000000040d7211 */ /* 0x000fe400000f0eff */
[----:B------:R-:W-:-:S03]  /*376a0*/  PRMT R5, R8, 0x7632, R5 ;  /* 0x0000763208057816 */ /* 0x000fc60000000005 */
[----:B------:R0:W-:Y:S01]  /*376b0*/  STL.64 [R1+0x148], R12 ;  /* 0x0001480c01007387 */ /* 0x0001e20000100a00 */
[----:B------:R-:W-:-:S03]  /*376c0*/  IMAD R4, R9, 0x2, R3 ;  /* 0x0000000209047824 */ /* 0x000fc600078e0203 */
[----:B--2---:R1:W-:Y:S01]  /*376d0*/  STG.E.U16 [R26.64], R5 ;  /* 0x000000051a007986 */ /* 0x0043e2000c101504 */
[----:B0-----:R-:W-:-:S04]  /*376e0*/  LEA R12, P0, R3, R2, 0x1 ;  /* 0x00000002030c7211 */ /* 0x001fc800078008ff */
[----:B------:R-:W-:Y:S01]  /*376f0*/  LEA.HI.X.SX32 R13, R3, R0, 0x1, P0 ;  /* 0x00000000030d7211 */ /* 0x000fe200000f0eff */
[----:B-1----:R-:W2:Y:S04]  /*37700*/  LDL.LU.64 R26, [R1+0x1458] ;  /* 0x00145800011a7983 */ /* 0x002ea80000300a00 */
[----:B------:R0:W-:Y:S01]  /*37710*/  STL.64 [R1+0x70], R12 ;  /* 0x0000700c01007387 */ /* 0x0001e20000100a00 */
[----:B------:R-:W-:Y:S02]  /*37720*/  LEA R3, R9, R4, 0x1 ;  /* 0x0000000409037211 */ /* 0x000fe400078e08ff */
[----:B0-----:R-:W-:-:S04]  /*37730*/  LEA R12, P0, R4, R2, 0x1 ;  /* 0x00000002040c7211 */ /* 0x001fc800078008ff */
[----:B------:R-:W-:-:S05]  /*37740*/  LEA.HI.X.SX32 R13, R4, R0, 0x1, P0 ;  /* 0x00000000040d7211 */ /* 0x000fca00000f0eff */
[----:B------:R0:W-:Y:S02]  /*37750*/  STL.64 [R1+0x60], R12 ;  /* 0x0000600c01007387 */ /* 0x0001e40000100a00 */
[----:B0-----:R-:W-:-:S04]  /*37760*/  LEA R12, P0, R3, R2, 0x1 ;  /* 0x00000002030c7211 */ /* 0x001fc800078008ff */
[----:B------:R-:W-:Y:S02]  /*37770*/  LEA.HI.X.SX32 R13, R3, R0, 0x1, P0 ;  /* 0x00000000030d7211 */ /* 0x000fe400000f0eff */
[----:B---3--:R-:W-:Y:S02]  /*37780*/  PRMT R25, R25, 0x7632, R25 ;  /* 0x0000763219197816 */ /* 0x008fe40000000019 */
[----:B------:R-:W-:-:S03]  /*37790*/  PRMT R5, R24, 0x7632, R5 ;  /* 0x0000763218057816 */ /* 0x000fc60000000005 */
[----:B----4-:R0:W-:Y:S04]  /*377a0*/  STG.E.U16 [R14.64], R25 ;  /* 0x000000190e007986 */ /* 0x0101e8000c101504 */
[----:B------:R-:W-:Y:S04]  /*377b0*/  STG.E.U16 [R10.64], R5 ;  /* 0x000000050a007986 */ /* 0x000fe8000c101504 */
[----:B0-----:R-:W3:Y:S04]  /*377c0*/  LDL.LU.64 R14, [R1+0x1450] ;  /* 0x00145000010e7983 */ /* 0x001ee80000300a00 */
[----:B------:R0:W-:Y:S04]  /*377d0*/  STL.64 [R1+0x50], R12 ;  /* 0x0000500c01007387 */ /* 0x0001e80000100a00 */
[----:B0-----:R-:W4:Y:S04]  /*377e0*/  LDL.LU.64 R12, [R1+0x1448] ;  /* 0x00144800010c7983 */ /* 0x001f280000300a00 */
[----:B------:R-:W2:Y:S01]  /*377f0*/  LDL.LU.64 R10, [R1+0x1440] ;  /* 0x00144000010a7983 */ /* 0x000ea20000300a00 */
[----:B------:R-:W-:-:S05]  /*37800*/  IMAD R4, R9, 0x2, R3 ;  /* 0x0000000209047824 */ /* 0x000fca00078e0203 */
[C---:B------:R-:W-:Y:S02]  /*37810*/  LEA R24, P0, R4.reuse, R2, 0x1 ;  /* 0x0000000204187211 */ /* 0x040fe400078008ff */
[----:B------:R-:W-:Y:S02]  /*37820*/  LEA R3, R9, R4, 0x1 ;  /* 0x0000000409037211 */ /* 0x000fe400078e08ff */
[----:B------:R-:W-:-:S05]  /*37830*/  LEA.HI.X.SX32 R25, R4, R0, 0x1, P0 ;  /* 0x0000000004197211 */ /* 0x000fca00000f0eff */
[----:B------:R0:W-:Y:S01]  /*37840*/  STL.64 [R1+0x8], R24 ;  /* 0x0000081801007387 */ /* 0x0001e20000100a00 */
[----:B------:R-:W-:Y:S01]  /*37850*/  IMAD R8, R9, 0x2, R3 ;  /* 0x0000000209087824 */ /* 0x000fe200078e0203 */
[----:B0-----:R-:W-:-:S04]  /*37860*/  LEA R24, P0, R3, R2, 0x1 ;  /* 0x0000000203187211 */ /* 0x001fc800078008ff */
[----:B------:R-:W-:-:S05]  /*37870*/  LEA.HI.X.SX32 R25, R3, R0, 0x1, P0 ;  /* 0x0000000003197211 */ /* 0x000fca00000f0eff */
[----:B------:R0:W-:Y:S01]  /*37880*/  STL.64 [R1], R24 ;  /* 0x0000001801007387 */ /* 0x0001e20000100a00 */
[----:B------:R-:W-:Y:S02]  /*37890*/  PRMT R5, R28, 0x7632, R5 ;  /* 0x000076321c057816 */ /* 0x000fe40000000005 */
[----:B0-----:R-:W-:-:S04]  /*378a0*/  LEA R24, P0, R8, R2, 0x1 ;  /* 0x0000000208187211 */ /* 0x001fc800078008ff */
[----:B------:R-:W-:Y:S02]  /*378b0*/  LEA.HI.X.SX32 R25, R8, R0, 0x1, P0 ;  /* 0x0000000008197211 */ /* 0x000fe400000f0eff */
[----:B------:R-:W-:-:S03]  /*378c0*/  LEA R4, R9, R8, 0x1 ;  /* 0x0000000809047211 */ /* 0x000fc600078e08ff */
[----:B------:R0:W-:Y:S02]  /*378d0*/  STL.64 [R1+0x1348], R24 ;  /* 0x0013481801007387 */ /* 0x0001e40000100a00 */
[----:B0-----:R-:W-:-:S05]  /*378e0*/  IMAD.MOV.U32 R24, RZ, RZ, c[0x0][0x1c8] ;  /* 0x00007200ff187624 */ /* 0x001fca00078e00ff */
[----:B------:R-:W-:Y:S01]  /*378f0*/  LEA R3, R24, R4, 0x1 ;  /* 0x0000000418037211 */ /* 0x000fe200078e08ff */
[----:B--2---:R0:W-:Y:S02]  /*37900*/  STG.E.U16 [R10.64], R5 ;  /* 0x000000050a007986 */ /* 0x0041e4000c101504 */
[----:B0-----:R-:W-:-:S04]  /*37910*/  LEA R10, P0, R4, R2, 0x1 ;  /* 0x00000002040a7211 */ /* 0x001fc800078008ff */
[----:B------:R-:W-:Y:S02]  /*37920*/  LEA.HI.X.SX32 R11, R4, R0, 0x1, P0 ;  /* 0x00000000040b7211 */ /* 0x000fe400000f0eff */
[----:B------:R-:W-:-:S04]  /*37930*/  LEA R8, P0, R3, R2, 0x1 ;  /* 0x0000000203087211 */ /* 0x000fc800078008ff */
[----:B------:R-:W-:Y:S01]  /*37940*/  LEA.HI.X.SX32 R9, R3, R0, 0x1, P0 ;  /* 0x0000000003097211 */ /* 0x000fe200000f0eff */
[----:B------:R0:W-:Y:S04]  /*37950*/  STL.64 [R1+0x1350], R10 ;  /* 0x0013500a01007387 */ /* 0x0001e80000100a00 */
[----:B0-----:R-:W2:Y:S04]  /*37960*/  LDL.LU.64 R10, [R1+0x2d8] ;  /* 0x0002d800010a7983 */ /* 0x001ea80000300a00 */
[----:B------:R0:W-:Y:S04]  /*37970*/  STL.64 [R1+0x1360], R8 ;  /* 0x0013600801007387 */ /* 0x0001e80000100a00 */
[----:B0-----:R-:W2:Y:S01]  /*37980*/  LDL.LU.64 R8, [R1+0x2c8] ;  /* 0x0002c80001087983 */ /* 0x001ea20000300a00 */
[----:B------:R-:W-:Y:S01]  /*37990*/  PRMT R5, R20, 0x7632, R5 ;  /* 0x0000763214057816 */ /* 0x000fe20000000005 */
[----:B------:R-:W-:-:S04]  /*379a0*/  IMAD R4, R24, 0x2, R3 ;  /* 0x0000000218047824 */ /* 0x000fc800078e0203 */
[----:B----4-:R0:W-:Y:S02]  /*379b0*/  STG.E.U16 [R12.64], R5 ;  /* 0x000000050c007986 */ /* 0x0101e4000c101504 */
[----:B0-----:R-:W-:-:S04]  /*379c0*/  LEA R12, P0, R4, R2, 0x1 ;  /* 0x00000002040c7211 */ /* 0x001fc800078008ff */
[----:B------:R-:W-:Y:S02]  /*379d0*/  LEA.HI.X.SX32 R13, R4, R0, 0x1, P0 ;  /* 0x00000000040d7211 */ /* 0x000fe400000f0eff */
[----:B------:R-:W-:-:S03]  /*379e0*/  PRMT R21, R21, 0x7632, R21 ;  /* 0x0000763215157816 */ /* 0x000fc60000000015 */
[----:B------:R-:W-:Y:S04]  /*379f0*/  STL.64 [R1+0x1340], R12 ;  /* 0x0013400c01007387 */ /* 0x000fe80000100a00 */
[----:B------:R0:W-:Y:S01]  /*37a00*/  STL [R1+0x13a0], R13 ;  /* 0x0013a00d01007387 */ /* 0x0001e20000100800 */
[----:B------:R-:W-:-:S03]  /*37a10*/  LEA R3, R24, R4, 0x1 ;  /* 0x0000000418037211 */ /* 0x000fc600078e08ff */
[----:B---3--:R1:W-:Y:S04]  /*37a20*/  STG.E.U16 [R14.64], R21 ;  /* 0x000000150e007986 */ /* 0x0083e8000c101504 */
[----:B0-----:R-:W3:Y:S01]  /*37a30*/  LDL.LU.64 R12, [R1+0x2e0] ;  /* 0x0002e000010c7983 */ /* 0x001ee20000300a00 */
[----:B------:R-:W-:Y:S02]  /*37a40*/  PRMT R5, R6, 0x7632, R5 ;  /* 0x0000763206057816 */ /* 0x000fe40000000005 */
[----:B-1----:R-:W-:-:S04]  /*37a50*/  LEA R14, P0, R3, R2, 0x1 ;  /* 0x00000002030e7211 */ /* 0x002fc800078008ff */
[----:B------:R-:W-:Y:S01]  /*37a60*/  LEA.HI.X.SX32 R15, R3, R0, 0x1, P0 ;  /* 0x00000000030f7211 */ /* 0x000fe200000f0eff */
[----:B--2---:R0:W-:Y:S04]  /*37a70*/  STG.E.U16 [R8.64], R5 ;  /* 0x0000000508007986 */ /* 0x0041e8000c101504 */
[----:B0-----:R-:W2:Y:S04]  /*37a80*/  LDL.LU.64 R8, [R1+0x2f8] ;  /* 0x0002f80001087983 */ /* 0x001ea80000300a00 */
[----:B------:R-:W-:Y:S04]  /*37a90*/  STL [R1+0x1378], R14 ;  /* 0x0013780e01007387 */ /* 0x000fe80000100800 */
[----:B------:R-:W-:Y:S04]  /*37aa0*/  STL [R1+0x1368], R15 ;  /* 0x0013680f01007387 */ /* 0x000fe80000100800 */
[----:B------:R0:W-:Y:S04]  /*37ab0*/  STL.64 [R1+0x13d8], R14 ;  /* 0x0013d80e01007387 */ /* 0x0001e80000100a00 */
[----:B0-----:R-:W4:Y:S01]  /*37ac0*/  LDL.LU.64 R14, [R1+0x300] ;  /* 0x00030000010e7983 */ /* 0x001f220000300a00 */
[----:B------:R-:W-:-:S05]  /*37ad0*/  IMAD R4, R24, 0x2, R3 ;  /* 0x0000000218047824 */ /* 0x000fca00078e0203 */
[----:B------:R-:W-:Y:S02]  /*37ae0*/  LEA R20, P0, R4, R2, 0x1 ;  /* 0x0000000204147211 */ /* 0x000fe400078008ff */
[----:B------:R-:W-:Y:S02]  /*37af0*/  LEA R3, R24, R4, 0x1 ;  /* 0x0000000418037211 */ /* 0x000fe400078e08ff */
[----:B------:R-:W-:Y:S02]  /*37b00*/  LEA.HI.X.SX32 R21, R4, R0, 0x1, P0 ;  /* 0x0000000004157211 */ /* 0x000fe400000f0eff */
[----:B------:R-:W-:Y:S02]  /*37b10*/  LEA R6, P0, R3, R2, 0x1 ;  /* 0x0000000203067211 */ /* 0x000fe400078008ff */
[----:B------:R-:W-:Y:S01]  /*37b20*/  PRMT R5, R7, 0x7632, R5 ;  /* 0x0000763207057816 */ /* 0x000fe20000000005 */
[C---:B------:R-:W-:Y:S01]  /*37b30*/  IMAD R4, R24.reuse, 0x2, R3 ;  /* 0x0000000218047824 */ /* 0x040fe200078e0203 */
[----:B------:R-:W-:Y:S01]  /*37b40*/  LEA.HI.X.SX32 R7, R3, R0, 0x1, P0 ;  /* 0x0000000003077211 */ /* 0x000fe200000f0eff */
[----:B------:R-:W-:Y:S04]  /*37b50*/  STL.64 [R1+0x1370], R20 ;  /* 0x0013701401007387 */ /* 0x000fe80000100a00 */
[----:B---3--:R0:W-:Y:S01]  /*37b60*/  STG.E.U16 [R12.64], R5 ;  /* 0x000000050c007986 */ /* 0x0081e2000c101504 */
[----:B------:R-:W-:-:S03]  /*37b70*/  LEA R3, R24, R4, 0x1 ;  /* 0x0000000418037211 */ /* 0x000fc600078e08ff */
[----:B0-----:R-:W3:Y:S01]  /*37b80*/  LDL.LU.64 R12, [R1+0x318] ;  /* 0x00031800010c7983 */ /* 0x001ee20000300a00 */
[----:B------:R-:W-:-:S03]  /*37b90*/  PRMT R5, R16, 0x7632, R5 ;  /* 0x0000763210057816 */ /* 0x000fc60000000005 */
[----:B------:R0:W-:Y:S04]  /*37ba0*/  STL.64 [R1+0x30], R6 ;  /* 0x0000300601007387 */ /* 0x0001e80000100a00 */
[----:B------:R1:W-:Y:S01]  /*37bb0*/  STG.E.U16 [R10.64], R5 ;  /* 0x000000050a007986 */ /* 0x0003e2000c101504 */
[----:B0-----:R-:W-:-:S04]  /*37bc0*/  LEA R6, P0, R4, R2, 0x1 ;  /* 0x0000000204067211 */ /* 0x001fc800078008ff */
[----:B------:R-:W-:Y:S01]  /*37bd0*/  LEA.HI.X.SX32 R7, R4, R0, 0x1, P0 ;  /* 0x0000000004077211 */ /* 0x000fe200000f0eff */
[C---:B------:R-:W-:Y:S01]  /*37be0*/  IMAD R4, R24.reuse, 0x2, R3 ;  /* 0x0000000218047824 */ /* 0x040fe200078e0203 */
[----:B------:R-:W-:Y:S01]  /*37bf0*/  LEA R16, P0, R3, R2, 0x1 ;  /* 0x0000000203107211 */ /* 0x000fe200078008ff */
[----:B-1----:R-:W2:Y:S01]  /*37c00*/  LDL.LU.64 R10, [R1+0x310] ;  /* 0x00031000010a7983 */ /* 0x002ea20000300a00 */
[----:B------:R-:W-:Y:S02]  /*37c10*/  PRMT R5, R17, 0x7632, R5 ;  /* 0x0000763211057816 */ /* 0x000fe40000000005 */
[----:B------:R-:W-:Y:S01]  /*37c20*/  LEA.HI.X.SX32 R17, R3, R0, 0x1, P0 ;  /* 0x0000000003117211 */ /* 0x000fe200000f0eff */
[----:B------:R0:W-:Y:S01]  /*37c30*/  STL.64 [R1+0x40], R6 ;  /* 0x0000400601007387 */ /* 0x0001e20000100a00 */
[----:B------:R-:W-:-:S03]  /*37c40*/  LEA R3, R24, R4, 0x1 ;  /* 0x0000000418037211 */ /* 0x000fc600078e08ff */
[----:B------:R-:W-:Y:S01]  /*37c50*/  STL [R1+0x1388], R16 ;  /* 0x0013881001007387 */ /* 0x000fe20000100800 */
[----:B0-----:R-:W-:-:S03]  /*37c60*/  LEA R6, P0, R4, R2, 0x1 ;  /* 0x0000000204067211 */ /* 0x001fc600078008ff */
[----:B------:R-:W-:Y:S01]  /*37c70*/  STL [R1+0x1338], R17 ;  /* 0x0013381101007387 */ /* 0x000fe20000100800 */
[----:B------:R-:W-:-:S03]  /*37c80*/  LEA.HI.X.SX32 R7, R4, R0, 0x1, P0 ;  /* 0x0000000004077211 */ /* 0x000fc600000f0eff */
[----:B------:R-:W-:Y:S04]  /*37c90*/  STL.64 [R1+0x13e8], R16 ;  /* 0x0013e81001007387 */ /* 0x000fe80000100a00 */
[----:B----4-:R0:W-:Y:S02]  /*37ca0*/  STG.E.U16 [R14.64], R5 ;  /* 0x000000050e007986 */ /* 0x0101e4000c101504 */
[----:B0-----:R-:W-:Y:S02]  /*37cb0*/  PRMT R5, R29, 0x7632, R5 ;  /* 0x000076321d057816 */ /* 0x001fe40000000005 */
[----:B------:R-:W4:Y:S04]  /*37cc0*/  LDL.LU.64 R28, [R1+0x320] ;  /* 0x00032000011c7983 */ /* 0x000f280000300a00 */
[----:B------:R-:W4:Y:S04]  /*37cd0*/  LDL.LU R17, [R1+0x58] ;  /* 0x0000580001117983 */ /* 0x000f280000300800 */
[----:B------:R0:W-:Y:S02]  /*37ce0*/  STL.64 [R1+0xa0], R6 ;  /* 0x0000a00601007387 */ /* 0x0001e40000100a00 */
[----:B0-----:R-:W-:-:S04]  /*37cf0*/  LEA R6, P0, R3, R2, 0x1 ;  /* 0x0000000203067211 */ /* 0x001fc800078008ff */
[----:B------:R-:W-:-:S05]  /*37d00*/  LEA.HI.X.SX32 R7, R3, R0, 0x1, P0 ;  /* 0x0000000003077211 */ /* 0x000fca00000f0eff */
[----:B------:R0:W-:Y:S04]  /*37d10*/  STL.64 [R1+0xb0], R6 ;  /* 0x0000b00601007387 */ /* 0x0001e80000100a00 */
[----:B0-----:R-:W4:Y:S04]  /*37d20*/  LDL.LU.64 R6, [R1+0x308] ;  /* 0x0003080001067983 */ /* 0x001f280000300a00 */
[----:B------:R-:W4:Y:S01]  /*37d30*/  LDL.LU R20, [R1+0x68] ;  /* 0x0000680001147983 */ /* 0x000f220000300800 */
[----:B------:R-:W-:-:S03]  /*37d40*/  IMAD R4, R24, 0x2, R3 ;  /* 0x0000000218047824 */ /* 0x000fc600078e0203 */
[----:B--2---:R0:W-:Y:S02]  /*37d50*/  STG.E.U16 [R8.64], R5 ;  /* 0x0000000508007986 */ /* 0x0041e4000c101504 */
[----:B------:R-:W-:Y:S02]  /*37d60*/  LEA R3, R24, R4, 0x1 ;  /* 0x0000000418037211 */ /* 0x000fe400078e08ff */
[----:B------:R-:W2:Y:S01]  /*37d70*/  LDL.LU R15, [R1+0x78] ;  /* 0x00007800010f7983 */ /* 0x000ea20000300800 */
[----:B0-----:R-:W-:-:S04]  /*37d80*/  LEA R8, P0, R4, R2, 0x1 ;  /* 0x0000000204087211 */ /* 0x001fc800078008ff */
[----:B------:R-:W-:-:S05]  /*37d90*/  LEA.HI.X.SX32 R9, R4, R0, 0x1, P0 ;  /* 0x0000000004097211 */ /* 0x000fca00000f0eff */
[----:B------:R0:W-:Y:S01]  /*37da0*/  STL.64 [R1+0xc0], R8 ;  /* 0x0000c00801007387 */ /* 0x0001e20000100a00 */
[----:B------:R-:W-:Y:S01]  /*37db0*/  IMAD R4, R24, 0x2, R3 ;  /* 0x0000000218047824 */ /* 0x000fe200078e0203 */
[----:B0-----:R-:W-:-:S04]  /*37dc0*/  LEA R8, P0, R3, R2, 0x1 ;  /* 0x0000000203087211 */ /* 0x001fc800078008ff */
[----:B------:R-:W-:-:S05]  /*37dd0*/  LEA.HI.X.SX32 R9, R3, R0, 0x1, P0 ;  /* 0x0000000003097211 */ /* 0x000fca00000f0eff */
[----:B------:R0:W-:Y:S01]  /*37de0*/  STL.64 [R1+0xd0], R8 ;  /* 0x0000d00801007387 */ /* 0x0001e20000100a00 */
[----:B------:R-:W-:Y:S02]  /*37df0*/  LEA R3, R24, R4, 0x1 ;  /* 0x0000000418037211 */ /* 0x000fe400078e08ff */
[----:B------:R-:W-:Y:S02]  /*37e00*/  PRMT R5, R19, 0x7632, R5 ;  /* 0x0000763213057816 */ /* 0x000fe40000000005 */
[----:B------:R-:W2:Y:S01]  /*37e10*/  LDL.LU R19, [R1+0x98] ;  /* 0x0000980001137983 */ /* 0x000ea20000300800 */
        /* <DEDUP_REMOVED lines=9> */
[----:B------:R-:W2:Y:S04]  /*37eb0*/  LDL.LU R23, [R1+0xa8] ;  /* 0x0000a80001177983 */ /* 0x000ea80000300800 */
[----:B------:R0:W-:Y:S01]  /*37ec0*/  STL.64 [R1+0x300], R8 ;  /* 0x0003000801007387 */ /* 0x0001e20000100a00 */
[----:B------:R-:W-:-:S03]  /*37ed0*/  LEA R3, R24, R4, 0x1 ;  /* 0x0000000418037211 */ /* 0x000fc600078e08ff */
[----:B------:R1:W-:Y:S01]  /*37ee0*/  STG.E.U16 [R10.64], R5 ;  /* 0x000000050a007986 */ /* 0x0003e2000c101504 */
[----:B0-----:R-:W-:-:S04]  /*37ef0*/  LEA R8, P0, R4, R2, 0x1 ;  /* 0x0000000204087211 */ /* 0x001fc800078008ff */
[----:B------:R-:W-:Y:S01]  /*37f00*/  LEA.HI.X.SX32 R9, R4, R0, 0x1, P0 ;  /* 0x0000000004097211 */ /* 0x000fe200000f0eff */
[----:B-1----:R-:W2:Y:S01]  /*37f10*/  LDL.LU.64 R10, [R1+0x2b8] ;  /* 0x0002b800010a7983 */ /* 0x002ea20000300a00 */
[----:B------:R-:W-:-:S03]  /*37f20*/  PRMT R5, R5, 0x7632, R5 ;  /* 0x0000763205057816 */ /* 0x000fc60000000005 */
[----:B------:R-:W2:Y:S04]  /*37f30*/  LDL.LU R21, [R1+0x48] ;  /* 0x0000480001157983 */ /* 0x000ea80000300800 */
[----:B------:R0:W-:Y:S02]  /*37f40*/  STL.64 [R1+0x318], R8 ;  /* 0x0003180801007387 */ /* 0x0001e40000100a00 */
[----:B0-----:R-:W-:-:S04]  /*37f50*/  LEA R8, P0, R3, R2, 0x1 ;  /* 0x0000000203087211 */ /* 0x001fc800078008ff */
[----:B------:R-:W-:Y:S01]  /*37f60*/  LEA.HI.X.SX32 R9, R3, R0, 0x1, P0 ;  /* 0x0000000003097211 */ /* 0x000fe200000f0eff */
[----:B----4-:R-:W-:Y:S04]  /*37f70*/  STG.E.U16 [R28.64], R5 ;  /* 0x000000051c007986 */ /* 0x010fe8000c101504 */
[----:B------:R0:W-:Y:S04]  /*37f80*/  STG.E.U16 [R6.64], R17 ;  /* 0x0000001106007986 */ /* 0x0001e8000c101504 */
[----:B------:R-:W-:Y:S04]  /*37f90*/  STG.E.U16 [R26.64], R20 ;  /* 0x000000141a007986 */ /* 0x000fe8000c101504 */
[----:B0-----:R-:W4:Y:S04]  /*37fa0*/  LDL.LU.64 R6, [R1+0x2a8] ;  /* 0x0002a80001067983 */ /* 0x001f280000300a00 */
[----:B------:R0:W-:Y:S04]  /*37fb0*/  STL [R1+0x1410], R17 ;  /* 0x0014101101007387 */ /* 0x0001e80000100800 */
[----:B0-----:R-:W2:Y:S04]  /*37fc0*/  LDL.LU.64 R16, [R1+0x2e8] ;  /* 0x0002e80001107983 */ /* 0x001ea80000300a00 */
[----:B------:R0:W-:Y:S04]  /*37fd0*/  STL.64 [R1+0x330], R8 ;  /* 0x0003300801007387 */ /* 0x0001e80000100a00 */
[----:B------:R-:W3:Y:S04]  /*37fe0*/  LDL.LU R26, [R1+0x1438] ;  /* 0x00143800011a7983 */ /* 0x000ee80000300800 */
[----:B------:R-:W2:Y:S01]  /*37ff0*/  LDL.LU R29, [R1+0xd8] ;  /* 0x0000d800011d7983 */ /* 0x000ea20000300800 */
[----:B------:R-:W-:-:S05]  /*38000*/  IMAD R4, R24, 0x2, R3 ;  /* 0x0000000218047824 */ /* 0x000fca00078e0203 */
[----:B0-----:R-:W-:-:S04]  /*38010*/  LEA R8, P0, R4, R2, 0x1 ;  /* 0x0000000204087211 */ /* 0x001fc800078008ff */
[----:B------:R-:W-:Y:S01]  /*38020*/  LEA.HI.X.SX32 R9, R4, R0, 0x1, P0 ;  /* 0x0000000004097211 */ /* 0x000fe200000f0eff */
[----:B--2---:R0:W-:Y:S04]  /*38030*/  STL [R1+0x1428], R29 ;  /* 0x0014281d01007387 */ /* 0x0041e80000100800 */
[----:B------:R1:W-:Y:S04]  /*38040*/  STL.64 [R1+0x348], R8 ;  /* 0x0003480801007387 */ /* 0x0003e80000100a00 */
[----:B0-----:R-:W2:Y:S01]  /*38050*/  LDL.LU.64 R28, [R1+0x290] ;  /* 0x00029000011c7983 */ /* 0x001ea20000300a00 */
[----:B------:R-:W-:-:S04]  /*38060*/  LEA R3, R24, R4, 0x1 ;  /* 0x0000000418037211 */ /* 0x000fc800078e08ff */
[----:B-1----:R-:W-:Y:S01]  /*38070*/  LEA R8, P0, R3, R2, 0x1 ;  /* 0x0000000203087211 */ /* 0x002fe200078008ff */
[----:B------:R-:W-:-:S03]  /*38080*/  IMAD R4, R24, 0x2, R3 ;  /* 0x0000000218047824 */ /* 0x000fc600078e0203 */
[----:B------:R-:W-:Y:S01]  /*38090*/  LEA.HI.X.SX32 R9, R3, R0, 0x1, P0 ;  /* 0x0000000003097211 */ /* 0x000fe200000f0eff */
[----:B------:R-:W-:Y:S01]  /*380a0*/  STG.E.U16 [R16.64], R15 ;  /* 0x0000000f10007986 */ /* 0x000fe2000c101504 */
[----:B------:R-:W-:-:S03]  /*380b0*/  LEA R3, R24, R4, 0x1 ;  /* 0x0000000418037211 */ /* 0x000fc600078e08ff */
[----:B---3--:R-:W-:Y:S04]  /*380c0*/  STG.E.U16 [R12.64], R26 ;  /* 0x0000001a0c007986 */ /* 0x008fe8000c101504 */
[----:B--2---:R0:W-:Y:S04]  /*380d0*/  STL.64 [R1+0x1430], R28 ;  /* 0x0014301c01007387 */ /* 0x0041e80000100a00 */
[----:B0-----:R-:W2:Y:S04]  /*380e0*/  LDL.LU.64 R28, [R1+0x2a0] ;  /* 0x0002a000011c7983 */ /* 0x001ea80000300a00 */
[----:B------:R-:W-:Y:S04]  /*380f0*/  STL [R1+0x1408], R15 ;  /* 0x0014080f01007387 */ /* 0x000fe80000100800 */
[----:B------:R-:W3:Y:S04]  /*38100*/  LDL.LU R27, [R1+0xb8] ;  /* 0x0000b800011b7983 */ /* 0x000ee80000300800 */
[----:B------:R0:W-:Y:S04]  /*38110*/  STL.64 [R1+0x398], R8 ;  /* 0x0003980801007387 */ /* 0x0001e80000100a00 */
[----:B------:R-:W3:Y:S04]  /*38120*/  LDL.LU.64 R16, [R1+0x288] ;  /* 0x0002880001107983 */ /* 0x000ee80000300a00 */
[----:B------:R-:W3:Y:S01]  /*38130*/  LDL.LU R13, [R1+0x38] ;  /* 0x00003800010d7983 */ /* 0x000ee20000300800 */
[----:B0-----:R-:W-:-:S04]  /*38140*/  LEA R8, P0, R4, R2, 0x1 ;  /* 0x0000000204087211 */ /* 0x001fc800078008ff */
[----:B------:R-:W-:-:S05]  /*38150*/  LEA.HI.X.SX32 R9, R4, R0, 0x1, P0 ;  /* 0x0000000004097211 */ /* 0x000fca00000f0eff */
[----:B------:R0:W-:Y:S01]  /*38160*/  STL.64 [R1+0x390], R8 ;  /* 0x0003900801007387 */ /* 0x0001e20000100a00 */
[----:B------:R-:W-:-:S03]  /*38170*/  IMAD R4, R24, 0x2, R3 ;  /* 0x0000000218047824 */ /* 0x000fc600078e0203 */
[----:B------:R1:W-:Y:S01]  /*38180*/  STG.E.U16 [R10.64], R19 ;  /* 0x000000130a007986 */ /* 0x0003e2000c101504 */
[----:B0-----:R-:W-:-:S04]  /*38190*/  LEA R8, P0, R3, R2, 0x1 ;  /* 0x0000000203087211 */ /* 0x001fc800078008ff */
[----:B------:R-:W-:Y:S01]  /*381a0*/  LEA.HI.X.SX32 R9, R3, R0, 0x1, P0 ;  /* 0x0000000003097211 */ /* 0x000fe200000f0eff */
[----:B-1----:R-:W3:Y:S04]  /*381b0*/  LDL.LU R10, [R1+0xc8] ;  /* 0x0000c800010a7983 */ /* 0x002ee80000300800 */
[----:B------:R0:W-:Y:S04]  /*381c0*/  STL.64 [R1+0x388], R8 ;  /* 0x0003880801007387 */ /* 0x0001e80000100a00 */
[----:B----4-:R1:W-:Y:S01]  /*381d0*/  STG.E.U16 [R6.64], R23 ;  /* 0x0000001706007986 */ /* 0x0103e2000c101504 */
[----:B0-----:R-:W-:-:S04]  /*381e0*/  LEA R8, P0, R4, R2, 0x1 ;  /* 0x0000000204087211 */ /* 0x001fc800078008ff */
[----:B------:R-:W-:Y:S01]  /*381f0*/  LEA.HI.X.SX32 R9, R4, R0, 0x1, P0 ;  /* 0x0000000004097211 */ /* 0x000fe200000f0eff */
[----:B-1----:R-:W4:Y:S04]  /*38200*/  LDL.LU.64 R6, [R1+0x208] ;  /* 0x0002080001067983 */ /* 0x002f280000300a00 */
[----:B------:R-:W3:Y:S04]  /*38210*/  LDL.LU.64 R14, [R1+0x200] ;  /* 0x00020000010e7983 */ /* 0x000ee80000300a00 */
[----:B------:R-:W3:Y:S04]  /*38220*/  LDL.LU R11, [R1+0x88] ;  /* 0x00008800010b7983 */ /* 0x000ee80000300800 */
[----:B------:R-:W-:Y:S04]  /*38230*/  STL.64 [R1+0x380], R8 ;  /* 0x0003800801007387 */ /* 0x000fe80000100a00 */
[----:B--2---:R0:W-:Y:S04]  /*38240*/  STG.E.U16 [R28.64], R21 ;  /* 0x000000151c007986 */ /* 0x0041e8000c101504 */
[----:B0-----:R-:W2:Y:S01]  /*38250*/  LDL.LU.64 R28, [R1+0x1430] ;  /* 0x00143000011c7983 */ /* 0x001ea20000300a00 */
[----:B------:R-:W-:-:S04]  /*38260*/  LEA R3, R24, R4, 0x1 ;  /* 0x0000000418037211 */ /* 0x000fc800078e08ff */
[C---:B------:R-:W-:Y:S01]  /*38270*/  LEA R8, P0, R3.reuse, R2, 0x1 ;  /* 0x0000000203087211 */ /* 0x040fe200078008ff */
[----:B------:R-:W-:Y:S03]  /*38280*/  STL [R1+0x13f4], R21 ;  /* 0x0013f41501007387 */ /* 0x000fe60000100800 */
[----:B------:R-:W-:Y:S01]  /*38290*/  LEA.HI.X.SX32 R9, R3, R0, 0x1, P0 ;  /* 0x0000000003097211 */ /* 0x000fe200000f0eff */
[----:B------:R0:W-:Y:S04]  /*382a0*/  STL [R1+0x140c], R20 ;  /* 0x00140c1401007387 */ /* 0x0001e80000100800 */
[----:B0-----:R-:W3:Y:S04]  /*382b0*/  LDL.LU.64 R20, [R1+0x210] ;  /* 0x0002100001147983 */ /* 0x001ee80000300a00 */
[----:B------:R-:W3:Y:S04]  /*382c0*/  LDL.LU R12, [R1+0x18] ;  /* 0x00001800010c7983 */ /* 0x000ee80000300800 */
[----:B------:R-:W-:Y:S04]  /*382d0*/  STL.64 [R1+0x378], R8 ;  /* 0x0003780801007387 */ /* 0x000fe80000100a00 */
[----:B--2---:R0:W-:Y:S04]  /*382e0*/  STG.E.U16 [R28.64], R22 ;  /* 0x000000161c007986 */ /* 0x0041e8000c101504 */
[----:B0-----:R-:W3:Y:S01]  /*382f0*/  LDL.LU R29, [R1+0x1428] ;  /* 0x00142800011d7983 */ /* 0x001ee20000300800 */
[----:B------:R-:W-:-:S05]  /*38300*/  IMAD R4, R24, 0x2, R3 ;  /* 0x0000000218047824 */ /* 0x000fca00078e0203 */
[----:B------:R-:W-:Y:S01]  /*38310*/  LEA R8, P0, R4, R2, 0x1 ;  /* 0x0000000204087211 */ /* 0x000fe200078008ff */
[----:B------:R0:W-:Y:S01]  /*38320*/  STL.64 [R1+0x1400], R22 ;  /* 0x0014001601007387 */ /* 0x0001e20000100a00 */
[----:B------:R-:W-:Y:S02]  /*38330*/  LEA R3, R24, R4, 0x1 ;  /* 0x0000000418037211 */ /* 0x000fe400078e08ff */
[----:B------:R-:W-:Y:S01]  /*38340*/  LEA.HI.X.SX32 R9, R4, R0, 0x1, P0 ;  /* 0x0000000004097211 */ /* 0x000fe200000f0eff */
[----:B0-----:R-:W2:Y:S04]  /*38350*/  LDL.LU.64 R22, [R1+0xe8] ;  /* 0x0000e80001167983 */ /* 0x001ea80000300a00 */
[----:B------:R0:W-:Y:S01]  /*38360*/  STL.64 [R1+0x370], R8 ;  /* 0x0003700801007387 */ /* 0x0001e20000100a00 */
[----:B------:R-:W-:Y:S01]  /*38370*/  IMAD R4, R24, 0x2, R3 ;  /* 0x0000000218047824 */ /* 0x000fe200078e0203 */
[----:B0-----:R-:W-:-:S04]  /*38380*/  LEA R8, P0, R3, R2, 0x1 ;  /* 0x0000000203087211 */ /* 0x001fc800078008ff */
[----:B------:R-:W-:Y:S01]  /*38390*/  LEA.HI.X.SX32 R9, R3, R0, 0x1, P0 ;  /* 0x0000000003097211 */ /* 0x000fe200000f0eff */
[----:B---3--:R-:W-:Y:S04]  /*383a0*/  STG.E.U16 [R16.64], R29 ;  /* 0x0000001d10007986 */ /* 0x008fe8000c101504 */
[----:B------:R0:W-:Y:S04]  /*383b0*/  STL [R1+0x13f0], R29 ;  /* 0x0013f01d01007387 */ /* 0x0001e80000100800 */
[----:B0-----:R-:W3:Y:S04]  /*383c0*/  LDL.LU.64 R28, [R1+0x1f8] ;  /* 0x0001f800011c7983 */ /* 0x001ee80000300a00 */
[----:B------:R-:W2:Y:S04]  /*383d0*/  LDL.LU.64 R16, [R1+0xe0] ;  /* 0x0000e00001107983 */ /* 0x000ea80000300a00 */
[----:B------:R0:W-:Y:S04]  /*383e0*/  STL.64 [R1+0x368], R8 ;  /* 0x0003680801007387 */ /* 0x0001e80000100a00 */
[----:B------:R1:W-:Y:S01]  /*383f0*/  STG.E.U16 [R20.64], R27 ;  /* 0x0000001b14007986 */ /* 0x0003e2000c101504 */
[----:B0-----:R-:W-:-:S04]  /*38400*/  LEA R8, P0, R4, R2, 0x1 ;  /* 0x0000000204087211 */ /* 0x001fc800078008ff */
[----:B------:R-:W-:Y:S01]  /*38410*/  LEA.HI.X.SX32 R9, R4, R0, 0x1, P0 ;  /* 0x0000000004097211 */ /* 0x000fe200000f0eff */
[----:B-1----:R-:W2:Y:S04]  /*38420*/  LDL.LU.64 R20, [R1+0x28] ;  /* 0x0000280001147983 */ /* 0x002ea80000300a00 */
[----:B------:R-:W-:Y:S04]  /*38430*/  STL.64 [R1+0x360], R8 ;  /* 0x0003600801007387 */ /* 0x000fe80000100a00 */
[----:B----4-:R0:W-:Y:S04]  /*38440*/  STG.E.U16 [R6.64], R13 ;  /* 0x0000000d06007986 */ /* 0x0101e8000c101504 */
[----:B0-----:R-:W4:Y:S01]  /*38450*/  LDL.LU.64 R6, [R1+0x1420] ;  /* 0x0014200001067983 */ /* 0x001f220000300a00 */
[----:B------:R-:W-:-:S04]  /*38460*/  LEA R3, R24, R4, 0x1 ;  /* 0x0000000418037211 */ /* 0x000fc800078e08ff */
[----:B------:R-:W-:Y:S01]  /*38470*/  LEA R8, P0, R3, R2, 0x1 ;  /* 0x0000000203087211 */ /* 0x000fe200078008ff */
[----:B------:R-:W-:-:S03]  /*38480*/  IMAD R4, R24, 0x2, R3 ;  /* 0x0000000218047824 */ /* 0x000fc600078e0203 */
[----:B------:R-:W-:-:S05]  /*38490*/  LEA.HI.X.SX32 R9, R3, R0, 0x1, P0 ;  /* 0x0000000003097211 */ /* 0x000fca00000f0eff */
[----:B------:R0:W-:Y:S01]  /*384a0*/  STL.64 [R1+0x3b0], R8 ;  /* 0x0003b00801007387 */ /* 0x0001e20000100a00 */
[----:B------:R-:W-:-:S03]  /*384b0*/  LEA R3, R24, R4, 0x1 ;  /* 0x0000000418037211 */ /* 0x000fc600078e08ff */
[----:B------:R1:W-:Y:S01]  /*384c0*/  STG.E.U16 [R14.64], R18 ;  /* 0x000000120e007986 */ /* 0x0003e2000c101504 */
[----:B0-----:R-:W-:-:S04]  /*384d0*/  LEA R8, P0, R4, R2, 0x1 ;  /* 0x0000000204087211 */ /* 0x001fc800078008ff */
[----:B------:R-:W-:Y:S01]  /*384e0*/  LEA.HI.X.SX32 R9, R4, R0, 0x1, P0 ;  /* 0x0000000004097211 */ /* 0x000fe200000f0eff */
[----:B-1----:R-:W2:Y:S04]  /*384f0*/  LDL.LU.64 R14, [R1+0x100] ;  /* 0x00010000010e7983 */ /* 0x002ea80000300a00 */
[----:B------:R0:W-:Y:S02]  /*38500*/  STL.64 [R1+0x3a8], R8 ;  /* 0x0003a80801007387 */ /* 0x0001e40000100a00 */
[----:B0-----:R-:W-:-:S04]  /*38510*/  LEA R8, P0, R3, R2, 0x1 ;  /* 0x0000000203087211 */ /* 0x001fc800078008ff */
[----:B------:R-:W-:Y:S01]  /*38520*/  LEA.HI.X.SX32 R9, R3, R0, 0x1, P0 ;  /* 0x0000000003097211 */ /* 0x000fe200000f0eff */
[----:B---3--:R0:W-:Y:S04]  /*38530*/  STG.E.U16 [R28.64], R10 ;  /* 0x0000000a1c007986 */ /* 0x0081e8000c101504 */
[----:B0-----:R-:W3:Y:S04]  /*38540*/  LDL.LU.64 R28, [R1+0xf8] ;  /* 0x0000f800011c7983 */ /* 0x001ee80000300a00 */
[----:B------:R-:W-:Y:S04]  /*38550*/  STL.64 [R1+0x3c8], R8 ;  /* 0x0003c80801007387 */ /* 0x000fe80000100a00 */
[----:B----4-:R0:W-:Y:S04]  /*38560*/  STG.E.U16 [R6.64], R11 ;  /* 0x0000000b06007986 */ /* 0x0101e8000c101504 */
[----:B0-----:R-:W4:Y:S01]  /*38570*/  LDL.LU.64 R6, [R1+0x1418] ;  /* 0x0014180001067983 */ /* 0x001f220000300a00 */
[----:B------:R-:W-:-:S05]  /*38580*/  IMAD R4, R24, 0x2, R3 ;  /* 0x0000000218047824 */ /* 0x000fca00078e0203 */
[----:B------:R-:W-:Y:S02]  /*38590*/  LEA R8, P0, R4, R2, 0x1 ;  /* 0x0000000204087211 */ /* 0x000fe400078008ff */
        /* <DEDUP_REMOVED lines=8> */
[----:B----4-:R0:W-:Y:S04]  /*38620*/  STG.E.U16 [R16.64], R6 ;  /* 0x0000000610007986 */ /* 0x0101e8000c101504 */
[----:B0-----:R-:W4:Y:S01]  /*38630*/  LDL.LU R17, [R1+0x1410] ;  /* 0x0014100001117983 */ /* 0x001f220000300800 */
[----:B------:R-:W-:-:S05]  /*38640*/  IMAD R4, R24, 0x2, R3 ;  /* 0x0000000218047824 */ /* 0x000fca00078e0203 */
[----:B------:R-:W-:-:S04]  /*38650*/  LEA R8, P0, R4, R2, 0x1 ;  /* 0x0000000204087211 */ /* 0x000fc800078008ff */
[----:B------:R-:W-:Y:S02]  /*38660*/  LEA.HI.X.SX32 R9, R4, R0, 0x1, P0 ;  /* 0x0000000004097211 */ /* 0x000fe400000f0eff */
[C---:B------:R-:W-:Y:S02]  /*38670*/  LEA R3, R24.reuse, R4, 0x1 ;  /* 0x0000000418037211 */ /* 0x040fe400078e08ff */
[----:B----4-:R-:W-:Y:S02]  /*38680*/  PRMT R5, R17, 0x7632, R5 ;  /* 0x0000763211057816 */ /* 0x010fe40000000005 */
[----:B------:R-:W4:Y:S04]  /*38690*/  LDL.LU.64 R16, [R1+0x108] ;  /* 0x0001080001107983 */ /* 0x000f280000300a00 */
[----:B------:R-:W-:Y:S04]  /*386a0*/  STL.64 [R1+0xe8], R8 ;  /* 0x0000e80801007387 */ /* 0x000fe80000100a00 */
[----:B------:R0:W-:Y:S04]  /*386b0*/  STG.E.U16 [R20.64], R5 ;  /* 0x0000000514007986 */ /* 0x0001e8000c101504 */
[----:B0-----:R-:W2:Y:S01]  /*386c0*/  LDL.LU R20, [R1+0x140c] ;  /* 0x00140c0001147983 */ /* 0x001ea20000300800 */
[----:B------:R-:W-:Y:S01]  /*386d0*/  LEA R8, P0, R3, R2, 0x1 ;  /* 0x0000000203087211 */ /* 0x000fe200078008ff */
[----:B------:R-:W-:-:S03]  /*386e0*/  IMAD R4, R24, 0x2, R3 ;  /* 0x0000000218047824 */ /* 0x000fc600078e0203 */
[----:B------:R-:W-:-:S05]  /*386f0*/  LEA.HI.X.SX32 R9, R3, R0, 0x1, P0 ;  /* 0x0000000003097211 */ /* 0x000fca00000f0eff */
[----:B------:R0:W-:Y:S02]  /*38700*/  STL.64 [R1+0x3e0], R8 ;  /* 0x0003e00801007387 */ /* 0x0001e40000100a00 */
[----:B0-----:R-:W-:-:S04]  /*38710*/  LEA R8, P0, R4, R2, 0x1 ;  /* 0x0000000204087211 */ /* 0x001fc800078008ff */
[----:B------:R-:W-:Y:S02]  /*38720*/  LEA.HI.X.SX32 R9, R4, R0, 0x1, P0 ;  /* 0x0000000004097211 */ /* 0x000fe400000f0eff */
[----:B--2---:R-:W-:Y:S02]  /*38730*/  PRMT R5, R20, 0x7632, R5 ;  /* 0x0000763214057816 */ /* 0x004fe40000000005 */
[----:B------:R-:W2:Y:S04]  /*38740*/  LDL.LU.64 R20, [R1+0x120] ;  /* 0x0001200001147983 */ /* 0x000ea80000300a00 */
[----:B------:R-:W-:Y:S04]  /*38750*/  STL.64 [R1+0xe0], R8 ;  /* 0x0000e00801007387 */ /* 0x000fe80000100a00 */
[----:B------:R0:W-:Y:S04]  /*38760*/  STG.E.U16 [R14.64], R5 ;  /* 0x000000050e007986 */ /* 0x0001e8000c101504 */
[----:B0-----:R-:W2:Y:S01]  /*38770*/  LDL.LU R15, [R1+0x1408] ;  /* 0x00140800010f7983 */ /* 0x001ea20000300800 */
[----:B------:R-:W-:-:S04]  /*38780*/  LEA R3, R24, R4, 0x1 ;  /* 0x0000000418037211 */ /* 0x000fc800078e08ff */
[----:B------:R-:W-:Y:S01]  /*38790*/  LEA R8, P0, R3, R2, 0x1 ;  /* 0x0000000203087211 */ /* 0x000fe200078008ff */
[----:B------:R-:W-:-:S03]  /*387a0*/  IMAD R4, R24, 0x2, R3 ;  /* 0x0000000218047824 */ /* 0x000fc600078e0203 */
[----:B------:R-:W-:Y:S02]  /*387b0*/  LEA.HI.X.SX32 R9, R3, R0, 0x1, P0 ;  /* 0x0000000003097211 */ /* 0x000fe400000f0eff */
[----:B------:R-:W-:Y:S02]  /*387c0*/  LEA R3, R24, R4, 0x1 ;  /* 0x0000000418037211 */ /* 0x000fe400078e08ff */
[----:B------:R-:W-:Y:S02]  /*387d0*/  PRMT R26, R26, 0x7632, R26 ;  /* 0x000076321a1a7816 */ /* 0x000fe4000000001a */
[----:B--2---:R-:W-:Y:S02]  /*387e0*/  PRMT R5, R15, 0x7632, R5 ;  /* 0x000076320f057816 */ /* 0x004fe40000000005 */
[----:B------:R-:W2:Y:S04]  /*387f0*/  LDL.LU.64 R14, [R1+0x118] ;  /* 0x00011800010e7983 */ /* 0x000ea80000300a00 */
[----:B------:R0:W-:Y:S02]  /*38800*/  STL.64 [R1+0x400], R8 ;  /* 0x0004000801007387 */ /* 0x0001e40000100a00 */
[----:B0-----:R-:W-:-:S04]  /*38810*/  LEA R8, P0, R4, R2, 0x1 ;  /* 0x0000000204087211 */ /* 0x001fc800078008ff */
[----:B------:R-:W-:-:S05]  /*38820*/  LEA.HI.X.SX32 R9, R4, R0, 0x1, P0 ;  /* 0x0000000004097211 */ /* 0x000fca00000f0eff */
[----:B------:R0:W-:Y:S04]  /*38830*/  STL.64 [R1+0x3f8], R8 ;  /* 0x0003f80801007387 */ /* 0x0001e80000100a00 */
[----:B---3--:R1:W-:Y:S01]  /*38840*/  STG.E.U16 [R28.64], R5 ;  /* 0x000000051c007986 */ /* 0x0083e2000c101504 */
[----:B0-----:R-:W-:-:S04]  /*38850*/  LEA R8, P0, R3, R2, 0x1 ;  /* 0x0000000203087211 */ /* 0x001fc800078008ff */
[----:B------:R-:W-:Y:S01]  /*38860*/  LEA.HI.X.SX32 R9, R3, R0, 0x1, P0 ;  /* 0x0000000003097211 */ /* 0x000fe200000f0eff */
[----:B-1----:R-:W3:Y:S04]  /*38870*/  LDL.LU.64 R28, [R1+0x130] ;  /* 0x00013000011c7983 */ /* 0x002ee80000300a00 */
[----:B------:R-:W-:Y:S04]  /*38880*/  STL.64 [R1+0x410], R8 ;  /* 0x0004100801007387 */ /* 0x000fe80000100a00 */
[----:B------:R0:W-:Y:S04]  /*38890*/  STG.E.U16 [R22.64], R26 ;  /* 0x0000001a16007986 */ /* 0x0001e8000c101504 */
[----:B0-----:R-:W2:Y:S01]  /*388a0*/  LDL.LU.64 R22, [R1+0x1400] ;  /* 0x0014000001167983 */ /* 0x001ea20000300a00 */
[----:B------:R-:W-:-:S05]  /*388b0*/  IMAD R4, R24, 0x2, R3 ;  /* 0x0000000218047824 */ /* 0x000fca00078e0203 */
[----:B------:R-:W-:Y:S02]  /*388c0*/  LEA R8, P0, R4, R2, 0x1 ;  /* 0x0000000204087211 */ /* 0x000fe400078008ff */
[----:B------:R-:W-:Y:S02]  /*388d0*/  LEA R3, R24, R4, 0x1 ;  /* 0x0000000418037211 */ /* 0x000fe400078e08ff */
[----:B------:R-:W-:Y:S02]  /*388e0*/  LEA.HI.X.SX32 R9, R4, R0, 0x1, P0 ;  /* 0x0000000004097211 */ /* 0x000fe400000f0eff */
[----:B------:R-:W-:Y:S02]  /*388f0*/  PRMT R5, R19, 0x7632, R5 ;  /* 0x0000763213057816 */ /* 0x000fe40000000005 */
[----:B------:R-:W3:Y:S04]  /*38900*/  LDL.LU R19, [R1+0x13fc] ;  /* 0x0013fc0001137983 */ /* 0x000ee80000300800 */
[----:B------:R0:W-:Y:S01]  /*38910*/  STL.64 [R1+0x420], R8 ;  /* 0x0004200801007387 */ /* 0x0001e20000100a00 */
[----:B------:R-:W-:-:S03]  /*38920*/  IMAD R4, R24, 0x2, R3 ;  /* 0x0000000218047824 */ /* 0x000fc600078e0203 */
[----:B----4-:R1:W-:Y:S01]  /*38930*/  STG.E.U16 [R16.64], R5 ;  /* 0x0000000510007986 */ /* 0x0103e2000c101504 */
[----:B0-----:R-:W-:-:S04]  /*38940*/  LEA R8, P0, R3, R2, 0x1 ;  /* 0x0000000203087211 */ /* 0x001fc800078008ff */
[----:B------:R-:W-:Y:S01]  /*38950*/  LEA.HI.X.SX32 R9, R3, R0, 0x1, P0 ;  /* 0x0000000003097211 */ /* 0x000fe200000f0eff */
[----:B-1----:R-:W4:Y:S04]  /*38960*/  LDL.LU.64 R16, [R1+0x128] ;  /* 0x0001280001107983 */ /* 0x002f280000300a00 */
[----:B------:R0:W-:Y:S02]  /*38970*/  STL.64 [R1+0x430], R8 ;  /* 0x0004300801007387 */ /* 0x0001e40000100a00 */
[----:B0-----:R-:W-:-:S04]  /*38980*/  LEA R8, P0, R4, R2, 0x1 ;  /* 0x0000000204087211 */ /* 0x001fc800078008ff */
[----:B------:R-:W-:Y:S02]  /*38990*/  LEA.HI.X.SX32 R9, R4, R0, 0x1, P0 ;  /* 0x0000000004097211 */ /* 0x000fe400000f0eff */
[----:B--2---:R-:W-:Y:S02]  /*389a0*/  PRMT R5, R23, 0x7632, R5 ;  /* 0x0000763217057816 */ /* 0x004fe40000000005 */
[----:B------:R-:W2:Y:S04]  /*389b0*/  LDL.LU R23, [R1+0x13f8] ;  /* 0x0013f80001177983 */ /* 0x000ea80000300800 */
        /* <DEDUP_REMOVED lines=15> */
[----:B------:R1:W-:Y:S01]  /*38ab0*/  STG.E.U16 [R14.64], R5 ;  /* 0x000000050e007986 */ /* 0x0003e2000c101504 */
[----:B0-----:R-:W-:-:S04]  /*38ac0*/  LEA R8, P0, R3, R2, 0x1 ;  /* 0x0000000203087211 */ /* 0x001fc800078008ff */
[----:B------:R-:W-:Y:S01]  /*38ad0*/  LEA.HI.X.SX32 R9, R3, R0, 0x1, P0 ;  /* 0x0000000003097211 */ /* 0x000fe200000f0eff */
[----:B-1----:R-:W2:Y:S04]  /*38ae0*/  LDL.LU.64 R14, [R1+0x158] ;  /* 0x00015800010e7983 */ /* 0x002ea80000300a00 */
[----:B------:R-:W-:Y:S04]  /*38af0*/  STL.64 [R1+0x448], R8 ;  /* 0x0004480801007387 */ /* 0x000fe80000100a00 */
[----:B---3--:R0:W-:Y:S04]  /*38b00*/  STG.E.U16 [R28.64], R22 ;  /* 0x000000161c007986 */ /* 0x0081e8000c101504 */
[----:B0-----:R-:W3:Y:S04]  /*38b10*/  LDL.LU R29, [R1+0x13f0] ;  /* 0x0013f000011d7983 */ /* 0x001ee80000300800 */
[----:B------:R0:W-:Y:S04]  /*38b20*/  STL.64 [R1+0x13c0], R22 ;  /* 0x0013c01601007387 */ /* 0x0001e80000100a00 */
[----:B0-----:R-:W2:Y:S01]  /*38b30*/  LDL.LU.64 R22, [R1+0x140] ;  /* 0x0001400001167983 */ /* 0x001ea20000300a00 */
[----:B------:R-:W-:-:S05]  /*38b40*/  IMAD R4, R24, 0x2, R3 ;  /* 0x0000000218047824 */ /* 0x000fca00078e0203 */
[----:B------:R-:W-:Y:S02]  /*38b50*/  LEA R8, P0, R4, R2, 0x1 ;  /* 0x0000000204087211 */ /* 0x000fe400078008ff */
[----:B------:R-:W-:Y:S02]  /*38b60*/  LEA R3, R24, R4, 0x1 ;  /* 0x0000000418037211 */ /* 0x000fe400078e08ff */
[----:B------:R-:W-:-:S03]  /*38b70*/  LEA.HI.X.SX32 R9, R4, R0, 0x1, P0 ;  /* 0x0000000004097211 */ /* 0x000fc600000f0eff */
[----:B------:R-:W-:Y:S01]  /*38b80*/  IMAD R4, R24, 0x2, R3 ;  /* 0x0000000218047824 */ /* 0x000fe200078e0203 */
[----:B---3--:R-:W-:Y:S02]  /*38b90*/  PRMT R5, R29, 0x7632, R5 ;  /* 0x000076321d057816 */ /* 0x008fe40000000005 */
[----:B------:R-:W3:Y:S04]  /*38ba0*/  LDL.LU.64 R28, [R1+0x150] ;  /* 0x00015000011c7983 */ /* 0x000ee80000300a00 */
[----:B------:R0:W-:Y:S04]  /*38bb0*/  STL.64 [R1+0x440], R8 ;  /* 0x0004400801007387 */ /* 0x0001e80000100a00 */
[----:B----4-:R1:W-:Y:S01]  /*38bc0*/  STG.E.U16 [R16.64], R5 ;  /* 0x0000000510007986 */ /* 0x0103e2000c101504 */
[----:B0-----:R-:W-:-:S04]  /*38bd0*/  LEA R8, P0, R3, R2, 0x1 ;  /* 0x0000000203087211 */ /* 0x001fc800078008ff */
[----:B------:R-:W-:Y:S01]  /*38be0*/  LEA.HI.X.SX32 R9, R3, R0, 0x1, P0 ;  /* 0x0000000003097211 */ /* 0x000fe200000f0eff */
[----:B-1----:R-:W4:Y:S04]  /*38bf0*/  LDL.LU.64 R16, [R1+0x13e8] ;  /* 0x0013e80001107983 */ /* 0x002f280000300a00 */
[----:B------:R0:W-:Y:S01]  /*38c00*/  STL.64 [R1+0x438], R8 ;  /* 0x0004380801007387 */ /* 0x0001e20000100a00 */
[----:B------:R-:W-:Y:S02]  /*38c10*/  LEA R3, R24, R4, 0x1 ;  /* 0x0000000418037211 */ /* 0x000fe400078e08ff */
[----:B------:R-:W-:Y:S02]  /*38c20*/  PRMT R5, R27, 0x7632, R5 ;  /* 0x000076321b057816 */ /* 0x000fe40000000005 */
[----:B------:R-:W4:Y:S01]  /*38c30*/  LDL.LU R27, [R1+0x13e0] ;  /* 0x0013e000011b7983 */ /* 0x000f220000300800 */
[----:B0-----:R-:W-:-:S04]  /*38c40*/  LEA R8, P0, R4, R2, 0x1 ;  /* 0x0000000204087211 */ /* 0x001fc800078008ff */
[----:B------:R-:W-:-:S05]  /*38c50*/  LEA.HI.X.SX32 R9, R4, R0, 0x1, P0 ;  /* 0x0000000004097211 */ /* 0x000fca00000f0eff */
[----:B------:R0:W-:Y:S01]  /*38c60*/  STL.64 [R1+0x428], R8 ;  /* 0x0004280801007387 */ /* 0x0001e20000100a00 */
[----:B------:R-:W-:-:S03]  /*38c70*/  IMAD R4, R24, 0x2, R3 ;  /* 0x0000000218047824 */ /* 0x000fc600078e0203 */
[----:B--2---:R1:W-:Y:S01]  /*38c80*/  STG.E.U16 [R22.64], R5 ;  /* 0x0000000516007986 */ /* 0x0043e2000c101504 */
[----:B0-----:R-:W-:-:S04]  /*38c90*/  LEA R8, P0, R3, R2, 0x1 ;  /* 0x0000000203087211 */ /* 0x001fc800078008ff */
[----:B------:R-:W-:Y:S01]  /*38ca0*/  LEA.HI.X.SX32 R9, R3, R0, 0x1, P0 ;  /* 0x0000000003097211 */ /* 0x000fe200000f0eff */
[----:B-1----:R-:W2:Y:S01]  /*38cb0*/  LDL.LU.64 R22, [R1+0x178] ;  /* 0x0001780001167983 */ /* 0x002ea20000300a00 */
[----:B------:R-:W-:-:S03]  /*38cc0*/  PRMT R5, R13, 0x7632, R5 ;  /* 0x000076320d057816 */ /* 0x000fc60000000005 */
[----:B------:R0:W-:Y:S01]  /*38cd0*/  STL.64 [R1+0x418], R8 ;  /* 0x0004180801007387 */ /* 0x0001e20000100a00 */
[----:B------:R-:W-:-:S03]  /*38ce0*/  LEA R3, R24, R4, 0x1 ;  /* 0x0000000418037211 */ /* 0x000fc600078e08ff */
[----:B------:R1:W-:Y:S01]  /*38cf0*/  STG.E.U16 [R20.64], R5 ;  /* 0x0000000514007986 */ /* 0x0003e2000c101504 */
[----:B0-----:R-:W-:-:S04]  /*38d00*/  LEA R8, P0, R4, R2, 0x1 ;  /* 0x0000000204087211 */ /* 0x001fc800078008ff */
[----:B------:R-:W-:Y:S01]  /*38d10*/  LEA.HI.X.SX32 R9, R4, R0, 0x1, P0 ;  /* 0x0000000004097211 */ /* 0x000fe200000f0eff */
[----:B-1----:R-:W4:Y:S04]  /*38d20*/  LDL.LU.64 R20, [R1+0x170] ;  /* 0x0001700001147983 */ /* 0x002f280000300a00 */
[----:B------:R0:W-:Y:S01]  /*38d30*/  STL.64 [R1+0x408], R8 ;  /* 0x0004080801007387 */ /* 0x0001e20000100a00 */
[----:B------:R-:W-:Y:S01]  /*38d40*/  IMAD R4, R24, 0x2, R3 ;  /* 0x0000000218047824 */ /* 0x000fe200078e0203 */
[----:B------:R-:W-:Y:S02]  /*38d50*/  PRMT R18, R18, 0x7632, R18 ;  /* 0x0000763212127816 */ /* 0x000fe40000000012 */
[----:B0-----:R-:W-:-:S04]  /*38d60*/  LEA R8, P0, R3, R2, 0x1 ;  /* 0x0000000203087211 */ /* 0x001fc800078008ff */
[----:B------:R-:W-:-:S05]  /*38d70*/  LEA.HI.X.SX32 R9, R3, R0, 0x1, P0 ;  /* 0x0000000003097211 */ /* 0x000fca00000f0eff */
[----:B------:R0:W-:Y:S01]  /*38d80*/  STL.64 [R1+0x3f0], R8 ;  /* 0x0003f00801007387 */ /* 0x0001e20000100a00 */
[----:B------:R-:W-:-:S03]  /*38d90*/  PRMT R5, R10, 0x7632, R5 ;  /* 0x000076320a057816 */ /* 0x000fc60000000005 */
[----:B------:R1:W-:Y:S01]  /*38da0*/  STG.E.U16 [R14.64], R18 ;  /* 0x000000120e007986 */ /* 0x0003e2000c101504 */
[----:B0-----:R-:W-:-:S04]  /*38db0*/  LEA R8, P0, R4, R2, 0x1 ;  /* 0x0000000204087211 */ /* 0x001fc800078008ff */
[----:B------:R-:W-:Y:S01]  /*38dc0*/  LEA.HI.X.SX32 R9, R4, R0, 0x1, P0 ;  /* 0x0000000004097211 */ /* 0x000fe200000f0eff */
[----:B-1----:R-:W4:Y:S04]  /*38dd0*/  LDL.LU.64 R14, [R1+0x1f0] ;  /* 0x0001f000010e7983 */ /* 0x002f280000300a00 */
[----:B------:R-:W-:Y:S04]  /*38de0*/  STL.64 [R1+0x3e8], R8 ;  /* 0x0003e80801007387 */ /* 0x000fe80000100a00 */
[----:B---3--:R0:W-:Y:S04]  /*38df0*/  STG.E.U16 [R28.64], R5 ;  /* 0x000000051c007986 */ /* 0x0081e8000c101504 */
[----:B0-----:R-:W3:Y:S04]  /*38e00*/  LDL.LU.64 R28, [R1+0x1e8] ;  /* 0x0001e800011c7983 */ /* 0x001ee80000300a00 */
[----:B------:R-:W3:Y:S01]  /*38e10*/  LDL.LU R10, [R1+0x5c] ;  /* 0x00005c00010a7983 */ /* 0x000ee20000300800 */
[----:B------:R-:W-:-:S04]  /*38e20*/  LEA R3, R24, R4, 0x1 ;  /* 0x0000000418037211 */ /* 0x000fc800078e08ff */
[----:B------:R-:W-:Y:S01]  /*38e30*/  LEA R8, P0, R3, R2, 0x1 ;  /* 0x0000000203087211 */ /* 0x000fe200078008ff */
[----:B------:R-:W-:-:S03]  /*38e40*/  IMAD R4, R24, 0x2, R3 ;  /* 0x0000000218047824 */ /* 0x000fc600078e0203 */
        /* <DEDUP_REMOVED lines=8> */
[----:B------:R-:W-:Y:S01]  /*38ed0*/  IMAD R4, R24, 0x2, R3 ;  /* 0x0000000218047824 */ /* 0x000fe200078e0203 */
[C---:B0-----:R-:W-:Y:S02]  /*38ee0*/  LEA R8, P0, R3.reuse, R2, 0x1 ;  /* 0x0000000203087211 */ /* 0x041fe400078008ff */
[----:B--2---:R0:W-:Y:S02]  /*38ef0*/  STG.E.U16 [R22.64], R5 ;  /* 0x0000000516007986 */ /* 0x0041e4000c101504 */
[----:B------:R-:W-:Y:S02]  /*38f00*/  LEA.HI.X.SX32 R9, R3, R0, 0x1, P0 ;  /* 0x0000000003097211 */ /* 0x000fe400000f0eff */
[----:B0-----:R-:W-:Y:S02]  /*38f10*/  PRMT R5, R12, 0x7632, R5 ;  /* 0x000076320c057816 */ /* 0x001fe40000000005 */
[----:B------:R-:W2:Y:S04]  /*38f20*/  LDL.LU R12, [R1+0x7c] ;  /* 0x00007c00010c7983 */ /* 0x000ea80000300800 */
[----:B------:R0:W-:Y:S01]  /*38f30*/  STL.64 [R1+0x3b8], R8 ;  /* 0x0003b80801007387 */ /* 0x0001e20000100a00 */
[----:B------:R-:W-:-:S03]  /*38f40*/  LEA R3, R24, R4, 0x1 ;  /* 0x0000000418037211 */ /* 0x000fc600078e08ff */
[----:B----4-:R1:W-:Y:S01]  /*38f50*/  STG.E.U16 [R20.64], R5 ;  /* 0x0000000514007986 */ /* 0x0103e2000c101504 */
[----:B0-----:R-:W-:-:S04]  /*38f60*/  LEA R8, P0, R4, R2, 0x1 ;  /* 0x0000000204087211 */ /* 0x001fc800078008ff */
[----:B------:R-:W-:Y:S01]  /*38f70*/  LEA.HI.X.SX32 R9, R4, R0, 0x1, P0 ;  /* 0x0000000004097211 */ /* 0x000fe200000f0eff */
[----:B-1----:R-:W4:Y:S01]  /*38f80*/  LDL.LU.64 R20, [R1+0x1d8] ;  /* 0x0001d80001147983 */ /* 0x002f220000300a00 */
[----:B------:R-:W-:-:S03]  /*38f90*/  IMAD R4, R24, 0x2, R3 ;  /* 0x0000000218047824 */ /* 0x000fc600078e0203 */
[----:B------:R0:W-:Y:S01]  /*38fa0*/  STL.64 [R1+0x3a0], R8 ;  /* 0x0003a00801007387 */ /* 0x0001e20000100a00 */
[----:B------:R-:W-:Y:S02]  /*38fb0*/  PRMT R6, R6, 0x7632, R6 ;  /* 0x0000763206067816 */ /* 0x000fe40000000006 */
[----:B0-----:R-:W-:-:S04]  /*38fc0*/  LEA R8, P0, R3, R2, 0x1 ;  /* 0x0000000203087211 */ /* 0x001fc800078008ff */
[----:B------:R-:W-:Y:S02]  /*38fd0*/  LEA.HI.X.SX32 R9, R3, R0, 0x1, P0 ;  /* 0x0000000003097211 */ /* 0x000fe400000f0eff */
[----:B------:R-:W-:-:S03]  /*38fe0*/  LEA R22, P0, R4, R2, 0x1 ;  /* 0x0000000204167211 */ /* 0x000fc600078008ff */
[----:B------:R0:W-:Y:S01]  /*38ff0*/  STL.64 [R1+0x358], R8 ;  /* 0x0003580801007387 */ /* 0x0001e20000100a00 */
[----:B------:R-:W-:-:S03]  /*39000*/  LEA.HI.X.SX32 R23, R4, R0, 0x1, P0 ;  /* 0x0000000004177211 */ /* 0x000fc600000f0eff */
[----:B------:R1:W-:Y:S04]  /*39010*/  STG.E.U16 [R14.64], R6 ;  /* 0x000000060e007986 */ /* 0x0003e8000c101504 */
[----:B0-----:R-:W2:Y:S04]  /*39020*/  LDL.LU.64 R8, [R1+0x1d0] ;  /* 0x0001d00001087983 */ /* 0x001ea80000300a00 */
[----:B-1----:R-:W2:Y:S04]  /*39030*/  LDL.LU.64 R14, [R1+0x13d8] ;  /* 0x0013d800010e7983 */ /* 0x002ea80000300a00 */
[----:B------:R-:W2:Y:S04]  /*39040*/  LDL.LU R13, [R1+0x9c] ;  /* 0x00009c00010d7983 */ /* 0x000ea80000300800 */
[----:B------:R-:W-:Y:S04]  /*39050*/  STL.64 [R1+0x13b8], R6 ;  /* 0x0013b80601007387 */ /* 0x000fe80000100a00 */
[----:B------:R0:W-:Y:S04]  /*39060*/  STL.64 [R1+0x350], R22 ;  /* 0x0003501601007387 */ /* 0x0001e80000100a00 */
[----:B0-----:R-:W2:Y:S04]  /*39070*/  LDL.LU.64 R22, [R1+0x1c8] ;  /* 0x0001c80001167983 */ /* 0x001ea80000300a00 */
[----:B---3--:R0:W-:Y:S04]  /*39080*/  STG.E.U16 [R28.64], R10 ;  /* 0x0000000a1c007986 */ /* 0x0081e8000c101504 */
[----:B0-----:R-:W3:Y:S01]  /*39090*/  LDL.LU.64 R28, [R1+0x13d0] ;  /* 0x0013d000011c7983 */ /* 0x001ee20000300a00 */
[----:B------:R-:W-:-:S04]  /*390a0*/  LEA R3, R24, R4, 0x1 ;  /* 0x0000000418037211 */ /* 0x000fc800078e08ff */
[----:B------:R-:W-:-:S04]  /*390b0*/  LEA R6, P0, R3, R2, 0x1 ;  /* 0x0000000203067211 */ /* 0x000fc800078008ff */
[----:B------:R-:W-:Y:S02]  /*390c0*/  LEA.HI.X.SX32 R7, R3, R0, 0x1, P0 ;  /* 0x0000000003077211 */ /* 0x000fe400000f0eff */
[----:B------:R-:W-:Y:S02]  /*390d0*/  PRMT R16, R10, 0x7632, R16 ;  /* 0x000076320a107816 */ /* 0x000fe40000000010 */
[----:B------:R-:W2:Y:S04]  /*390e0*/  LDL.LU R10, [R1+0xac] ;  /* 0x0000ac00010a7983 */ /* 0x000ea80000300800 */
[----:B------:R-:W-:Y:S01]  /*390f0*/  STL.64 [R1+0x340], R6 ;  /* 0x0003400601007387 */ /* 0x000fe20000100a00 */
[----:B------:R-:W-:-:S03]  /*39100*/  IMAD R4, R24, 0x2, R3 ;  /* 0x0000000218047824 */ /* 0x000fc600078e0203 */
[----:B---3--:R0:W-:Y:S04]  /*39110*/  STG.E.U16 [R28.64], R11 ;  /* 0x0000000b1c007986 */ /* 0x0081e8000c101504 */
[----:B0-----:R-:W3:Y:S01]  /*39120*/  LDL.LU.64 R28, [R1+0x13c8] ;  /* 0x0013c800011c7983 */ /* 0x001ee20000300a00 */
[----:B------:R-:W-:Y:S02]  /*39130*/  LEA R6, P0, R4, R2, 0x1 ;  /* 0x0000000204067211 */ /* 0x000fe400078008ff */
[----:B------:R-:W-:Y:S02]  /*39140*/  LEA R3, R24, R4, 0x1 ;  /* 0x0000000418037211 */ /* 0x000fe400078e08ff */
[----:B------:R-:W-:Y:S02]  /*39150*/  LEA.HI.X.SX32 R7, R4, R0, 0x1, P0 ;  /* 0x0000000004077211 */ /* 0x000fe400000f0eff */
[----:B--2---:R-:W-:-:S02]  /*39160*/  PRMT R14, R11, 0x7632, R14 ;  /* 0x000076320b0e7816 */ /* 0x004fc4000000000e */
[----:B------:R-:W2:Y:S01]  /*39170*/  LDL.LU R11, [R1+0x4c] ;  /* 0x00004c00010b7983 */ /* 0x000ea20000300800 */
[----:B------:R-:W-:-:S03]  /*39180*/  PRMT R15, R12, 0x7632, R15 ;  /* 0x000076320c0f7816 */ /* 0x000fc6000000000f */
[----:B------:R0:W-:Y:S01]  /*39190*/  STL.64 [R1+0x338], R6 ;  /* 0x0003380601007387 */ /* 0x0001e20000100a00 */
[----:B------:R-:W-:-:S03]  /*391a0*/  IMAD R4, R24, 0x2, R3 ;  /* 0x0000000218047824 */ /* 0x000fc600078e0203 */
[----:B------:R1:W-:Y:S01]  /*391b0*/  STL.64 [R1+0x1390], R14 ;  /* 0x0013900e01007387 */ /* 0x0003e20000100a00 */
[----:B0-----:R-:W-:-:S03]  /*391c0*/  LEA R6, P0, R3, R2, 0x1 ;  /* 0x0000000203067211 */ /* 0x001fc600078008ff */
[----:B----4-:R0:W-:Y:S01]  /*391d0*/  STG.E.U16 [R20.64], R12 ;  /* 0x0000000c14007986 */ /* 0x0101e2000c101504 */
[----:B------:R-:W-:-:S03]  /*391e0*/  LEA.HI.X.SX32 R7, R3, R0, 0x1, P0 ;  /* 0x0000000003077211 */ /* 0x000fc600000f0eff */
[----:B-1----:R-:W4:Y:S04]  /*391f0*/  LDL.LU.64 R14, [R1+0x1c0] ;  /* 0x0001c000010e7983 */ /* 0x002f280000300a00 */
[----:B0-----:R-:W2:Y:S04]  /*39200*/  LDL.LU.64 R20, [R1+0x1b0] ;  /* 0x0001b00001147983 */ /* 0x001ea80000300a00 */
[----:B------:R0:W-:Y:S02]  /*39210*/  STL.64 [R1+0x328], R6 ;  /* 0x0003280601007387 */ /* 0x0001e40000100a00 */
[----:B0-----:R-:W-:-:S04]  /*39220*/  LEA R6, P0, R4, R2, 0x1 ;  /* 0x0000000204067211 */ /* 0x001fc800078008ff */
[----:B------:R-:W-:-:S05]  /*39230*/  LEA.HI.X.SX32 R7, R4, R0, 0x1, P0 ;  /* 0x0000000004077211 */ /* 0x000fca00000f0eff */
[----:B------:R0:W-:Y:S04]  /*39240*/  STL.64 [R1+0x320], R6 ;  /* 0x0003200601007387 */ /* 0x0001e80000100a00 */
[----:B0-----:R-:W2:Y:S04]  /*39250*/  LDL.LU.64 R6, [R1+0x1a8] ;  /* 0x0001a80001067983 */ /* 0x001ea80000300a00 */
[----:B------:R-:W2:Y:S04]  /*39260*/  LDL.LU R12, [R1+0xdc] ;  /* 0x0000dc00010c7983 */ /* 0x000ea80000300800 */
[----:B------:R-:W-:Y:S04]  /*39270*/  STG.E.U16 [R8.64], R27 ;  /* 0x0000001b08007986 */ /* 0x000fe8000c101504 */
[----:B------:R-:W-:Y:S01]  /*39280*/  STG.E.U16 [R22.64], R13 ;  /* 0x0000000d16007986 */ /* 0x000fe2000c101504 */
[----:B---3--:R-:W-:-:S02]  /*39290*/  PRMT R28, R27, 0x7632, R28 ;  /* 0x000076321b1c7816 */ /* 0x008fc4000000001c */
[----:B------:R-:W-:-:S05]  /*392a0*/  PRMT R29, R13, 0x7632, R29 ;  /* 0x000076320d1d7816 */ /* 0x000fca000000001d */
[----:B------:R0:W-:Y:S04]  /*392b0*/  STL.64 [R1+0x1380], R28 ;  /* 0x0013801c01007387 */ /* 0x0001e80000100a00 */
[----:B0-----:R-:W3:Y:S04]  /*392c0*/  LDL.LU.64 R28, [R1+0x1b8] ;  /* 0x0001b800011c7983 */ /* 0x001ee80000300a00 */
[----:B------:R-:W3:Y:S01]  /*392d0*/  LDL.LU.64 R22, [R1+0x13c0] ;  /* 0x0013c00001167983 */ /* 0x000ee20000300a00 */
[----:B------:R-:W-:-:S03]  /*392e0*/  LEA R3, R24, R4, 0x1 ;  /* 0x0000000418037211 */ /* 0x000fc600078e08ff */
[----:B------:R-:W3:Y:S01]  /*392f0*/  LDL.LU R13, [R1+0xbc] ;  /* 0x0000bc00010d7983 */ /* 0x000ee20000300800 */
[----:B------:R-:W-:Y:S01]  /*39300*/  LEA R8, P0, R3, R2, 0x1 ;  /* 0x0000000203087211 */ /* 0x000fe200078008ff */
[----:B------:R-:W-:-:S03]  /*39310*/  IMAD R4, R24, 0x2, R3 ;  /* 0x0000000218047824 */ /* 0x000fc600078e0203 */
[----:B------:R-:W-:-:S05]  /*39320*/  LEA.HI.X.SX32 R9, R3, R0, 0x1, P0 ;  /* 0x0000000003097211 */ /* 0x000fca00000f0eff */
[----:B------:R0:W-:Y:S01]  /*39330*/  STL.64 [R1+0x310], R8 ;  /* 0x0003100801007387 */ /* 0x0001e20000100a00 */
[----:B------:R-:W-:Y:S02]  /*39340*/  LEA R3, R24, R4, 0x1 ;  /* 0x0000000418037211 */ /* 0x000fe400078e08ff */
[----:B------:R-:W-:Y:S01]  /*39350*/  PRMT R27, R10, 0x7632, R27 ;  /* 0x000076320a1b7816 */ /* 0x000fe2000000001b */
[----:B----4-:R1:W-:Y:S01]  /*39360*/  STG.E.U16 [R14.64], R10 ;  /* 0x0000000a0e007986 */ /* 0x0103e2000c101504 */
[----:B0-----:R-:W-:-:S04]  /*39370*/  LEA R8, P0, R4, R2, 0x1 ;  /* 0x0000000204087211 */ /* 0x001fc800078008ff */
[----:B------:R-:W-:Y:S01]  /*39380*/  LEA.HI.X.SX32 R9, R4, R0, 0x1, P0 ;  /* 0x0000000004097211 */ /* 0x000fe200000f0eff */
[----:B-1----:R-:W4:Y:S01]  /*39390*/  LDL.LU.64 R14, [R1+0x198] ;  /* 0x00019800010e7983 */ /* 0x002f220000300a00 */
[----:B--2---:R-:W-:-:S03]  /*393a0*/  PRMT R26, R11, 0x7632, R26 ;  /* 0x000076320b1a7816 */ /* 0x004fc6000000001a */
[----:B------:R-:W4:Y:S04]  /*393b0*/  LDL.LU R10, [R1+0x3c] ;  /* 0x00003c00010a7983 */ /* 0x000f280000300800 */
[----:B------:R0:W-:Y:S01]  /*393c0*/  STL.64 [R1+0x308], R8 ;  /* 0x0003080801007387 */ /* 0x0001e20000100a00 */
[----:B------:R-:W-:-:S03]  /*393d0*/  IMAD R4, R24, 0x2, R3 ;  /* 0x0000000218047824 */ /* 0x000fc600078e0203 */
[----:B------:R1:W-:Y:S01]  /*393e0*/  STL.64 [R1+0x1398], R26 ;  /* 0x0013981a01007387 */ /* 0x0003e20000100a00 */
[----:B0-----:R-:W-:-:S04]  /*393f0*/  LEA R8, P0, R3, R2, 0x1 ;  /* 0x0000000203087211 */ /* 0x001fc800078008ff */
[----:B------:R-:W-:Y:S01]  /*39400*/  LEA.HI.X.SX32 R9, R3, R0, 0x1, P0 ;  /* 0x0000000003097211 */ /* 0x000fe200000f0eff */
[----:B-1----:R-:W2:Y:S04]  /*39410*/  LDL.LU.64 R26, [R1+0x1a0] ;  /* 0x0001a000011a7983 */ /* 0x002ea80000300a00 */
[----:B---3--:R0:W-:Y:S04]  /*39420*/  STG.E.U16 [R28.64], R11 ;  /* 0x0000000b1c007986 */ /* 0x0081e8000c101504 */
[----:B------:R1:W-:Y:S04]  /*39430*/  STG.E.U16 [R20.64], R23 ;  /* 0x0000001714007986 */ /* 0x0003e8000c101504 */
[----:B0-----:R-:W3:Y:S04]  /*39440*/  LDL.LU.64 R28, [R1+0x190] ;  /* 0x00019000011c7983 */ /* 0x001ee80000300a00 */
[----:B------:R0:W-:Y:S04]  /*39450*/  STL.64 [R1+0x2f8], R8 ;  /* 0x0002f80801007387 */ /* 0x0001e80000100a00 */
[----:B-1----:R-:W2:Y:S04]  /*39460*/  LDL.LU.64 R20, [R1+0x188] ;  /* 0x0001880001147983 */ /* 0x002ea80000300a00 */
[----:B------:R-:W2:Y:S01]  /*39470*/  LDL.LU R11, [R1+0xcc] ;  /* 0x0000cc00010b7983 */ /* 0x000ea20000300800 */
[----:B0-----:R-:W-:-:S04]  /*39480*/  LEA R8, P0, R4, R2, 0x1 ;  /* 0x0000000204087211 */ /* 0x001fc800078008ff */
[----:B------:R-:W-:Y:S01]  /*39490*/  LEA.HI.X.SX32 R9, R4, R0, 0x1, P0 ;  /* 0x0000000004097211 */ /* 0x000fe200000f0eff */
[----:B------:R0:W-:Y:S04]  /*394a0*/  STG.E.U16 [R6.64], R12 ;  /* 0x0000000c06007986 */ /* 0x0001e8000c101504 */
[----:B------:R1:W-:Y:S04]  /*394b0*/  STL.64 [R1+0x2f0], R8 ;  /* 0x0002f00801007387 */ /* 0x0003e80000100a00 */
[----:B0-----:R-:W2:Y:S01]  /*394c0*/  LDL.LU.64 R6, [R1+0x13b8] ;  /* 0x0013b80001067983 */ /* 0x001ea20000300a00 */
[----:B------:R-:W-:-:S04]  /*394d0*/  LEA R3, R24, R4, 0x1 ;  /* 0x0000000418037211 */ /* 0x000fc800078e08ff */
[----:B-1----:R-:W-:-:S04]  /*394e0*/  LEA R8, P0, R3, R2, 0x1 ;  /* 0x0000000203087211 */ /* 0x002fc800078008ff */
[----:B------:R-:W-:Y:S02]  /*394f0*/  LEA.HI.X.SX32 R9, R3, R0, 0x1, P0 ;  /* 0x0000000003097211 */ /* 0x000fe400000f0eff */
[----:B------:R-:W-:Y:S02]  /*39500*/  PRMT R18, R12, 0x7632, R18 ;  /* 0x000076320c127816 */ /* 0x000fe40000000012 */
[----:B------:R-:W3:Y:S04]  /*39510*/  LDL.LU R12, [R1+0x8c] ;  /* 0x00008c00010c7983 */ /* 0x000ee80000300800 */
[----:B------:R-:W-:Y:S01]  /*39520*/  STL.64 [R1+0x2e8], R8 ;  /* 0x0002e80801007387 */ /* 0x000fe20000100a00 */
[----:B--2---:R-:W-:-:S05]  /*39530*/  PRMT R6, R13, 0x7632, R6 ;  /* 0x000076320d067816 */ /* 0x004fca0000000006 */
[----:B------:R0:W-:Y:S04]  /*39540*/  STL.64 [R1+0x13a8], R6 ;  /* 0x0013a80601007387 */ /* 0x0001e80000100a00 */
[----:B0-----:R-:W2:Y:S01]  /*39550*/  LDL.LU.64 R6, [R1+0x168] ;  /* 0x0001680001067983 */ /* 0x001ea20000300a00 */
[----:B------:R-:W-:-:S05]  /*39560*/  IMAD R4, R24, 0x2, R3 ;  /* 0x0000000218047824 */ /* 0x000fca00078e0203 */
[----:B------:R-:W-:Y:S02]  /*39570*/  LEA R8, P0, R4, R2, 0x1 ;  /* 0x0000000204087211 */ /* 0x000fe400078008ff */
[----:B------:R-:W-:Y:S02]  /*39580*/  LEA R3, R24, R4, 0x1 ;  /* 0x0000000418037211 */ /* 0x000fe400078e08ff */
[----:B------:R-:W-:Y:S01]  /*39590*/  LEA.HI.X.SX32 R9, R4, R0, 0x1, P0 ;  /* 0x0000000004097211 */ /* 0x000fe200000f0eff */
[----:B------:R-:W-:Y:S02]  /*395a0*/  STG.E.U16 [R26.64], R13 ;  /* 0x0000000d1a007986 */ /* 0x000fe4000c101504 */
[----:B------:R-:W-:Y:S02]  /*395b0*/  IMAD R4, R24, 0x2, R3 ;  /* 0x0000000218047824 */ /* 0x000fe400078e0203 */
[----:B----4-:R-:W-:Y:S04]  /*395c0*/  STG.E.U16 [R14.64], R10 ;  /* 0x0000000a0e007986 */ /* 0x010fe8000c101504 */
[----:B--2---:R0:W-:Y:S04]  /*395d0*/  STL.64 [R1+0x13b0], R6 ;  /* 0x0013b00601007387 */ /* 0x0041e80000100a00 */
[----:B0-----:R-:W2:Y:S04]  /*395e0*/  LDL.LU.64 R6, [R1+0x180] ;  /* 0x0001800001067983 */ /* 0x001ea80000300a00 */
[----:B------:R0:W-:Y:S04]  /*395f0*/  STL.64 [R1+0x2d8], R8 ;  /* 0x0002d80801007387 */ /* 0x0001e80000100a00 */
[----:B------:R-:W4:Y:S04]  /*39600*/  LDL.LU.64 R26, [R1+0x160] ;  /* 0x00016000011a7983 */ /* 0x000f280000300a00 */
[----:B------:R-:W4:Y:S01]  /*39610*/  LDL.LU.64 R14, [R1+0x148] ;  /* 0x00014800010e7983 */ /* 0x000f220000300a00 */
[----:B0-----:R-:W-:-:S04]  /*39620*/  LEA R8, P0, R3, R2, 0x1 ;  /* 0x0000000203087211 */ /* 0x001fc800078008ff */
[----:B------:R-:W-:-:S05]  /*39630*/  LEA.HI.X.SX32 R9, R3, R0, 0x1, P0 ;  /* 0x0000000003097211 */ /* 0x000fca00000f0eff */
[----:B------:R0:W-:Y:S01]  /*39640*/  STL.64 [R1+0x2d0], R8 ;  /* 0x0002d00801007387 */ /* 0x0001e20000100a00 */
[----:B------:R-:W-:-:S03]  /*39650*/  LEA R3, R24, R4, 0x1 ;  /* 0x0000000418037211 */ /* 0x000fc600078e08ff */
[----:B---3--:R1:W-:Y:S01]  /*39660*/  STG.E.U16 [R28.64], R19 ;  /* 0x000000131c007986 */ /* 0x0083e2000c101504 */
[----:B0-----:R-:W-:-:S04]  /*39670*/  LEA R8, P0, R4, R2, 0x1 ;  /* 0x0000000204087211 */ /* 0x001fc800078008ff */
[----:B------:R-:W-:Y:S01]  /*39680*/  LEA.HI.X.SX32 R9, R4, R0, 0x1, P0 ;  /* 0x0000000004097211 */ /* 0x000fe200000f0eff */
[----:B-1----:R-:W3:Y:S01]  /*39690*/  LDL.LU.64 R28, [R1+0x70] ;  /* 0x00007000011c7983 */ /* 0x002ee20000300a00 */
[----:B------:R-:W-:-:S03]  /*396a0*/  IMAD R4, R24, 0x2, R3 ;  /* 0x0000000218047824 */ /* 0x000fc600078e0203 */
[----:B------:R0:W-:Y:S01]  /*396b0*/  STL.64 [R1+0x2c8], R8 ;  /* 0x0002c80801007387 */ /* 0x0001e20000100a00 */
[----:B------:R-:W-:Y:S02]  /*396c0*/  PRMT R5, R10, 0x7632, R5 ;  /* 0x000076320a057816 */ /* 0x000fe40000000005 */
[----:B------:R-:W-:Y:S01]  /*396d0*/  PRMT R22, R23, 0x7632, R22 ;  /* 0x0000763217167816 */ /* 0x000fe20000000016 */
[----:B------:R1:W-:Y:S01]  /*396e0*/  STG.E.U16 [R20.64], R11 ;  /* 0x0000000b14007986 */ /* 0x0003e2000c101504 */
[----:B------:R-:W-:Y:S02]  /*396f0*/  PRMT R23, R19, 0x7632, R23 ;  /* 0x0000763213177816 */ /* 0x000fe40000000017 */
[----:B0-----:R-:W-:-:S04]  /*39700*/  LEA R8, P0, R3, R2, 0x1 ;  /* 0x0000000203087211 */ /* 0x001fc800078008ff */
[----:B------:R-:W-:Y:S01]  /*39710*/  LEA.HI.X.SX32 R9, R3, R0, 0x1, P0 ;  /* 0x0000000003097211 */ /* 0x000fe200000f0eff */
[----:B-1----:R-:W3:Y:S01]  /*39720*/  LDL.LU.64 R20, [R1+0x60] ;  /* 0x0000600001147983 */ /* 0x002ee20000300a00 */
[C---:B------:R-:W-:Y:S02]  /*39730*/  LEA R10, P0, R4.reuse, R2, 0x1 ;  /* 0x00000002040a7211 */ /* 0x040fe400078008ff */
[----:B------:R-:W-:Y:S02]  /*39740*/  PRMT R19, R11, 0x7632, R19 ;  /* 0x000076320b137816 */ /* 0x000fe40000000013 */
[----:B------:R-:W-:Y:S01]  /*39750*/  LEA.HI.X.SX32 R11, R4, R0, 0x1, P0 ;  /* 0x00000000040b7211 */ /* 0x000fe200000f0eff */
[----:B------:R0:W-:Y:S04]  /*39760*/  STL.64 [R1+0x2c0], R8 ;  /* 0x0002c00801007387 */ /* 0x0001e80000100a00 */
[----:B0-----:R-:W3:Y:S04]  /*39770*/  LDL.LU.64 R8, [R1+0x50] ;  /* 0x0000500001087983 */ /* 0x001ee80000300a00 */
[----:B--2---:R0:W-:Y:S04]  /*39780*/  STG.E.U16 [R6.64], R12 ;  /* 0x0000000c06007986 */ /* 0x0041e8000c101504 */
[----:B0-----:R-:W2:Y:S04]  /*39790*/  LDL.LU.64 R6, [R1+0x13b0] ;  /* 0x0013b00001067983 */ /* 0x001ea80000300a00 */
[----:B------:R0:W-:Y:S04]  /*397a0*/  STL.64 [R1+0x2b8], R10 ;  /* 0x0002b80a01007387 */ /* 0x0001e80000100a00 */
[----:B0-----:R-:W2:Y:S04]  /*397b0*/  LDL.LU.64 R10, [R1+0x8] ;  /* 0x00000800010a7983 */ /* 0x001ea80000300a00 */
[----:B------:R-:W2:Y:S01]  /*397c0*/  LDL.LU R13, [R1+0x1c] ;  /* 0x00001c00010d7983 */ /* 0x000ea20000300800 */
[----:B------:R-:W-:-:S02]  /*397d0*/  LEA R3, R24, R4, 0x1 ;  /* 0x0000000418037211 */ /* 0x000fc400078e08ff */
[----:B------:R-:W-:Y:S02]  /*397e0*/  PRMT R17, R12, 0x7632, R17 ;  /* 0x000076320c117816 */ /* 0x000fe40000000011 */
[----:B------:R-:W-:Y:S01]  /*397f0*/  LEA R12, P0, R3, R2, 0x1 ;  /* 0x00000002030c7211 */ /* 0x000fe200078008ff */
[----:B------:R-:W-:Y:S01]  /*39800*/  IMAD R4, R24, 0x2, R3 ;  /* 0x0000000218047824 */ /* 0x000fe200078e0203 */
[----:B--2---:R-:W-:Y:S01]  /*39810*/  PRMT R25, R13, 0x7632, R25 ;  /* 0x000076320d197816 */ /* 0x004fe20000000019 */
[----:B------:R0:W-:Y:S04]  /*39820*/  STG.E.U16 [R6.64], R13 ;  /* 0x0000000d06007986 */ /* 0x0001e8000c101504 */
[----:B------:R1:W-:Y:S01]  /*39830*/  STL.S16 [R1+0x2c], R25 ;  /* 0x00002c1901007387 */ /* 0x0003e20000100600 */
[----:B0-----:R-:W-:-:S03]  /*39840*/  LEA.HI.X.SX32 R13, R3, R0, 0x1, P0 ;  /* 0x00000000030d7211 */ /* 0x001fc600000f0eff */
[----:B-1----:R-:W2:Y:S04]  /*39850*/  LDL.LU.64 R24, [R1] ;  /* 0x0000000001187983 */ /* 0x002ea80000300a00 */
[----:B------:R-:W4:Y:S04]  /*39860*/  LDL.LU.64 R6, [R1+0x13a8] ;  /* 0x0013a80001067983 */ /* 0x000f280000300a00 */
[----:B------:R0:W-:Y:S04]  /*39870*/  STL.64 [R1+0x2b0], R12 ;  /* 0x0002b00c01007387 */ /* 0x0001e80000100a00 */
[----:B0-----:R-:W2:Y:S01]  /*39880*/  LDL.LU R13, [R1+0x13a0] ;  /* 0x0013a000010d7983 */ /* 0x001ea20000300800 */
[----:B------:R-:W-:-:S03]  /*39890*/  LEA R12, P0, R4, R2, 0x1 ;  /* 0x00000002040c7211 */ /* 0x000fc600078008ff */
[----:B----4-:R0:W-:Y:S04]  /*398a0*/  STG.E.U16 [R26.64], R7 ;  /* 0x000000071a007986 */ /* 0x0101e8000c101504 */
[----:B------:R-:W-:Y:S04]  /*398b0*/  STG.E.U16 [R14.64], R16 ;  /* 0x000000100e007986 */ /* 0x000fe8000c101504 */
[----:B0-----:R-:W4:Y:S01]  /*398c0*/  LDL.LU.64 R26, [R1+0x1398] ;  /* 0x00139800011a7983 */ /* 0x001f220000300a00 */
[----:B--2---:R-:W-:-:S05]  /*398d0*/  PRMT R13, R7, 0x7632, R13 ;  /* 0x00007632070d7816 */ /* 0x004fca000000000d */
[----:B------:R0:W-:Y:S02]  /*398e0*/  STL.S16 [R1+0x38], R13 ;  /* 0x0000380d01007387 */ /* 0x0001e40000100600 */
[----:B0-----:R-:W-:-:S05]  /*398f0*/  LEA.HI.X.SX32 R13, R4, R0, 0x1, P0 ;  /* 0x00000000040d7211 */ /* 0x001fca00000f0eff */
[----:B------:R0:W-:Y:S04]  /*39900*/  STL.64 [R1+0x2a8], R12 ;  /* 0x0002a80c01007387 */ /* 0x0001e80000100a00 */
[----:B------:R-:W3:Y:S01]  /*39910*/  LDL.LU.64 R14, [R1+0x1390] ;  /* 0x00139000010e7983 */ /* 0x000ee20000300a00 */
[----:B------:R-:W-:-:S03]  /*39920*/  MOV R3, c[0x0][0x1c8] ;  /* 0x0000720000037a02 */ /* 0x000fc60000000f00 */
[----:B------:R-:W2:Y:S02]  /*39930*/  LDL.LU R16, [R1+0x1388] ;  /* 0x0013880001107983 */ /* 0x000ea40000300800 */
[----:B------:R-:W-:-:S05]  /*39940*/  IMAD R3, R3, 0x2, R4 ;  /* 0x0000000203037824 */ /* 0x000fca00078e0204 */
[----:B0-----:R-:W-:-:S04]  /*39950*/  LEA R12, P0, R3, R2, 0x1 ;  /* 0x00000002030c7211 */ /* 0x001fc800078008ff */
[----:B------:R-:W-:-:S05]  /*39960*/  LEA.HI.X.SX32 R13, R3, R0, 0x1, P0 ;  /* 0x00000000030d7211 */ /* 0x000fca00000f0eff */
[----:B------:R-:W-:Y:S01]  /*39970*/  STL.64 [R1+0x2a0], R12 ;  /* 0x0002a00c01007387 */ /* 0x000fe20000100a00 */
[----:B------:R-:W-:-:S05]  /*39980*/  MOV R7, c[0x0][0x1c8] ;  /* 0x0000720000077a02 */ /* 0x000fca0000000f00 */
[C---:B------:R-:W-:Y:S01]  /*39990*/  IMAD R4, R7.reuse, 0x2, R3 ;  /* 0x0000000207047824 */ /* 0x040fe200078e0203 */
[----:B---3--:R0:W-:Y:S04]  /*399a0*/  STG.E.U16 [R28.64], R14 ;  /* 0x0000000e1c007986 */ /* 0x0081e8000c101504 */
[----:B0-----:R-:W3:Y:S01]  /*399b0*/  LDL.LU.64 R28, [R1+0x1380] ;  /* 0x00138000011c7983 */ /* 0x001ee20000300a00 */
[C---:B------:R-:W-:Y:S02]  /*399c0*/  LEA R12, P0, R4.reuse, R2, 0x1 ;  /* 0x00000002040c7211 */ /* 0x040fe400078008ff */
[----:B------:R-:W-:Y:S01]  /*399d0*/  LEA R3, R7, R4, 0x1 ;  /* 0x0000000407037211 */ /* 0x000fe200078e08ff */
[----:B------:R-:W2:Y:S01]  /*399e0*/  LDL.LU R14, [R1+0x1378] ;  /* 0x00137800010e7983 */ /* 0x000ea20000300800 */
[----:B------:R-:W-:-:S05]  /*399f0*/  LEA.HI.X.SX32 R13, R4, R0, 0x1, P0 ;  /* 0x00000000040d7211 */ /* 0x000fca00000f0eff */
[----:B------:R0:W-:Y:S01]  /*39a00*/  STL.64 [R1+0x298], R12 ;  /* 0x0002980c01007387 */ /* 0x0001e20000100a00 */
[----:B------:R-:W-:-:S03]  /*39a10*/  IMAD R4, R7, 0x2, R3 ;  /* 0x0000000207047824 */ /* 0x000fc600078e0203 */
[----:B------:R1:W-:Y:S01]  /*39a20*/  STG.E.U16 [R20.64], R15 ;  /* 0x0000000f14007986 */ /* 0x0003e2000c101504 */
[----:B0-----:R-:W-:-:S04]  /*39a30*/  LEA R12, P0, R3, R2, 0x1 ;  /* 0x00000002030c7211 */ /* 0x001fc800078008ff */
[----:B------:R-:W-:Y:S01]  /*39a40*/  LEA.HI.X.SX32 R13, R3, R0, 0x1, P0 ;  /* 0x00000000030d7211 */ /* 0x000fe200000f0eff */
[----:B-1----:R-:W2:Y:S04]  /*39a50*/  LDL.LU.64 R20, [R1+0x1370] ;  /* 0x0013700001147983 */ /* 0x002ea80000300a00 */
[----:B------:R-:W2:Y:S04]  /*39a60*/  LDL.LU R15, [R1+0x1368] ;  /* 0x00136800010f7983 */ /* 0x000ea80000300800 */
[----:B------:R0:W-:Y:S01]  /*39a70*/  STL.64 [R1+0x290], R12 ;  /* 0x0002900c01007387 */ /* 0x0001e20000100a00 */
[----:B------:R-:W-:-:S02]  /*39a80*/  LEA R3, R7, R4, 0x1 ;  /* 0x0000000407037211 */ /* 0x000fc400078e08ff */
[----:B0-----:R-:W-:-:S04]  /*39a90*/  LEA R12, P0, R4, R2, 0x1 ;  /* 0x00000002040c7211 */ /* 0x001fc800078008ff */
[----:B------:R-:W-:Y:S01]  /*39aa0*/  LEA.HI.X.SX32 R13, R4, R0, 0x1, P0 ;  /* 0x00000000040d7211 */ /* 0x000fe200000f0eff */
[----:B------:R-:W-:Y:S01]  /*39ab0*/  IMAD R4, R7, 0x2, R3 ;  /* 0x0000000207047824 */ /* 0x000fe200078e0203 */
[----:B---3--:R0:W-:Y:S04]  /*39ac0*/  STG.E.U16 [R8.64], R28 ;  /* 0x0000001c08007986 */ /* 0x0081e8000c101504 */
[----:B0-----:R-:W3:Y:S04]  /*39ad0*/  LDL.LU.64 R8, [R1+0x1360] ;  /* 0x0013600001087983 */ /* 0x001ee80000300a00 */
[----:B------:R-:W2:Y:S04]  /*39ae0*/  LDL.LU R28, [R1+0x1358] ;  /* 0x00135800011c7983 */ /* 0x000ea80000300800 */
        /* <DEDUP_REMOVED lines=8> */
[----:B------:R-:W-:-:S02]  /*39b70*/  LEA R12, P0, R4, R2, 0x1 ;  /* 0x00000002040c7211 */ /* 0x000fc400078008ff */
[----:B------:R-:W-:Y:S02]  /*39b80*/  LEA R3, R7, R4, 0x1 ;  /* 0x0000000407037211 */ /* 0x000fe400078e08ff */
[----:B------:R-:W-:-:S05]  /*39b90*/  LEA.HI.X.SX32 R13, R4, R0, 0x1, P0 ;  /* 0x00000000040d7211 */ /* 0x000fca00000f0eff */
[----:B------:R0:W-:Y:S02]  /*39ba0*/  STL.64 [R1+0x278], R12 ;  /* 0x0002780c01007387 */ /* 0x0001e40000100a00 */
[----:B0-----:R-:W-:-:S04]  /*39bb0*/  LEA R12, P0, R3, R2, 0x1 ;  /* 0x00000002030c7211 */ /* 0x001fc800078008ff */
[----:B------:R-:W-:-:S05]  /*39bc0*/  LEA.HI.X.SX32 R13, R3, R0, 0x1, P0 ;  /* 0x00000000030d7211 */ /* 0x000fca00000f0eff */
[----:B------:R0:W-:Y:S04]  /*39bd0*/  STL.64 [R1+0x270], R12 ;  /* 0x0002700c01007387 */ /* 0x0001e80000100a00 */
[----:B0-----:R-:W2:Y:S01]  /*39be0*/  LDL.LU.64 R12, [R1+0x1340] ;  /* 0x00134000010c7983 */ /* 0x001ea20000300a00 */
[----:B------:R-:W-:-:S05]  /*39bf0*/  IMAD R4, R7, 0x2, R3 ;  /* 0x0000000207047824 */ /* 0x000fca00078e0203 */
[----:B------:R-:W-:Y:S01]  /*39c00*/  LEA R3, R7, R4, 0x1 ;  /* 0x0000000407037211 */ /* 0x000fe200078e08ff */
[----:B----4-:R0:W-:Y:S04]  /*39c10*/  STG.E.U16 [R24.64], R26 ;  /* 0x0000001a18007986 */ /* 0x0101e8000c101504 */
[----:B0-----:R-:W4:Y:S01]  /*39c20*/  LDL.LU.64 R26, [R1+0x30] ;  /* 0x00003000011a7983 */ /* 0x001f220000300a00 */
[----:B------:R-:W-:-:S04]  /*39c30*/  LEA R24, P0, R4, R2, 0x1 ;  /* 0x0000000204187211 */ /* 0x000fc800078008ff */
[----:B------:R-:W-:-:S05]  /*39c40*/  LEA.HI.X.SX32 R25, R4, R0, 0x1, P0 ;  /* 0x0000000004197211 */ /* 0x000fca00000f0eff */
[----:B------:R0:W-:Y:S02]  /*39c50*/  STL.64 [R1+0x268], R24 ;  /* 0x0002681801007387 */ /* 0x0001e40000100a00 */
[----:B0-----:R-:W-:-:S04]  /*39c60*/  LEA R24, P0, R3, R2, 0x1 ;  /* 0x0000000203187211 */ /* 0x001fc800078008ff */
[----:B------:R-:W-:-:S05]  /*39c70*/  LEA.HI.X.SX32 R25, R3, R0, 0x1, P0 ;  /* 0x0000000003197211 */ /* 0x000fca00000f0eff */
[----:B------:R0:W-:Y:S04]  /*39c80*/  STL.64 [R1+0x260], R24 ;  /* 0x0002601801007387 */ /* 0x0001e80000100a00 */
[----:B0-----:R-:W0:Y:S04]  /*39c90*/  S2R R24, SR_TID.X ;  /* 0x0000000000187919 */ /* 0x001e280000002100 */
[----:B--2---:R1:W-:Y:S04]  /*39ca0*/  STG.E.U16 [R10.64], R22 ;  /* 0x000000160a007986 */ /* 0x0043e8000c101504 */
[----:B---3--:R2:W-:Y:S01]  /*39cb0*/  STG.E.U16 [R8.64], R18 ;  /* 0x0000001208007986 */ /* 0x0085e2000c101504 */
[----:B0-----:R-:W-:-:S02]  /*39cc0*/  SHF.L.U32 R29, R24, 0xc, RZ ;  /* 0x0000000c181d7819 */ /* 0x001fc400000006ff */
[----:B------:R-:W-:Y:S02]  /*39cd0*/  LOP3.LUT R25, R24, 0x7f, RZ, 0xc0, !PT ;  /* 0x0000007f18197812 */ /* 0x000fe400078ec0ff */
[----:B------:R-:W-:Y:S01]  /*39ce0*/  LOP3.LUT R29, R29, 0x6000, RZ, 0xc0, !PT ;  /* 0x000060001d1d7812 */ /* 0x000fe200078ec0ff */
[----:B------:R0:W-:Y:S04]  /*39cf0*/  STG.E.U16 [R12.64], R6 ;  /* 0x000000060c007986 */ /* 0x0001e8000c101504 */
[----:B------:R-:W-:Y:S01]  /*39d00*/  IMAD R29, R25, 0x10, R29 ;  /* 0x00000010191d7824 */ /* 0x000fe200078e021d */
[----:B------:R-:W-:Y:S04]  /*39d10*/  STG.E.U16 [R14.64], R5 ;  /* 0x000000050e007986 */ /* 0x000fe8000c101504 */
[----:B------:R-:W-:Y:S01]  /*39d20*/  LOP3.LUT R29, R29, 0x20, RZ, 0x3c, !PT ;  /* 0x000000201d1d7812 */ /* 0x000fe200078e3cff */
[----:B------:R-:W3:Y:S04]  /*39d30*/  LDS.128 R12, [R28] ;  /* 0x000000001c0c7984 */ /* 0x000ee80000000c00 */
[----:B------:R-:W-:Y:S04]  /*39d40*/  STG.E.U16 [R20.64], R23 ;  /* 0x0000001714007986 */ /* 0x000fe8000c101504 */
[----:B------:R-:W3:Y:S01]  /*39d50*/  LDS.128 R20, [R29] ;  /* 0x000000001d147984 */ /* 0x000ee20000000c00 */
[----:B-1----:R-:W-:-:S05]  /*39d60*/  IMAD.MOV.U32 R11, RZ, RZ, c[0x0][0x1c8] ;  /* 0x00007200ff0b7624 */ /* 0x002fca00078e00ff */
[----:B------:R-:W-:-:S04]  /*39d70*/  LEA R4, R11, R3, 0x1 ;  /* 0x000000030b047211 */ /* 0x000fc800078e08ff */
[----:B--2---:R-:W-:Y:S01]  /*39d80*/  LEA R8, P0, R4, R2, 0x1 ;  /* 0x0000000204087211 */ /* 0x004fe200078008ff */
[----:B------:R-:W-:-:S03]  /*39d90*/  IMAD R3, R11, 0x2, R4 ;  /* 0x000000020b037824 */ /* 0x000fc600078e0204 */
[----:B------:R-:W-:Y:S02]  /*39da0*/  LEA.HI.X.SX32 R9, R4, R0, 0x1, P0 ;  /* 0x0000000004097211 */ /* 0x000fe400000f0eff */
[----:B0-----:R-:W-:Y:S01]  /*39db0*/  LEA R6, P0, R3, R2, 0x1 ;  /* 0x0000000203067211 */ /* 0x001fe200078008ff */
[----:B------:R-:W-:Y:S01]  /*39dc0*/  IMAD.SHL.U32 R18, R24, 0x1000, RZ ;  /* 0x0000100018127824 */ /* 0x000fe200078e00ff */
[----:B------:R-:W-:Y:S02]  /*39dd0*/  LEA R4, R11, R3, 0x1 ;  /* 0x000000030b047211 */ /* 0x000fe400078e08ff */
[----:B------:R-:W-:Y:S01]  /*39de0*/  LEA.HI.X.SX32 R7, R3, R0, 0x1, P0 ;  /* 0x0000000003077211 */ /* 0x000fe200000f0eff */
[----:B------:R-:W-:Y:S01]  /*39df0*/  STL.64 [R1+0x258], R8 ;  /* 0x0002580801007387 */ /* 0x000fe20000100a00 */
[----:B------:R-:W-:-:S03]  /*39e00*/  LOP3.LUT R18, R18, 0x6000, RZ, 0xc0, !PT ;  /* 0x0000600012127812 */ /* 0x000fc600078ec0ff */
[----:B------:R0:W-:Y:S01]  /*39e10*/  STL.64 [R1+0x250], R6 ;  /* 0x0002500601007387 */ /* 0x0001e20000100a00 */
[----:B------:R-:W-:Y:S02]  /*39e20*/  LEA R18, R25, R18, 0x4 ;  /* 0x0000001219127211 */ /* 0x000fe400078e20ff */
[C---:B0-----:R-:W-:Y:S01]  /*39e30*/  LEA R6, P0, R4.reuse, R2, 0x1 ;  /* 0x0000000204067211 */ /* 0x041fe200078008ff */
[----:B---3--:R-:W-:Y:S03]  /*39e40*/  STL.64 [R1+0x90], R12 ;  /* 0x0000900c01007387 */ /* 0x008fe60000100a00 */
[----:B------:R-:W-:Y:S01]  /*39e50*/  LEA.HI.X.SX32 R7, R4, R0, 0x1, P0 ;  /* 0x0000000004077211 */ /* 0x000fe200000f0eff */
[----:B------:R-:W-:Y:S01]  /*39e60*/  STL.64 [R1+0x98], R14 ;  /* 0x0000980e01007387 */ /* 0x000fe20000100a00 */
[----:B------:R-:W-:-:S03]  /*39e70*/  LOP3.LUT R18, R18, 0x40, RZ, 0x3c, !PT ;  /* 0x0000004012127812 */ /* 0x000fc600078e3cff */
[----:B------:R0:W-:Y:S01]  /*39e80*/  STL.64 [R1+0x248], R6 ;  /* 0x0002480601007387 */ /* 0x0001e20000100a00 */
[----:B------:R-:W-:-:S03]  /*39e90*/  IMAD.MOV.U32 R10, RZ, RZ, R20 ;  /* 0x000000ffff0a7224 */ /* 0x000fc600078e0014 */
[----:B0-----:R-:W2:Y:S04]  /*39ea0*/  LDL.LU.64 R6, [R1+0x40] ;  /* 0x0000400001067983 */ /* 0x001ea80000300a00 */
[----:B------:R-:W-:Y:S04]  /*39eb0*/  STL.64 [R1+0x50], R20 ;  /* 0x0000501401007387 */ /* 0x000fe80000100a00 */
[----:B------:R-:W-:Y:S04]  /*39ec0*/  STL.64 [R1+0x58], R22 ;  /* 0x0000581601007387 */ /* 0x000fe80000100a00 */
[----:B------:R-:W0:Y:S01]  /*39ed0*/  LDS.128 R20, [R18] ;  /* 0x0000000012147984 */ /* 0x000e220000000c00 */
[----:B------:R-:W-:-:S05]  /*39ee0*/  IMAD R3, R11, 0x2, R4 ;  /* 0x000000020b037824 */ /* 0x000fca00078e0204 */
[----:B------:R-:W-:Y:S02]  /*39ef0*/  LEA R8, P0, R3, R2, 0x1 ;  /* 0x0000000203087211 */ /* 0x000fe400078008ff */
[----:B------:R-:W-:Y:S02]  /*39f00*/  LEA R4, R11, R3, 0x1 ;  /* 0x000000030b047211 */ /* 0x000fe400078e08ff */
[----:B------:R-:W-:-:S05]  /*39f10*/  LEA.HI.X.SX32 R9, R3, R0, 0x1, P0 ;  /* 0x0000000003097211 */ /* 0x000fca00000f0eff */
[----:B------:R1:W-:Y:S01]  /*39f20*/  STL.64 [R1+0x240], R8 ;  /* 0x0002400801007387 */ /* 0x0003e20000100a00 */
[----:B------:R-:W-:Y:S02]  /*39f30*/  LEA R3, R11, R4, 0x1 ;  /* 0x000000040b037211 */ /* 0x000fe400078e08ff */
[----:B-1----:R-:W-:-:S04]  /*39f40*/  LEA R8, P0, R4, R2, 0x1 ;  /* 0x0000000204087211 */ /* 0x002fc800078008ff */
[----:B------:R-:W-:Y:S02]  /*39f50*/  LEA.HI.X.SX32 R9, R4, R0, 0x1, P0 ;  /* 0x0000000004097211 */ /* 0x000fe400000f0eff */
[----:B------:R-:W-:-:S04]  /*39f60*/  LEA R14, P0, R3, R2, 0x1 ;  /* 0x00000002030e7211 */ /* 0x000fc800078008ff */
[----:B------:R-:W-:Y:S01]  /*39f70*/  LEA.HI.X.SX32 R15, R3, R0, 0x1, P0 ;  /* 0x00000000030f7211 */ /* 0x000fe200000f0eff */
[----:B----4-:R1:W-:Y:S04]  /*39f80*/  STG.E.U16 [R26.64], R19 ;  /* 0x000000131a007986 */ /* 0x0103e8000c101504 */
[----:B-1----:R-:W3:Y:S04]  /*39f90*/  LDL.LU.S16 R27, [R1+0x2c] ;  /* 0x00002c00011b7983 */ /* 0x002ee80000300600 */
[----:B------:R-:W-:Y:S04]  /*39fa0*/  STL.64 [R1+0x238], R8 ;  /* 0x0002380801007387 */ /* 0x000fe80000100a00 */
[----:B0-----:R-:W-:Y:S04]  /*39fb0*/  STL.64 [R1+0x10], R20 ;  /* 0x0000101401007387 */ /* 0x001fe80000100a00 */
[----:B------:R0:W-:Y:S04]  /*39fc0*/  STL.64 [R1+0x18], R22 ;  /* 0x0000181601007387 */ /* 0x0001e80000100a00 */
[----:B------:R-:W4:Y:S01]  /*39fd0*/  LDL.LU.S16 R13, [R1+0x38] ;  /* 0x00003800010d7983 */ /* 0x000f220000300600 */
[----:B0-----:R-:W-:-:S03]  /*39fe0*/  IMAD.SHL.U32 R22, R24, 0x1000, RZ ;  /* 0x0000100018167824 */ /* 0x001fc600078e00ff */
[----:B------:R-:W-:Y:S02]  /*39ff0*/  STL.64 [R1+0x230], R14 ;  /* 0x0002300e01007387 */ /* 0x000fe40000100a00 */
[----:B------:R-:W-:-:S04]  /*3a000*/  LOP3.LUT R22, R22, 0x6000, RZ, 0xc0, !PT ;  /* 0x0000600016167812 */ /* 0x000fc800078ec0ff */
[----:B------:R-:W-:Y:S02]  /*3a010*/  LEA R22, R25, R22, 0x4 ;  /* 0x0000001619167211 */ /* 0x000fe400078e20ff */
[----:B------:R-:W3:Y:S02]  /*3a020*/  LDL.LU.64 R24, [R1+0xb0] ;  /* 0x0000b00001187983 */ /* 0x000ee40000300a00 */
[----:B------:R-:W-:Y:S02]  /*3a030*/  LOP3.LUT R22, R22, 0x60, RZ, 0x3c, !PT ;  /* 0x0000006016167812 */ /* 0x000fe400078e3cff */
[----:B------:R-:W-:Y:S01]  /*3a040*/  MOV R9, R20 ;  /* 0x0000001400097202 */ /* 0x000fe20000000f00 */
[----:B--2---:R0:W-:Y:S04]  /*3a050*/  STG.E.U16 [R6.64], R17 ;  /* 0x0000001106007986 */ /* 0x0041e8000c101504 */
[----:B------:R-:W1:Y:S04]  /*3a060*/  LDS.128 R4, [R22] ;  /* 0x0000000016047984 */ /* 0x000e680000000c00 */
[----:B---3--:R-:W-:Y:S04]  /*3a070*/  STL.64 [R1+0x1330], R24 ;  /* 0x0013301801007387 */ /* 0x008fe80000100a00 */
[----:B0-----:R-:W2:Y:S04]  /*3a080*/  LDL.LU R17, [R1+0x1338] ;  /* 0x0013380001117983 */ /* 0x001ea80000300800 */
[----:B-1----:R-:W-:Y:S04]  /*3a090*/  STL [R1+0x12c4], R5 ;  /* 0x0012c40501007387 */ /* 0x002fe80000100800 */
[----:B------:R-:W-:Y:S04]  /*3a0a0*/  STL [R1+0x1150], R7 ;  /* 0x0011500701007387 */ /* 0x000fe80000100800 */
[----:B------:R-:W3:Y:S04]  /*3a0b0*/  LDL.LU.64 R20, [R1+0xd0] ;  /* 0x0000d00001147983 */ /* 0x000ee80000300a00 */
[----:B------:R0:W-:Y:S04]  /*3a0c0*/  STL [R1+0x1320], R22 ;  /* 0x0013201601007387 */ /* 0x0001e80000100800 */
[----:B0-----:R-:W2:Y:S01]  /*3a0d0*/  LDL.LU.64 R22, [R1+0xc0] ;  /* 0x0000c00001167983 */ /* 0x001ea20000300a00 */
[----:B------:R-:W-:-:S05]  /*3a0e0*/  IMAD R8, R11, 0x2, R3 ;  /* 0x000000020b087824 */ /* 0x000fca00078e0203 */
[----:B------:R-:W-:-:S04]  /*3a0f0*/  LEA R14, P0, R8, R2, 0x1 ;  /* 0x00000002080e7211 */ /* 0x000fc800078008ff */
[----:B------:R-:W-:-:S05]  /*3a100*/  LEA.HI.X.SX32 R15, R8, R0, 0x1, P0 ;  /* 0x00000000080f7211 */ /* 0x000fca00000f0eff */
[----:B------:R0:W-:Y:S01]  /*3a110*/  STL.64 [R1+0x228], R14 ;  /* 0x0002280e01007387 */ /* 0x0001e20000100a00 */
[----:B------:R-:W-:-:S05]  /*3a120*/  IMAD R3, R11, 0x2, R8 ;  /* 0x000000020b037824 */ /* 0x000fca00078e0208 */
[----:B0-----:R-:W-:-:S04]  /*3a130*/  LEA R14, P0, R3, R2, 0x1 ;  /* 0x00000002030e7211 */ /* 0x001fc800078008ff */
[----:B------:R-:W-:Y:S01]  /*3a140*/  LEA.HI.X.SX32 R15, R3, R0, 0x1, P0 ;  /* 0x00000000030f7211 */ /* 0x000fe200000f0eff */
[----:B---3--:R0:W-:Y:S04]  /*3a150*/  STL.64 [R1+0x1318], R20 ;  /* 0x0013181401007387 */ /* 0x0081e80000100a00 */
[----:B0-----:R-:W4:Y:S04]  /*3a160*/  LDL.LU.64 R20, [R1+0xa0] ;  /* 0x0000a00001147983 */ /* 0x001f280000300a00 */
[----:B--2---:R-:W-:Y:S04]  /*3a170*/  STG.E.U16 [R16.64], R27 ;  /* 0x0000001b10007986 */ /* 0x004fe8000c101504 */
[----:B------:R-:W0:Y:S04]  /*3a180*/  LDS.128 R24, [R28+0x800] ;  /* 0x000800001c187984 */ /* 0x000e280000000c00 */
[----:B------:R-:W-:Y:S04]  /*3a190*/  STL.64 [R1+0x1328], R22 ;  /* 0x0013281601007387 */ /* 0x000fe80000100a00 */
[----:B------:R-:W-:Y:S04]  /*3a1a0*/  STL.64 [R1+0x220], R14 ;  /* 0x0002200e01007387 */ /* 0x000fe80000100a00 */
[----:B0-----:R0:W-:Y:S01]  /*3a1b0*/  STL.64 [R1+0x80], R24 ;  /* 0x0000801801007387 */ /* 0x0011e20000100a00 */
[----:B------:R-:W-:-:S03]  /*3a1c0*/  MOV R5, R24 ;  /* 0x0000001800057202 */ /* 0x000fc60000000f00 */
[----:B------:R1:W-:Y:S04]  /*3a1d0*/  STL.64 [R1+0x88], R26 ;  /* 0x0000881a01007387 */ /* 0x0003e80000100a00 */
[----:B0-----:R-:W2:Y:S01]  /*3a1e0*/  LDL.LU.64 R24, [R1+0x1330] ;  /* 0x0013300001187983 */ /* 0x001ea20000300a00 */
[----:B------:R-:W-:-:S03]  /*3a1f0*/  LEA R8, R11, R3, 0x1 ;  /* 0x000000030b087211 */ /* 0x000fc600078e08ff */
[----:B-1----:R-:W3:Y:S01]  /*3a200*/  LDL.LU.64 R26, [R1+0x2e0] ;  /* 0x0002e000011a7983 */ /* 0x002ee20000300a00 */
[----:B------:R-:W-:Y:S01]  /*3a210*/  LEA R14, P0, R8, R2, 0x1 ;  /* 0x00000002080e7211 */ /* 0x000fe200078008ff */
[----:B------:R-:W-:-:S03]  /*3a220*/  IMAD R3, R11, 0x2, R8 ;  /* 0x000000020b037824 */ /* 0x000fc600078e0208 */
[----:B------:R-:W-:-:S05]  /*3a230*/  LEA.HI.X.SX32 R15, R8, R0, 0x1, P0 ;  /* 0x00000000080f7211 */ /* 0x000fca00000f0eff */
[----:B------:R0:W-:Y:S02]  /*3a240*/  STL.64 [R1+0x218], R14 ;  /* 0x0002180e01007387 */ /* 0x0001e40000100a00 */
[----:B0-----:R-:W-:-:S04]  /*3a250*/  LEA R14, P0, R3, R2, 0x1 ;  /* 0x00000002030e7211 */ /* 0x001fc800078008ff */
[----:B------:R-:W-:-:S05]  /*3a260*/  LEA.HI.X.SX32 R15, R3, R0, 0x1, P0 ;  /* 0x00000000030f7211 */ /* 0x000fca00000f0eff */
[----:B------:R-:W-:Y:S04]  /*3a270*/  STL.64 [R1+0x210], R14 ;  /* 0x0002100e01007387 */ /* 0x000fe80000100a00 */
[----:B----4-:R-:W-:Y:S04]  /*3a280*/  STG.E.U16 [R20.64], R13 ;  /* 0x0000000d14007986 */ /* 0x010fe8000c101504 */
[----:B------:R-:W0:Y:S04]  /*3a290*/  LDS.128 R20, [R29+0x800] ;  /* 0x000800001d147984 */ /* 0x000e280000000c00 */
[----:B0-----:R-:W-:Y:S04]  /*3a2a0*/  STL.64 [R1+0x40], R20 ;  /* 0x0000401401007387 */ /* 0x001fe80000100a00 */
[----:B------:R0:W-:Y:S04]  /*3a2b0*/  STL.64 [R1+0x48], R22 ;  /* 0x0000481601007387 */ /* 0x0001e80000100a00 */
[----:B0-----:R-:W4:Y:S04]  /*3a2c0*/  LDL.LU.64 R22, [R1+0x1328] ;  /* 0x0013280001167983 */ /* 0x001f280000300a00 */
[----:B--2---:R0:W-:Y:S04]  /*3a2d0*/  STG.E.U16 [R24.64], R12 ;  /* 0x0000000c18007986 */ /* 0x0041e8000c101504 */
[----:B0-----:R-:W2:Y:S01]  /*3a2e0*/  LDL.LU.64 R24, [R1+0x300] ;  /* 0x0003000001187983 */ /* 0x001ea20000300a00 */
[----:B------:R-:W-:-:S02]  /*3a2f0*/  IMAD.MOV.U32 R13, RZ, RZ, R20 ;  /* 0x000000ffff0d7224 */ /* 0x000fc400078e0014 */
[----:B------:R-:W-:-:S05]  /*3a300*/  IMAD R8, R11, 0x2, R3 ;  /* 0x000000020b087824 */ /* 0x000fca00078e0203 */
[C---:B------:R-:W-:Y:S02]  /*3a310*/  LEA R14, P0, R8.reuse, R2, 0x1 ;  /* 0x00000002080e7211 */ /* 0x040fe400078008ff */
[----:B------:R-:W-:Y:S02]  /*3a320*/  LEA R3, R11, R8, 0x1 ;  /* 0x000000080b037211 */ /* 0x000fe400078e08ff */
[----:B------:R-:W-:Y:S01]  /*3a330*/  LEA.HI.X.SX32 R15, R8, R0, 0x1, P0 ;  /* 0x00000000080f7211 */ /* 0x000fe200000f0eff */
[----:B----4-:R-:W-:Y:S04]  /*3a340*/  STG.E.U16 [R22.64], R10 ;  /* 0x0000000a16007986 */ /* 0x010fe8000c101504 */
[----:B------:R-:W0:Y:S04]  /*3a350*/  LDS.128 R20, [R18+0x800] ;  /* 0x0008000012147984 */ /* 0x000e280000000c00 */
[----:B--2---:R-:W-:Y:S04]  /*3a360*/  STL.64 [R1+0x1310], R24 ;  /* 0x0013101801007387 */ /* 0x004fe80000100a00 */
[----:B------:R1:W-:Y:S02]  /*3a370*/  STL.64 [R1+0x208], R14 ;  /* 0x0002080e01007387 */ /* 0x0003e40000100a00 */
[----:B-1----:R-:W-:-:S04]  /*3a380*/  LEA R14, P0, R3, R2, 0x1 ;  /* 0x00000002030e7211 */ /* 0x002fc800078008ff */
[----:B------:R-:W-:-:S05]  /*3a390*/  LEA.HI.X.SX32 R15, R3, R0, 0x1, P0 ;  /* 0x00000000030f7211 */ /* 0x000fca00000f0eff */
[----:B------:R-:W-:Y:S04]  /*3a3a0*/  STL.64 [R1+0x200], R14 ;  /* 0x0002000e01007387 */ /* 0x000fe80000100a00 */
[----:B0-----:R-:W-:Y:S04]  /*3a3b0*/  STL.64 [R1], R20 ;  /* 0x0000001401007387 */ /* 0x001fe80000100a00 */
[----:B------:R0:W-:Y:S04]  /*3a3c0*/  STL.64 [R1+0x8], R22 ;  /* 0x0000081601007387 */ /* 0x0001e80000100a00 */
[----:B0-----:R-:W2:Y:S04]  /*3a3d0*/  LDL.LU R22, [R1+0x1320] ;  /* 0x0013200001167983 */ /* 0x001ea80000300800 */
[----:B------:R-:W4:Y:S01]  /*3a3e0*/  LDL.LU.64 R20, [R1+0x1318] ;  /* 0x0013180001147983 */ /* 0x000f220000300a00 */
[----:B------:R-:W-:-:S04]  /*3a3f0*/  LEA R8, R11, R3, 0x1 ;  /* 0x000000030b087211 */ /* 0x000fc800078e08ff */
[----:B------:R-:W-:Y:S01]  /*3a400*/  LEA R14, P0, R8, R2, 0x1 ;  /* 0x00000002080e7211 */ /* 0x000fe200078008ff */
[----:B------:R-:W-:-:S03]  /*3a410*/  IMAD R3, R11, 0x2, R8 ;  /* 0x000000020b037824 */ /* 0x000fc600078e0208 */
[----:B------:R-:W-:Y:S02]  /*3a420*/  LEA.HI.X.SX32 R15, R8, R0, 0x1, P0 ;  /* 0x00000000080f7211 */ /* 0x000fe400000f0eff */
[----:B------:R-:W-:-:S03]  /*3a430*/  LEA R12, R11, R3, 0x1 ;  /* 0x000000030b0c7211 */ /* 0x000fc600078e08ff */
[----:B------:R0:W-:Y:S02]  /*3a440*/  STL.64 [R1+0x1f8], R14 ;  /* 0x0001f80e01007387 */ /* 0x0001e40000100a00 */
[----:B0-----:R-:W-:-:S04]  /*3a450*/  LEA R14, P0, R3, R2, 0x1 ;  /* 0x00000002030e7211 */ /* 0x001fc800078008ff */
[----:B------:R-:W-:Y:S01]  /*3a460*/  LEA.HI.X.SX32 R15, R3, R0, 0x1, P0 ;  /* 0x00000000030f7211 */ /* 0x000fe200000f0eff */
[----:B------:R-:W-:Y:S01]  /*3a470*/  IMAD R3, R11, 0x2, R12 ;  /* 0x000000020b037824 */ /* 0x000fe200078e020c */
[----:B------:R-:W-:-:S03]  /*3a480*/  LEA R16, P0, R12, R2, 0x1 ;  /* 0x000000020c107211 */ /* 0x000fc600078008ff */
[----:B------:R0:W-:Y:S01]  /*3a490*/  STL.64 [R1+0x1f0], R14 ;  /* 0x0001f00e01007387 */ /* 0x0001e20000100a00 */
[----:B------:R-:W-:-:S03]  /*3a4a0*/  LEA.HI.X.SX32 R17, R12, R0, 0x1, P0 ;  /* 0x000000000c117211 */ /* 0x000fc600000f0eff */
[----:B0-----:R-:W3:Y:S04]  /*3a4b0*/  LDL.LU.64 R14, [R1+0x318] ;  /* 0x00031800010e7983 */ /* 0x001ee80000300a00 */
[----:B----4-:R-:W-:Y:S04]  /*3a4c0*/  STG.E.U16 [R20.64], R9 ;  /* 0x0000000914007986 */ /* 0x010fe8000c101504 */
[----:B--2---:R-:W0:Y:S04]  /*3a4d0*/  LDS.128 R8, [R22+0x800] ;  /* 0x0008000016087984 */ /* 0x004e280000000c00 */
[----:B---3--:R-:W-:Y:S04]  /*3a4e0*/  STG.E.U16 [R26.64], R4 ;  /* 0x000000041a007986 */ /* 0x008fe8000c101504 */
[----:B------:R-:W1:Y:S04]  /*3a4f0*/  LDS.128 R24, [R28+0x1000] ;  /* 0x001000001c187984 */ /* 0x000e680000000c00 */
[----:B0-----:R1:W-:Y:S04]  /*3a500*/  STL [R1+0x12d0], R9 ;  /* 0x0012d00901007387 */ /* 0x0013e80000100800 */
[----:B------:R-:W-:Y:S04]  /*3a510*/  STL [R1+0x1218], R10 ;  /* 0x0012180a01007387 */ /* 0x000fe80000100800 */
[----:B------:R-:W-:Y:S01]  /*3a520*/  STL [R1+0x11a0], R11 ;  /* 0x0011a00b01007387 */ /* 0x000fe20000100800 */
[----:B-1----:R-:W-:-:S03]  /*3a530*/  MOV R9, R24 ;  /* 0x0000001800097202 */ /* 0x002fc60000000f00 */
[----:B------:R-:W-:Y:S04]  /*3a540*/  STL.64 [R1+0x1e8], R16 ;  /* 0x0001e81001007387 */ /* 0x000fe80000100a00 */
[----:B------:R0:W-:Y:S04]  /*3a550*/  STL [R1+0x74], R25 ;  /* 0x0000741901007387 */ /* 0x0001e80000100800 */
[----:B------:R-:W-:Y:S04]  /*3a560*/  STL.64 [R1+0x78], R26 ;  /* 0x0000781a01007387 */ /* 0x000fe80000100a00 */
[----:B0-----:R-:W2:Y:S01]  /*3a570*/  LDL.LU.64 R24, [R1+0x1310] ;  /* 0x0013100001187983 */ /* 0x001ea20000300a00 */
[----:B------:R-:W-:-:S02]  /*3a580*/  LEA R16, P0, R3, R2, 0x1 ;  /* 0x0000000203107211 */ /* 0x000fc400078008ff */
[----:B------:R-:W-:Y:S02]  /*3a590*/  MOV R11, c[0x0][0x1c8] ;  /* 0x00007200000b7a02 */ /* 0x000fe40000000f00 */
[----:B------:R-:W-:-:S03]  /*3a5a0*/  LEA.HI.X.SX32 R17, R3, R0, 0x1, P0 ;  /* 0x0000000003117211 */ /* 0x000fc600000f0eff */
[C---:B------:R-:W-:Y:S02]  /*3a5b0*/  IMAD R12, R11.reuse, 0x2, R3 ;  /* 0x000000020b0c7824 */ /* 0x040fe400078e0203 */
[----:B------:R0:W-:Y:S02]  /*3a5c0*/  STL.64 [R1+0x1e0], R16 ;  /* 0x0001e01001007387 */ /* 0x0001e40000100a00 */
[----:B------:R-:W-:Y:S01]  /*3a5d0*/  IMAD R3, R11, 0x2, R12 ;  /* 0x000000020b037824 */ /* 0x000fe200078e020c */
[----:B0-----:R-:W-:-:S04]  /*3a5e0*/  LEA R16, P0, R12, R2, 0x1 ;  /* 0x000000020c107211 */ /* 0x001fc800078008ff */
[----:B------:R-:W-:Y:S01]  /*3a5f0*/  LEA.HI.X.SX32 R17, R12, R0, 0x1, P0 ;  /* 0x000000000c117211 */ /* 0x000fe200000f0eff */
[----:B--2---:R-:W-:Y:S04]  /*3a600*/  STG.E.U16 [R24.64], R5 ;  /* 0x0000000518007986 */ /* 0x004fe8000c101504 */
[----:B------:R-:W0:Y:S04]  /*3a610*/  LDS.128 R24, [R29+0x1000] ;  /* 0x001000001d187984 */ /* 0x000e280000000c00 */
[----:B------:R-:W-:Y:S04]  /*3a620*/  STG.E.U16 [R14.64], R13 ;  /* 0x0000000d0e007986 */ /* 0x000fe8000c101504 */
[----:B------:R-:W-:Y:S04]  /*3a630*/  LDS.128 R12, [R22+0x1000] ;  /* 0x00100000160c7984 */ /* 0x000fe80000000c00 */
[----:B0-----:R-:W-:Y:S01]  /*3a640*/  STL [R1+0x34], R25 ;  /* 0x0000341901007387 */ /* 0x001fe20000100800 */
[----:B------:R-:W-:-:S03]  /*3a650*/  MOV R5, R24 ;  /* 0x0000001800057202 */ /* 0x000fc60000000f00 */
[----:B------:R-:W-:Y:S04]  /*3a660*/  STL.64 [R1+0x38], R26 ;  /* 0x0000381a01007387 */ /* 0x000fe80000100a00 */
[----:B------:R-:W0:Y:S04]  /*3a670*/  LDS.128 R24, [R18+0x1000] ;  /* 0x0010000012187984 */ /* 0x000e280000000c00 */
[----:B------:R1:W-:Y:S04]  /*3a680*/  STL [R1+0x1308], R6 ;  /* 0x0013080601007387 */ /* 0x0003e80000100800 */
[----:B-1----:R-:W2:Y:S04]  /*3a690*/  LDL.LU.64 R6, [R1+0x330] ;  /* 0x0003300001067983 */ /* 0x002ea80000300a00 */
[----:B------:R1:W-:Y:S04]  /*3a6a0*/  STL.64 [R1+0x1300], R4 ;  /* 0x0013000401007387 */ /* 0x0003e80000100a00 */
[----:B------:R3:W-:Y:S01]  /*3a6b0*/  STL.64 [R1+0x1d8], R16 ;  /* 0x0001d81001007387 */ /* 0x0007e20000100a00 */
[----:B-1----:R-:W-:-:S04]  /*3a6c0*/  LEA R4, P0, R3, R2, 0x1 ;  /* 0x0000000203047211 */ /* 0x002fc800078008ff */
[----:B------:R-:W-:Y:S01]  /*3a6d0*/  LEA.HI.X.SX32 R5, R3, R0, 0x1, P0 ;  /* 0x0000000003057211 */ /* 0x000fe200000f0eff */
[----:B0-----:R-:W-:Y:S04]  /*3a6e0*/  STL.64 [R1+0x12f8], R24 ;  /* 0x0012f81801007387 */ /* 0x001fe80000100a00 */
[----:B------:R-:W-:Y:S04]  /*3a6f0*/  STL [R1+0x121c], R26 ;  /* 0x00121c1a01007387 */ /* 0x000fe80000100800 */
[----:B------:R-:W-:Y:S04]  /*3a700*/  STL [R1+0x11b0], R27 ;  /* 0x0011b01b01007387 */ /* 0x000fe80000100800 */
[----:B------:R0:W-:Y:S04]  /*3a710*/  STL.64 [R1+0x1d0], R4 ;  /* 0x0001d00401007387 */ /* 0x0001e80000100a00 */
[----:B------:R-:W-:Y:S04]  /*3a720*/  STL.64 [R1+0x12f0], R12 ;  /* 0x0012f00c01007387 */ /* 0x000fe80000100a00 */
[----:B------:R-:W-:Y:S04]  /*3a730*/  STL [R1+0x1128], R15 ;  /* 0x0011280f01007387 */ /* 0x000fe80000100800 */
[----:B------:R-:W-:Y:S04]  /*3a740*/  STL [R1+0x130c], R14 ;  /* 0x00130c0e01007387 */ /* 0x000fe80000100800 */
[----:B------:R-:W1:Y:S01]  /*3a750*/  LDS.128 R12, [R28+0x1800] ;  /* 0x001800001c0c7984 */ /* 0x000e620000000c00 */
[----:B---3--:R-:W-:-:S03]  /*3a760*/  IMAD R16, R11, 0x2, R3 ;  /* 0x000000020b107824 */ /* 0x008fc600078e0203 */
[----:B------:R-:W3:Y:S02]  /*3a770*/  LDL.LU.64 R20, [R1+0x348] ;  /* 0x0003480001147983 */ /* 0x000ee40000300a00 */
[----:B0-----:R-:W-:-:S04]  /*3a780*/  LEA R4, P0, R16, R2, 0x1 ;  /* 0x0000000210047211 */ /* 0x001fc800078008ff */
[----:B------:R-:W-:-:S05]  /*3a790*/  LEA.HI.X.SX32 R5, R16, R0, 0x1, P0 ;  /* 0x0000000010057211 */ /* 0x000fca00000f0eff */
[----:B------:R-:W-:Y:S04]  /*3a7a0*/  STL.64 [R1+0x1c8], R4 ;  /* 0x0001c80401007387 */ /* 0x000fe80000100a00 */
[----:B-1----:R0:W-:Y:S02]  /*3a7b0*/  STL [R1+0x6c], R15 ;  /* 0x00006c0f01007387 */ /* 0x0021e40000100800 */
[----:B0-----:R-:W-:Y:S02]  /*3a7c0*/  MOV R15, R14 ;  /* 0x0000000e000f7202 */ /* 0x001fe40000000f00 */
[----:B------:R-:W4:Y:S01]  /*3a7d0*/  LDL.LU R14, [R1+0x130c] ;  /* 0x00130c00010e7983 */ /* 0x000f220000300800 */
[----:B------:R-:W-:-:S05]  /*3a7e0*/  IMAD.MOV.U32 R26, RZ, RZ, R13 ;  /* 0x000000ffff1a7224 */ /* 0x000fca00078e000d */
[----:B------:R-:W-:Y:S01]  /*3a7f0*/  STL [R1+0x12b8], R26 ;  /* 0x0012b81a01007387 */ /* 0x000fe20000100800 */
[----:B------:R-:W-:-:S03]  /*3a800*/  LEA R3, R11, R16, 0x1 ;  /* 0x000000100b037211 */ /* 0x000fc600078e08ff */
[----:B----4-:R0:W-:Y:S04]  /*3a810*/  STL.64 [R1+0x11f8], R14 ;  /* 0x0011f80e01007387 */ /* 0x0101e80000100a00 */
[----:B0-----:R-:W2:Y:S01]  /*3a820*/  LDL.LU R15, [R1] ;  /* 0x00000000010f7983 */ /* 0x001ea20000300800 */
[----:B------:R-:W-:-:S03]  /*3a830*/  LEA R4, P0, R3, R2, 0x1 ;  /* 0x0000000203047211 */ /* 0x000fc600078008ff */
[----:B------:R-:W4:Y:S01]  /*3a840*/  LDL.LU.64 R26, [R1+0x398] ;  /* 0x00039800011a7983 */ /* 0x000f220000300a00 */
[----:B------:R-:W-:-:S05]  /*3a850*/  LEA.HI.X.SX32 R5, R3, R0, 0x1, P0 ;  /* 0x0000000003057211 */ /* 0x000fca00000f0eff */
[----:B------:R-:W-:Y:S04]  /*3a860*/  STL.64 [R1+0x1c0], R4 ;  /* 0x0001c00401007387 */ /* 0x000fe80000100a00 */
[----:B------:R-:W3:Y:S04]  /*3a870*/  LDL.LU.64 R24, [R1+0x390] ;  /* 0x0003900001187983 */ /* 0x000ee80000300a00 */
[----:B--2---:R-:W-:Y:S04]  /*3a880*/  STG.E.U16 [R6.64], R15 ;  /* 0x0000000f06007986 */ /* 0x004fe8000c101504 */
[----:B------:R-:W0:Y:S04]  /*3a890*/  LDS.128 R4, [R29+0x1800] ;  /* 0x001800001d047984 */ /* 0x000e280000000c00 */
[----:B------:R-:W-:Y:S04]  /*3a8a0*/  STL [R1+0x12d4], R15 ;  /* 0x0012d40f01007387 */ /* 0x000fe80000100800 */
[----:B0-----:R-:W-:Y:S04]  /*3a8b0*/  STL [R1+0x20], R4 ;  /* 0x0000200401007387 */ /* 0x001fe80000100800 */
[----:B------:R0:W-:Y:S02]  /*3a8c0*/  STL [R1+0x2c], R7 ;  /* 0x00002c0701007387 */ /* 0x0001e40000100800 */
[----:B0-----:R-:W-:-:S02]  /*3a8d0*/  IMAD.MOV.U32 R7, RZ, RZ, R6 ;  /* 0x000000ffff077224 */ /* 0x001fc400078e0006 */
[----:B------:R-:W2:Y:S01]  /*3a8e0*/  LDL.LU R6, [R1+0x1308] ;  /* 0x0013080001067983 */ /* 0x000ea20000300800 */
[----:B------:R-:W-:-:S03]  /*3a8f0*/  MOV R10, R5 ;  /* 0x00000005000a7202 */ /* 0x000fc60000000f00 */
[----:B------:R-:W2:Y:S01]  /*3a900*/  LDL.LU.64 R4, [R1+0x1300] ;  /* 0x0013000001047983 */ /* 0x000ea20000300a00 */
[----:B------:R-:W-:Y:S01]  /*3a910*/  IMAD R16, R11, 0x2, R3 ;  /* 0x000000020b107824 */ /* 0x000fe200078e0203 */
[----:B------:R-:W-:-:S04]  /*3a920*/  MOV R28, R12 ;  /* 0x0000000c001c7202 */ /* 0x000fc80000000f00 */
[----:B------:R-:W-:Y:S01]  /*3a930*/  LEA R12, P0, R16, R2, 0x1 ;  /* 0x00000002100c7211 */ /* 0x000fe200078008ff */
[----:B------:R-:W-:-:S03]  /*3a940*/  IMAD R3, R11, 0x2, R16 ;  /* 0x000000020b037824 */ /* 0x000fc600078e0210 */
[----:B------:R-:W-:Y:S02]  /*3a950*/  LEA.HI.X.SX32 R13, R16, R0, 0x1, P0 ;  /* 0x00000000100d7211 */ /* 0x000fe400000f0eff */
[----:B------:R-:W0:Y:S04]  /*3a960*/  LDS.128 R16, [R18+0x1800] ;  /* 0x0018000012107984 */ /* 0x000e280000000c00 */
[----:B---3--:R-:W-:Y:S04]  /*3a970*/  STG.E.U16 [R20.64], R8 ;  /* 0x0000000814007986 */ /* 0x008fe8000c101504 */
[----:B------:R-:W1:Y:S01]  /*3a980*/  LDS.128 R20, [R22+0x1800] ;  /* 0x0018000016147984 */ /* 0x000e620000000c00 */
[----:B------:R-:W-:-:S03]  /*3a990*/  LEA R29, R11, R3, 0x1 ;  /* 0x000000030b1d7211 */ /* 0x000fc600078e08ff */
[----:B----4-:R-:W-:Y:S04]  /*3a9a0*/  STG.E.U16 [R26.64], R9 ;  /* 0x000000091a007986 */ /* 0x010fe8000c101504 */
[----:B--2---:R2:W-:Y:S04]  /*3a9b0*/  STL.64 [R1+0x1208], R6 ;  /* 0x0012080601007387 */ /* 0x0045e80000100a00 */
[----:B------:R3:W-:Y:S01]  /*3a9c0*/  STL.64 [R1+0x1b8], R12 ;  /* 0x0001b80c01007387 */ /* 0x0007e20000100a00 */
[----:B--2---:R-:W-:-:S03]  /*3a9d0*/  LEA R6, P0, R3, R2, 0x1 ;  /* 0x0000000203067211 */ /* 0x004fc600078008ff */
[----:B0-----:R-:W-:Y:S01]  /*3a9e0*/  STL [R1+0x1138], R19 ;  /* 0x0011381301007387 */ /* 0x001fe20000100800 */
[----:B------:R-:W-:-:S03]  /*3a9f0*/  LEA.HI.X.SX32 R7, R3, R0, 0x1, P0 ;  /* 0x0000000003077211 */ /* 0x000fc600000f0eff */
[----:B------:R0:W-:Y:S01]  /*3aa00*/  STL [R1+0x1234], R18 ;  /* 0x0012341201007387 */ /* 0x0001e20000100800 */
[----:B---3--:R-:W-:Y:S01]  /*3aa10*/  LEA R12, P0, R29, R2, 0x1 ;  /* 0x000000021d0c7211 */ /* 0x008fe200078008ff */
[----:B------:R-:W-:-:S03]  /*3aa20*/  IMAD R3, R11, 0x2, R29 ;  /* 0x000000020b037824 */ /* 0x000fc600078e021d */
[----:B------:R-:W-:Y:S01]  /*3aa30*/  LEA.HI.X.SX32 R13, R29, R0, 0x1, P0 ;  /* 0x000000001d0d7211 */ /* 0x000fe200000f0eff */
[----:B0-----:R-:W2:Y:S04]  /*3aa40*/  LDL.LU.64 R18, [R1+0x388] ;  /* 0x0003880001127983 */ /* 0x001ea80000300a00 */
[----:B------:R-:W3:Y:S04]  /*3aa50*/  LDL.LU.64 R14, [R1+0x380] ;  /* 0x00038000010e7983 */ /* 0x000ee80000300a00 */
[----:B------:R0:W-:Y:S04]  /*3aa60*/  STL.64 [R1+0x1b0], R6 ;  /* 0x0001b00601007387 */ /* 0x0001e80000100a00 */
[----:B0-----:R-:W4:Y:S04]  /*3aa70*/  LDL.LU R7, [R1+0x20] ;  /* 0x0000200001077983 */ /* 0x001f280000300800 */
[----:B-1----:R-:W-:Y:S04]  /*3aa80*/  STL [R1+0x1248], R21 ;  /* 0x0012481501007387 */ /* 0x002fe80000100800 */
[----:B------:R-:W-:Y:S04]  /*3aa90*/  STL [R1+0x11dc], R22 ;  /* 0x0011dc1601007387 */ /* 0x000fe80000100800 */
[----:B------:R0:W-:Y:S01]  /*3aaa0*/  STL [R1+0x11c8], R23 ;  /* 0x0011c81701007387 */ /* 0x0001e20000100800 */
[----:B------:R-:W-:-:S03]  /*3aab0*/  LEA R29, R11, R3, 0x1 ;  /* 0x000000030b1d7211 */ /* 0x000fc600078e08ff */
[----:B0-----:R-:W4:Y:S04]  /*3aac0*/  LDL.LU.64 R22, [R1+0x370] ;  /* 0x0003700001167983 */ /* 0x001f280000300a00 */
[----:B------:R0:W-:Y:S04]  /*3aad0*/  STL.64 [R1+0x1a8], R12 ;  /* 0x0001a80c01007387 */ /* 0x0001e80000100a00 */
[----:B------:R1:W-:Y:S01]  /*3aae0*/  STL.64 [R1+0x12e0], R8 ;  /* 0x0012e00801007387 */ /* 0x0003e20000100a00 */
[----:B0-----:R-:W-:-:S04]  /*3aaf0*/  LEA R12, P0, R3, R2, 0x1 ;  /* 0x00000002030c7211 */ /* 0x001fc800078008ff */
[----:B------:R-:W-:Y:S01]  /*3ab00*/  LEA.HI.X.SX32 R13, R3, R0, 0x1, P0 ;  /* 0x00000000030d7211 */ /* 0x000fe200000f0eff */
[----:B-1----:R-:W2:Y:S04]  /*3ab10*/  LDL.LU.64 R8, [R1+0x378] ;  /* 0x0003780001087983 */ /* 0x002ea80000300a00 */
[----:B------:R-:W2:Y:S04]  /*3ab20*/  LDL.LU.64 R26, [R1+0x368] ;  /* 0x00036800011a7983 */ /* 0x000ea80000300a00 */
[----:B------:R0:W-:Y:S04]  /*3ab30*/  STL.64 [R1+0x1a0], R12 ;  /* 0x0001a00c01007387 */ /* 0x0001e80000100a00 */
[----:B------:R1:W-:Y:S01]  /*3ab40*/  STG.E.U16 [R24.64], R5 ;  /* 0x0000000518007986 */ /* 0x0003e2000c101504 */
[----:B0-----:R-:W-:-:S03]  /*3ab50*/  LEA R12, P0, R29, R2, 0x1 ;  /* 0x000000021d0c7211 */ /* 0x001fc600078008ff */
[----:B-1----:R-:W2:Y:S01]  /*3ab60*/  LDL.LU.64 R24, [R1+0x12f8] ;  /* 0x0012f80001187983 */ /* 0x002ea20000300a00 */
[----:B------:R-:W-:-:S03]  /*3ab70*/  LEA.HI.X.SX32 R13, R29, R0, 0x1, P0 ;  /* 0x000000001d0d7211 */ /* 0x000fc600000f0eff */
[----:B------:R-:W-:Y:S04]  /*3ab80*/  STL.64 [R1+0x12e8], R4 ;  /* 0x0012e80401007387 */ /* 0x000fe80000100a00 */
[----:B------:R0:W-:Y:S04]  /*3ab90*/  STL.64 [R1+0x198], R12 ;  /* 0x0001980c01007387 */ /* 0x0001e80000100a00 */
[----:B0-----:R-:W3:Y:S01]  /*3aba0*/  LDL.LU.64 R12, [R1+0x12f0] ;  /* 0x0012f000010c7983 */ /* 0x001ee20000300a00 */
[----:B------:R-:W-:-:S05]  /*3abb0*/  IMAD R3, R11, 0x2, R29 ;  /* 0x000000020b037824 */ /* 0x000fca00078e021d */
[----:B------:R-:W-:Y:S02]  /*3abc0*/  LEA R4, P0, R3, R2, 0x1 ;  /* 0x0000000203047211 */ /* 0x000fe400078008ff */
[----:B------:R-:W-:Y:S02]  /*3abd0*/  LEA R29, R11, R3, 0x1 ;  /* 0x000000030b1d7211 */ /* 0x000fe400078e08ff */
[----:B------:R-:W-:-:S03]  /*3abe0*/  LEA.HI.X.SX32 R5, R3, R0, 0x1, P0 ;  /* 0x0000000003057211 */ /* 0x000fc600000f0eff */
[----:B------:R-:W-:Y:S01]  /*3abf0*/  IMAD R3, R11, 0x2, R29 ;  /* 0x000000020b037824 */ /* 0x000fe200078e021d */
[----:B--2---:R-:W-:Y:S04]  /*3ac00*/  STG.E.U16 [R18.64], R24 ;  /* 0x0000001812007986 */ /* 0x004fe8000c101504 */
[----:B------:R0:W-:Y:S04]  /*3ac10*/  STL.64 [R1+0x12c8], R24 ;  /* 0x0012c81801007387 */ /* 0x0001e80000100a00 */
[----:B0-----:R-:W2:Y:S04]  /*3ac20*/  LDL.LU.64 R24, [R1+0x360] ;  /* 0x0003600001187983 */ /* 0x001ea80000300a00 */
[----:B------:R-:W2:Y:S04]  /*3ac30*/  LDL.LU R19, [R1+0x90] ;  /* 0x0000900001137983 */ /* 0x000ea80000300800 */
[----:B------:R0:W-:Y:S04]  /*3ac40*/  STL.64 [R1+0x190], R4 ;  /* 0x0001900401007387 */ /* 0x0001e80000100a00 */
[----:B---3--:R-:W-:Y:S01]  /*3ac50*/  STG.E.U16 [R14.64], R12 ;  /* 0x0000000c0e007986 */ /* 0x008fe2000c101504 */
[----:B0-----:R-:W-:-:S03]  /*3ac60*/  LEA R4, P0, R29, R2, 0x1 ;  /* 0x000000021d047211 */ /* 0x001fc600078008ff */
[----:B------:R0:W-:Y:S01]  /*3ac70*/  STL.64 [R1+0x12d8], R12 ;  /* 0x0012d80c01007387 */ /* 0x0001e20000100a00 */
[----:B------:R-:W-:-:S03]  /*3ac80*/  LEA.HI.X.SX32 R5, R29, R0, 0x1, P0 ;  /* 0x000000001d057211 */ /* 0x000fc600000f0eff */
[----:B0-----:R-:W3:Y:S04]  /*3ac90*/  LDL.LU.64 R12, [R1+0x3b0] ;  /* 0x0003b000010c7983 */ /* 0x001ee80000300a00 */
[----:B------:R-:W3:Y:S04]  /*3aca0*/  LDL.LU R15, [R1+0x50] ;  /* 0x00005000010f7983 */ /* 0x000ee80000300800 */
[----:B------:R0:W-:Y:S01]  /*3acb0*/  STL.64 [R1+0x188], R4 ;  /* 0x0001880401007387 */ /* 0x0001e20000100a00 */
[----:B------:R-:W-:-:S03]  /*3acc0*/  LEA R29, R11, R3, 0x1 ;  /* 0x000000030b1d7211 */ /* 0x000fc600078e08ff */
[----:B------:R1:W-:Y:S01]  /*3acd0*/  STG.E.U16 [R8.64], R28 ;  /* 0x0000001c08007986 */ /* 0x0003e2000c101504 */
[----:B0-----:R-:W-:-:S04]  /*3ace0*/  LEA R4, P0, R3, R2, 0x1 ;  /* 0x0000000203047211 */ /* 0x001fc800078008ff */
[----:B------:R-:W-:Y:S01]  /*3acf0*/  LEA.HI.X.SX32 R5, R3, R0, 0x1, P0 ;  /* 0x0000000003057211 */ /* 0x000fe200000f0eff */
[----:B-1----:R-:W3:Y:S04]  /*3ad00*/  LDL.LU.64 R8, [R1+0x3a8] ;  /* 0x0003a80001087983 */ /* 0x002ee80000300a00 */
[----:B------:R0:W-:Y:S04]  /*3ad10*/  STL.64 [R1+0x180], R4 ;  /* 0x0001800401007387 */ /* 0x0001e80000100a00 */
[----:B----4-:R1:W-:Y:S01]  /*3ad20*/  STG.E.U16 [R22.64], R7 ;  /* 0x0000000716007986 */ /* 0x0103e2000c101504 */
[----:B0-----:R-:W-:-:S04]  /*3ad30*/  LEA R4, P0, R29, R2, 0x1 ;  /* 0x000000021d047211 */ /* 0x001fc800078008ff */
[----:B------:R-:W-:Y:S01]  /*3ad40*/  LEA.HI.X.SX32 R5, R29, R0, 0x1, P0 ;  /* 0x000000001d057211 */ /* 0x000fe200000f0eff */
[----:B-1----:R-:W4:Y:S04]  /*3ad50*/  LDL.LU R22, [R1+0x10] ;  /* 0x0000100001167983 */ /* 0x002f280000300800 */
[----:B------:R-:W-:Y:S04]  /*3ad60*/  STL [R1+0x12c0], R7 ;  /* 0x0012c00701007387 */ /* 0x000fe80000100800 */
[----:B------:R0:W-:Y:S04]  /*3ad70*/  STL.64 [R1+0x178], R4 ;  /* 0x0001780401007387 */ /* 0x0001e80000100a00 */
[----:B0-----:R-:W3:Y:S01]  /*3ad80*/  LDL.LU.64 R4, [R1+0x12e8] ;  /* 0x0012e80001047983 */ /* 0x001ee20000300a00 */
[----:B------:R-:W-:-:S05]  /*3ad90*/  IMAD R3, R11, 0x2, R29 ;  /* 0x000000020b037824 */ /* 0x000fca00078e021d */
[----:B------:R-:W-:Y:S01]  /*3ada0*/  LEA R6, P0, R3, R2, 0x1 ;  /* 0x0000000203067211 */ /* 0x000fe200078008ff */
[----:B------:R0:W-:Y:S01]  /*3adb0*/  STG.E.U16 [R26.64], R16 ;  /* 0x000000101a007986 */ /* 0x0001e2000c101504 */
[----:B------:R-:W-:Y:S02]  /*3adc0*/  LEA R29, R11, R3, 0x1 ;  /* 0x000000030b1d7211 */ /* 0x000fe400078e08ff */
[----:B------:R-:W-:Y:S01]  /*3add0*/  LEA.HI.X.SX32 R7, R3, R0, 0x1, P0 ;  /* 0x0000000003077211 */ /* 0x000fe200000f0eff */
[----:B0-----:R-:W4:Y:S04]  /*3ade0*/  LDL.LU.64 R26, [R1+0x3c8] ;  /* 0x0003c800011a7983 */ /* 0x001f280000300a00 */
[----:B------:R0:W-:Y:S01]  /*3adf0*/  STL.64 [R1+0x170], R6 ;  /* 0x0001700601007387 */ /* 0x0001e20000100a00 */
[----:B------:R-:W-:Y:S01]  /*3ae00*/  IMAD R3, R11, 0x2, R29 ;  /* 0x000000020b037824 */ /* 0x000fe200078e021d */
[----:B0-----:R-:W-:-:S04]  /*3ae10*/  LEA R6, P0, R29, R2, 0x1 ;  /* 0x000000021d067211 */ /* 0x001fc800078008ff */
[----:B------:R-:W-:Y:S02]  /*3ae20*/  LEA.HI.X.SX32 R7, R29, R0, 0x1, P0 ;  /* 0x000000001d077211 */ /* 0x000fe400000f0eff */
[----:B------:R-:W-:-:S05]  /*3ae30*/  LEA R14, R11, R3, 0x1 ;  /* 0x000000030b0e7211 */ /* 0x000fca00078e08ff */
[----:B------:R-:W-:Y:S01]  /*3ae40*/  IMAD R29, R11, 0x2, R14 ;  /* 0x000000020b1d7824 */ /* 0x000fe200078e020e */
[----:B--2---:R0:W-:Y:S04]  /*3ae50*/  STG.E.U16 [R24.64], R20 ;  /* 0x0000001418007986 */ /* 0x0041e8000c101504 */
[----:B0-----:R-:W2:Y:S04]  /*3ae60*/  LDL.LU.64 R24, [R1+0x3c0] ;  /* 0x0003c00001187983 */ /* 0x001ea80000300a00 */
[----:B------:R0:W-:Y:S04]  /*3ae70*/  STL.64 [R1+0x168], R6 ;  /* 0x0001680601007387 */ /* 0x0001e80000100a00 */
[----:B------:R-:W2:Y:S01]  /*3ae80*/  LDL.LU R18, [R1+0x80] ;  /* 0x0000800001127983 */ /* 0x000ea20000300800 */
[----:B0-----:R-:W-:-:S04]  /*3ae90*/  LEA R6, P0, R3, R2, 0x1 ;  /* 0x0000000203067211 */ /* 0x001fc800078008ff */
[----:B------:R-:W-:-:S05]  /*3aea0*/  LEA.HI.X.SX32 R7, R3, R0, 0x1, P0 ;  /* 0x0000000003077211 */ /* 0x000fca00000f0eff */
[----:B------:R0:W-:Y:S02]  /*3aeb0*/  STL.64 [R1+0x160], R6 ;  /* 0x0001600601007387 */ /* 0x0001e40000100a00 */
[----:B0-----:R-:W-:-:S04]  /*3aec0*/  LEA R6, P0, R14, R2, 0x1 ;  /* 0x000000020e067211 */ /* 0x001fc800078008ff */
[----:B------:R-:W-:Y:S02]  /*3aed0*/  LEA.HI.X.SX32 R7, R14, R0, 0x1, P0 ;  /* 0x000000000e077211 */ /* 0x000fe400000f0eff */
[----:B---3--:R-:W-:-:S05]  /*3aee0*/  PRMT R4, R19, 0x7632, R4 ;  /* 0x0000763213047816 */ /* 0x008fca0000000004 */
[----:B------:R0:W-:Y:S02]  /*3aef0*/  STG.E.U16 [R12.64], R4 ;  /* 0x000000040c007986 */ /* 0x0001e4000c101504 */
[----:B0-----:R-:W-:Y:S02]  /*3af00*/  PRMT R4, R15, 0x7632, R4 ;  /* 0x000076320f047816 */ /* 0x001fe40000000004 */
[----:B------:R-:W3:Y:S04]  /*3af10*/  LDL.LU.64 R12, [R1+0xf0] ;  /* 0x0000f000010c7983 */ /* 0x000ee80000300a00 */
[----:B------:R-:W3:Y:S04]  /*3af20*/  LDL.LU R19, [R1+0x40] ;  /* 0x0000400001137983 */ /* 0x000ee80000300800 */
[----:B------:R-:W3:Y:S04]  /*3af30*/  LDL.LU.64 R14, [R1+0xe8] ;  /* 0x0000e800010e7983 */ /* 0x000ee80000300a00 */
[----:B------:R-:W-:Y:S04]  /*3af40*/  STL.64 [R1+0x158], R6 ;  /* 0x0001580601007387 */ /* 0x000fe80000100a00 */
[----:B------:R0:W-:Y:S04]  /*3af50*/  STG.E.U16 [R8.64], R4 ;  /* 0x0000000408007986 */ /* 0x0001e8000c101504 */
[----:B0-----:R-:W3:Y:S01]  /*3af60*/  LDL.LU.64 R8, [R1+0x12e0] ;  /* 0x0012e00001087983 */ /* 0x001ee20000300a00 */
[----:B------:R-:W-:-:S02]  /*3af70*/  LEA R6, P0, R29, R2, 0x1 ;  /* 0x000000021d067211 */ /* 0x000fc400078008ff */
[----:B------:R-:W-:Y:S02]  /*3af80*/  LEA R3, R11, R29, 0x1 ;  /* 0x0000001d0b037211 */ /* 0x000fe400078e08ff */
[----:B------:R-:W-:-:S05]  /*3af90*/  LEA.HI.X.SX32 R7, R29, R0, 0x1, P0 ;  /* 0x000000001d077211 */ /* 0x000fca00000f0eff */
[----:B------:R0:W-:Y:S01]  /*3afa0*/  STL.64 [R1+0x150], R6 ;  /* 0x0001500601007387 */ /* 0x0001e20000100a00 */
[----:B------:R-:W-:Y:S01]  /*3afb0*/  IMAD R21, R11, 0x2, R3 ;  /* 0x000000020b157824 */ /* 0x000fe200078e0203 */
[----:B----4-:R-:W-:Y:S02]  /*3afc0*/  PRMT R4, R22, 0x7632, R4 ;  /* 0x0000763216047816 */ /* 0x010fe40000000004 */
[----:B------:R-:W4:Y:S01]  /*3afd0*/  LDL.LU.64 R22, [R1+0x3e0] ;  /* 0x0003e00001167983 */ /* 0x000f220000300a00 */
        /* <DEDUP_REMOVED lines=10> */
[----:B0-----:R-:W-:-:S04]  /*3b080*/  LEA R6, P0, R29, R2, 0x1 ;  /* 0x000000021d067211 */ /* 0x001fc800078008ff */
[----:B------:R-:W-:Y:S02]  /*3b090*/  LEA.HI.X.SX32 R7, R29, R0, 0x1, P0 ;  /* 0x000000001d077211 */ /* 0x000fe400000f0eff */
[----:B------:R-:W-:-:S03]  /*3b0a0*/  PRMT R4, R4, 0x7632, R4 ;  /* 0x0000763204047816 */ /* 0x000fc60000000004 */
[----:B------:R0:W-:Y:S01]  /*3b0b0*/  STL.64 [R1+0x138], R6 ;  /* 0x0001380601007387 */ /* 0x0001e20000100a00 */
[----:B------:R-:W-:Y:S02]  /*3b0c0*/  LEA R29, R11, R3, 0x1 ;  /* 0x000000030b1d7211 */ /* 0x000fe400078e08ff */
[----:B0-----:R-:W-:-:S04]  /*3b0d0*/  LEA R6, P0, R3, R2, 0x1 ;  /* 0x0000000203067211 */ /* 0x001fc800078008ff */
[----:B------:R-:W-:Y:S01]  /*3b0e0*/  LEA.HI.X.SX32 R7, R3, R0, 0x1, P0 ;  /* 0x0000000003077211 */ /* 0x000fe200000f0eff */
[----:B--2---:R0:W-:Y:S04]  /*3b0f0*/  STG.E.U16 [R24.64], R4 ;  /* 0x0000000418007986 */ /* 0x0041e8000c101504 */
[----:B0-----:R-:W2:Y:S04]  /*3b100*/  LDL.LU.64 R24, [R1+0x400] ;  /* 0x0004000001187983 */ /* 0x001ea80000300a00 */
[----:B------:R0:W-:Y:S02]  /*3b110*/  STL.64 [R1+0x130], R6 ;  /* 0x0001300601007387 */ /* 0x0001e40000100a00 */
[----:B0-----:R-:W-:-:S04]  /*3b120*/  LEA R6, P0, R29, R2, 0x1 ;  /* 0x000000021d067211 */ /* 0x001fc800078008ff */
[----:B------:R-:W-:Y:S02]  /*3b130*/  LEA.HI.X.SX32 R7, R29, R0, 0x1, P0 ;  /* 0x000000001d077211 */ /* 0x000fe400000f0eff */
[----:B---3--:R-:W-:-:S05]  /*3b140*/  PRMT R8, R18, 0x7632, R8 ;  /* 0x0000763212087816 */ /* 0x008fca0000000008 */
[----:B------:R0:W-:Y:S02]  /*3b150*/  STG.E.U16 [R12.64], R8 ;  /* 0x000000080c007986 */ /* 0x0001e4000c101504 */
[----:B0-----:R-:W-:Y:S02]  /*3b160*/  PRMT R8, R19, 0x7632, R8 ;  /* 0x0000763213087816 */ /* 0x001fe40000000008 */
[----:B------:R-:W3:Y:S04]  /*3b170*/  LDL.LU.64 R12, [R1+0x12d8] ;  /* 0x0012d800010c7983 */ /* 0x000ee80000300a00 */
[----:B------:R-:W2:Y:S04]  /*3b180*/  LDL.LU.64 R18, [R1+0x3f8] ;  /* 0x0003f80001127983 */ /* 0x000ea80000300a00 */
[----:B------:R-:W-:Y:S04]  /*3b190*/  STL.64 [R1+0x128], R6 ;  /* 0x0001280601007387 */ /* 0x000fe80000100a00 */
[----:B------:R0:W-:Y:S04]  /*3b1a0*/  STG.E.U16 [R14.64], R8 ;  /* 0x000000080e007986 */ /* 0x0001e8000c101504 */
[----:B0-----:R-:W2:Y:S01]  /*3b1b0*/  LDL.LU R15, [R1+0x12d4] ;  /* 0x0012d400010f7983 */ /* 0x001ea20000300800 */
[----:B------:R-:W-:-:S05]  /*3b1c0*/  IMAD R4, R11, 0x2, R29 ;  /* 0x000000020b047824 */ /* 0x000fca00078e021d */
[C---:B------:R-:W-:Y:S02]  /*3b1d0*/  LEA R6, P0, R4.reuse, R2, 0x1 ;  /* 0x0000000204067211 */ /* 0x040fe400078008ff */
[----:B------:R-:W-:Y:S02]  /*3b1e0*/  LEA R3, R11, R4, 0x1 ;  /* 0x000000040b037211 */ /* 0x000fe400078e08ff */
[----:B------:R-:W-:-:S03]  /*3b1f0*/  LEA.HI.X.SX32 R7, R4, R0, 0x1, P0 ;  /* 0x0000000004077211 */ /* 0x000fc600000f0eff */
[----:B------:R-:W-:Y:S02]  /*3b200*/  IMAD R29, R11, 0x2, R3 ;  /* 0x000000020b1d7824 */ /* 0x000fe400078e0203 */
[----:B------:R0:W-:Y:S02]  /*3b210*/  STL.64 [R1+0x120], R6 ;  /* 0x0001200601007387 */ /* 0x0001e40000100a00 */
[----:B0-----:R-:W-:-:S04]  /*3b220*/  LEA R6, P0, R3, R2, 0x1 ;  /* 0x0000000203067211 */ /* 0x001fc800078008ff */
[----:B------:R-:W-:Y:S02]  /*3b230*/  LEA.HI.X.SX32 R7, R3, R0, 0x1, P0 ;  /* 0x0000000003077211 */ /* 0x000fe400000f0eff */
[----:B------:R-:W-:Y:S02]  /*3b240*/  LEA R14, P0, R29, R2, 0x1 ;  /* 0x000000021d0e7211 */ /* 0x000fe400078008ff */
[C---:B------:R-:W-:Y:S01]  /*3b250*/  LEA R4, R11.reuse, R29, 0x1 ;  /* 0x0000001d0b047211 */ /* 0x040fe200078e08ff */
[----:B------:R0:W-:Y:S04]  /*3b260*/  STL.64 [R1+0x118], R6 ;  /* 0x0001180601007387 */ /* 0x0001e80000100a00 */
[----:B------:R-:W-:Y:S01]  /*3b270*/  IMAD R3, R11, 0x2, R4 ;  /* 0x000000020b037824 */ /* 0x000fe200078e0204 */
[----:B0-----:R-:W4:Y:S01]  /*3b280*/  LDL.LU.64 R6, [R1+0x410] ;  /* 0x0004100001067983 */ /* 0x001f220000300a00 */
[----:B---3--:R-:W-:-:S02]  /*3b290*/  PRMT R12, R9, 0x7632, R12 ;  /* 0x00007632090c7816 */ /* 0x008fc4000000000c */
[----:B--2---:R-:W-:Y:S02]  /*3b2a0*/  PRMT R8, R15, 0x7632, R8 ;  /* 0x000076320f087816 */ /* 0x004fe40000000008 */
[----:B------:R-:W-:-:S03]  /*3b2b0*/  LEA.HI.X.SX32 R15, R29, R0, 0x1, P0 ;  /* 0x000000001d0f7211 */ /* 0x000fc600000f0eff */
[----:B----4-:R0:W-:Y:S04]  /*3b2c0*/  STG.E.U16 [R22.64], R8 ;  /* 0x0000000816007986 */ /* 0x0101e8000c101504 */
[----:B0-----:R-:W2:Y:S04]  /*3b2d0*/  LDL.LU.64 R22, [R1+0x420] ;  /* 0x0004200001167983 */ /* 0x001ea80000300a00 */
[----:B------:R0:W-:Y:S02]  /*3b2e0*/  STL.64 [R1+0x110], R14 ;  /* 0x0001100e01007387 */ /* 0x0001e40000100a00 */
[----:B0-----:R-:W-:-:S04]  /*3b2f0*/  LEA R14, P0, R4, R2, 0x1 ;  /* 0x00000002040e7211 */ /* 0x001fc800078008ff */
[----:B------:R-:W-:Y:S02]  /*3b300*/  LEA.HI.X.SX32 R15, R4, R0, 0x1, P0 ;  /* 0x00000000040f7211 */ /* 0x000fe400000f0eff */
[----:B------:R-:W-:-:S03]  /*3b310*/  PRMT R8, R8, 0x7632, R8 ;  /* 0x0000763208087816 */ /* 0x000fc60000000008 */
[----:B------:R0:W-:Y:S04]  /*3b320*/  STL.64 [R1+0x108], R14 ;  /* 0x0001080e01007387 */ /* 0x0001e80000100a00 */
[----:B------:R1:W-:Y:S04]  /*3b330*/  STG.E.U16 [R26.64], R8 ;  /* 0x000000081a007986 */ /* 0x0003e8000c101504 */
[----:B------:R-:W3:Y:S01]  /*3b340*/  LDL.LU R9, [R1+0x12d0] ;  /* 0x0012d00001097983 */ /* 0x000ee20000300800 */
[----:B0-----:R-:W-:-:S04]  /*3b350*/  LEA R14, P0, R3, R2, 0x1 ;  /* 0x00000002030e7211 */ /* 0x001fc800078008ff */
[----:B------:R-:W-:Y:S01]  /*3b360*/  LEA.HI.X.SX32 R15, R3, R0, 0x1, P0 ;  /* 0x00000000030f7211 */ /* 0x000fe200000f0eff */
[----:B-1----:R-:W4:Y:S04]  /*3b370*/  LDL.LU.64 R26, [R1+0x430] ;  /* 0x00043000011a7983 */ /* 0x002f280000300a00 */
[----:B------:R-:W-:Y:S04]  /*3b380*/  STL.64 [R1+0x100], R14 ;  /* 0x0001000e01007387 */ /* 0x000fe80000100a00 */
[----:B------:R0:W-:Y:S04]  /*3b390*/  STG.E.U16 [R24.64], R12 ;  /* 0x0000000c18007986 */ /* 0x0001e8000c101504 */
[----:B0-----:R-:W2:Y:S01]  /*3b3a0*/  LDL.LU.64 R24, [R1+0x12c8] ;  /* 0x0012c80001187983 */ /* 0x001ea20000300a00 */
[----:B------:R-:W-:-:S04]  /*3b3b0*/  LEA R8, R11, R3, 0x1 ;  /* 0x000000030b087211 */ /* 0x000fc800078e08ff */
[----:B------:R-:W-:Y:S01]  /*3b3c0*/  LEA R14, P0, R8, R2, 0x1 ;  /* 0x00000002080e7211 */ /* 0x000fe200078008ff */
[----:B------:R-:W-:-:S03]  /*3b3d0*/  IMAD R4, R11, 0x2, R8 ;  /* 0x000000020b047824 */ /* 0x000fc600078e0208 */
[----:B------:R-:W-:Y:S02]  /*3b3e0*/  LEA.HI.X.SX32 R15, R8, R0, 0x1, P0 ;  /* 0x00000000080f7211 */ /* 0x000fe400000f0eff */
[----:B------:R-:W-:Y:S02]  /*3b3f0*/  PRMT R12, R5, 0x7632, R12 ;  /* 0x00007632050c7816 */ /* 0x000fe4000000000c */
[----:B------:R-:W3:Y:S04]  /*3b400*/  LDL.LU R5, [R1+0x12c4] ;  /* 0x0012c40001057983 */ /* 0x000ee80000300800 */
[----:B------:R0:W-:Y:S02]  /*3b410*/  STL.64 [R1+0xf8], R14 ;  /* 0x0000f80e01007387 */ /* 0x0001e40000100a00 */
[----:B0-----:R-:W-:-:S04]  /*3b420*/  LEA R14, P0, R4, R2, 0x1 ;  /* 0x00000002040e7211 */ /* 0x001fc800078008ff */
[----:B------:R-:W-:-:S05]  /*3b430*/  LEA.HI.X.SX32 R15, R4, R0, 0x1, P0 ;  /* 0x00000000040f7211 */ /* 0x000fca00000f0eff */
[----:B------:R0:W-:Y:S04]  /*3b440*/  STL.64 [R1+0xf0], R14 ;  /* 0x0000f00e01007387 */ /* 0x0001e80000100a00 */
[----:B0-----:R-:W3:Y:S01]  /*3b450*/  LDL.LU R15, [R1+0x758] ;  /* 0x00075800010f7983 */ /* 0x001ee20000300800 */
[----:B------:R-:W-:-:S03]  /*3b460*/  LEA R3, R11, R4, 0x1 ;  /* 0x000000040b037211 */ /* 0x000fc600078e08ff */
[----:B------:R0:W-:Y:S02]  /*3b470*/  STG.E.U16 [R18.64], R12 ;  /* 0x0000000c12007986 */ /* 0x0001e4000c101504 */
[----:B------:R-:W-:Y:S01]  /*3b480*/  IMAD R4, R11, 0x2, R3 ;  /* 0x000000020b047824 */ /* 0x000fe200078e0203 */
[C---:B0-----:R-:W-:Y:S02]  /*3b490*/  LEA R18, P0, R3.reuse, R2, 0x1 ;  /* 0x0000000203127211 */ /* 0x041fe400078008ff */
[----:B------:R-:W-:Y:S02]  /*3b4a0*/  PRMT R12, R12, 0x7632, R12 ;  /* 0x000076320c0c7816 */ /* 0x000fe4000000000c */
[----:B------:R-:W-:-:S05]  /*3b4b0*/  LEA.HI.X.SX32 R19, R3, R0, 0x1, P0 ;  /* 0x0000000003137211 */ /* 0x000fca00000f0eff */
[----:B------:R0:W-:Y:S01]  /*3b4c0*/  STL.64 [R1+0xe8], R18 ;  /* 0x0000e81201007387 */ /* 0x0001e20000100a00 */
[----:B------:R-:W-:Y:S02]  /*3b4d0*/  LEA R3, R11, R4, 0x1 ;  /* 0x000000040b037211 */ /* 0x000fe400078e08ff */
[----:B0-----:R-:W-:-:S04]  /*3b4e0*/  LEA R18, P0, R4, R2, 0x1 ;  /* 0x0000000204127211 */ /* 0x001fc800078008ff */
[----:B------:R-:W-:Y:S01]  /*3b4f0*/  LEA.HI.X.SX32 R19, R4, R0, 0x1, P0 ;  /* 0x0000000004137211 */ /* 0x000fe200000f0eff */
[----:B------:R-:W-:-:S05]  /*3b500*/  IMAD R4, R11, 0x2, R3 ;  /* 0x000000020b047824 */ /* 0x000fca00078e0203 */
[----:B------:R-:W-:Y:S02]  /*3b510*/  LEA R8, R11, R4, 0x1 ;  /* 0x000000040b087211 */ /* 0x000fe400078e08ff */
[----:B--2---:R-:W-:-:S05]  /*3b520*/  PRMT R24, R24, 0x7632, R24 ;  /* 0x0000763218187816 */ /* 0x004fca0000000018 */
[----:B------:R0:W-:Y:S04]  /*3b530*/  STG.E.U16 [R6.64], R24 ;  /* 0x0000001806007986 */ /* 0x0001e8000c101504 */
[----:B------:R1:W-:Y:S04]  /*3b540*/  STG.E.U16 [R22.64], R12 ;  /* 0x0000000c16007986 */ /* 0x0003e8000c101504 */
[----:B0-----:R-:W2:Y:S01]  /*3b550*/  LDL.LU R7, [R1+0x12c0] ;  /* 0x0012c00001077983 */ /* 0x001ea20000300800 */
[----:B-1----:R-:W-:-:S03]  /*3b560*/  PRMT R12, R28, 0x7632, R12 ;  /* 0x000076321c0c7816 */ /* 0x002fc6000000000c */
[----:B------:R0:W-:Y:S04]  /*3b570*/  STL.64 [R1+0xe0], R18 ;  /* 0x0000e01201007387 */ /* 0x0001e80000100a00 */
[----:B----4-:R1:W-:Y:S01]  /*3b580*/  STG.E.U16 [R26.64], R12 ;  /* 0x0000000c1a007986 */ /* 0x0103e2000c101504 */
[----:B0-----:R-:W-:-:S03]  /*3b590*/  LEA R18, P0, R3, R2, 0x1 ;  /* 0x0000000203127211 */ /* 0x001fc600078008ff */
[----:B-1----:R-:W0:Y:S01]  /*3b5a0*/  S2R R27, SR_TID.X ;  /* 0x00000000001b7919 */ /* 0x002e220000002100 */
[----:B------:R-:W-:-:S05]  /*3b5b0*/  LEA.HI.X.SX32 R19, R3, R0, 0x1, P0 ;  /* 0x0000000003137211 */ /* 0x000fca00000f0eff */
[----:B------:R1:W-:Y:S01]  /*3b5c0*/  STL.64 [R1+0xd8], R18 ;  /* 0x0000d81201007387 */ /* 0x0003e20000100a00 */
[----:B------:R-:W-:-:S03]  /*3b5d0*/  IMAD R3, R11, 0x2, R8 ;  /* 0x000000020b037824 */ /* 0x000fc600078e0208 */
[----:B------:R-:W4:Y:S01]  /*3b5e0*/  LDL.LU R28, [R1+0x12bc] ;  /* 0x0012bc00011c7983 */ /* 0x000f220000300800 */
[----:B-1----:R-:W-:-:S04]  /*3b5f0*/  LEA R18, P0, R4, R2, 0x1 ;  /* 0x0000000204127211 */ /* 0x002fc800078008ff */
[----:B------:R-:W-:Y:S02]  /*3b600*/  LEA.HI.X.SX32 R19, R4, R0, 0x1, P0 ;  /* 0x0000000004137211 */ /* 0x000fe400000f0eff */
[----:B------:R-:W-:Y:S01]  /*3b610*/  LEA R22, P0, R8, R2, 0x1 ;  /* 0x0000000208167211 */ /* 0x000fe200078008ff */
[----:B0-----:R-:W-:-:S03]  /*3b620*/  IMAD.SHL.U32 R14, R27, 0x4, RZ ;  /* 0x000000041b0e7824 */ /* 0x001fc600078e00ff */
[----:B------:R-:W-:Y:S01]  /*3b630*/  LEA.HI.X.SX32 R23, R8, R0, 0x1, P0 ;  /* 0x0000000008177211 */ /* 0x000fe200000f0eff */
[----:B------:R-:W-:Y:S01]  /*3b640*/  STL.64 [R1+0xd0], R18 ;  /* 0x0000d01201007387 */ /* 0x000fe20000100a00 */
[----:B------:R-:W-:-:S03]  /*3b650*/  LEA R4, R11, R3, 0x1 ;  /* 0x000000030b047211 */ /* 0x000fc600078e08ff */
[----:B------:R-:W2:Y:S01]  /*3b660*/  LDL.LU R26, [R1+0x12b8] ;  /* 0x0012b800011a7983 */ /* 0x000ea20000300800 */
[----:B------:R-:W-:-:S03]  /*3b670*/  LOP3.LUT R12, R14, 0x80, RZ, 0xc0, !PT ;  /* 0x000000800e0c7812 */ /* 0x000fc600078ec0ff */
[----:B------:R0:W-:Y:S01]  /*3b680*/  STL.64 [R1+0xc8], R22 ;  /* 0x0000c81601007387 */ /* 0x0001e20000100a00 */
[----:B---3--:R-:W-:Y:S02]  /*3b690*/  FSEL R6, R15, -INF , P1 ;  /* 0xff8000000f067808 */ /* 0x008fe40000800000 */
[-C--:B------:R-:W-:Y:S02]  /*3b6a0*/  LEA R14, P1, R4, R2.reuse, 0x1 ;  /* 0x00000002040e7211 */ /* 0x080fe400078208ff */
[----:B0-----:R-:W-:-:S04]  /*3b6b0*/  LEA R22, P0, R3, R2, 0x1 ;  /* 0x0000000203167211 */ /* 0x001fc800078008ff */
[-C--:B------:R-:W-:Y:S01]  /*3b6c0*/  LEA.HI.X.SX32 R23, R3, R0.reuse, 0x1, P0 ;  /* 0x0000000003177211 */ /* 0x080fe200000f0eff */
[----:B------:R-:W-:Y:S01]  /*3b6d0*/  IMAD R3, R11, 0x2, R4 ;  /* 0x000000020b037824 */ /* 0x000fe200078e0204 */
[----:B------:R-:W-:-:S03]  /*3b6e0*/  LEA.HI.X.SX32 R15, R4, R0, 0x1, P1 ;  /* 0x00000000040f7211 */ /* 0x000fc600008f0eff */
[----:B------:R-:W-:Y:S04]  /*3b6f0*/  STL.64 [R1+0xc0], R22 ;  /* 0x0000c01601007387 */ /* 0x000fe80000100a00 */
[----:B------:R-:W-:Y:S04]  /*3b700*/  STL [R1], R6 ;  /* 0x0000000601007387 */ /* 0x000fe80000100800 */
[----:B------:R-:W3:Y:S04]  /*3b710*/  LDL.LU R19, [R1+0x760] ;  /* 0x0007600001137983 */ /* 0x000ee80000300800 */
[----:B------:R0:W-:Y:S01]  /*3b720*/  STL.64 [R1+0xb8], R14 ;  /* 0x0000b80e01007387 */ /* 0x0001e20000100a00 */
[----:B------:R-:W-:-:S03]  /*3b730*/  LOP3.LUT R27, R27, 0x7f, RZ, 0xc0, !PT ;  /* 0x0000007f1b1b7812 */ /* 0x000fc600078ec0ff */
[----:B------:R-:W2:Y:S01]  /*3b740*/  LDL.LU R21, [R1+0x94] ;  /* 0x0000940001157983 */ /* 0x000ea20000300800 */
[----:B0-----:R-:W-:-:S03]  /*3b750*/  LEA R14, P1, R3, R2, 0x1 ;  /* 0x00000002030e7211 */ /* 0x001fc600078208ff */
[----:B------:R-:W2:Y:S01]  /*3b760*/  LDL.LU R6, [R1+0x73c] ;  /* 0x00073c0001067983 */ /* 0x000ea20000300800 */
[----:B------:R-:W-:Y:S02]  /*3b770*/  LEA.HI.X.SX32 R15, R3, R0, 0x1, P1 ;  /* 0x00000000030f7211 */ /* 0x000fe400008f0eff */
[----:B------:R-:W-:-:S03]  /*3b780*/  ISETP.GE.U32.AND P0, PT, R27, 0x40, PT ;  /* 0x000000401b00780c */ /* 0x000fc60003f06070 */
[----:B------:R0:W-:Y:S04]  /*3b790*/  STL.64 [R1+0xb0], R14 ;  /* 0x0000b00e01007387 */ /* 0x0001e80000100a00 */
[----:B0-----:R-:W2:Y:S04]  /*3b7a0*/  LDL.LU R14, [R1+0x84] ;  /* 0x00008400010e7983 */ /* 0x001ea80000300800 */
[----:B------:R-:W2:Y:S01]  /*3b7b0*/  LDL.LU R27, [R1+0x44] ;  /* 0x00004400011b7983 */ /* 0x000ea20000300800 */
[----:B------:R-:W-:-:S04]  /*3b7c0*/  LEA R8, R11, R3, 0x1 ;  /* 0x000000030b087211 */ /* 0x000fc800078e08ff */
[----:B------:R-:W-:-:S05]  /*3b7d0*/  LEA R4, R11, R8, 0x1 ;  /* 0x000000080b047211 */ /* 0x000fca00078e08ff */
[----:B------:R-:W-:Y:S01]  /*3b7e0*/  IMAD R3, R11, 0x2, R4 ;  /* 0x000000020b037824 */ /* 0x000fe200078e0204 */
[----:B--2---:R-:W-:Y:S04]  /*3b7f0*/  STL.64 [R1+0x1280], R26 ;  /* 0x0012801a01007387 */ /* 0x004fe80000100a00 */
[----:B------:R-:W2:Y:S01]  /*3b800*/  LDL.LU R11, [R1+0x4] ;  /* 0x00000400010b7983 */ /* 0x000ea20000300800 */
[----:B------:R-:W-:-:S03]  /*3b810*/  LEA R22, P1, R8, R2, 0x1 ;  /* 0x0000000208167211 */ /* 0x000fc600078208ff */
[----:B--2---:R-:W-:Y:S04]  /*3b820*/  STL.64 [R1+0x1288], R10 ;  /* 0x0012880a01007387 */ /* 0x004fe80000100a00 */
[----:B------:R-:W2:Y:S01]  /*3b830*/  LDL.LU R15, [R1+0x74] ;  /* 0x00007400010f7983 */ /* 0x000ea20000300800 */
[----:B------:R-:W-:-:S03]  /*3b840*/  LEA.HI.X.SX32 R23, R8, R0, 0x1, P1 ;  /* 0x0000000008177211 */ /* 0x000fc600008f0eff */
[----:B------:R-:W0:Y:S04]  /*3b850*/  S2R R18, SR_TID.X ;  /* 0x0000000000127919 */ /* 0x000e280000002100 */
[----:B--2---:R-:W-:Y:S04]  /*3b860*/  STL.64 [R1+0x1290], R14 ;  /* 0x0012900e01007387 */ /* 0x004fe80000100a00 */
[----:B------:R1:W-:Y:S04]  /*3b870*/  STL [R1+0x1238], R8 ;  /* 0x0012380801007387 */ /* 0x0003e80000100800 */
[----:B-1----:R-:W2:Y:S01]  /*3b880*/  LDL.LU R8, [R1+0x14] ;  /* 0x0000140001087983 */ /* 0x002ea20000300800 */
[----:B0-----:R-:W-:-:S04]  /*3b890*/  SHF.L.U32 R24, R18, 0x4, RZ ;  /* 0x0000000412187819 */ /* 0x001fc800000006ff */
[----:B------:R-:W-:Y:S02]  /*3b8a0*/  LOP3.LUT R24, R24, 0x70, RZ, 0xc0, !PT ;  /* 0x0000007018187812 */ /* 0x000fe400078ec0ff */
[----:B------:R-:W-:-:S03]  /*3b8b0*/  LOP3.LUT R18, R18, 0x18, RZ, 0xc0, !PT ;  /* 0x0000001812127812 */ /* 0x000fc600078ec0ff */
[----:B------:R-:W-:-:S05]  /*3b8c0*/  IMAD.IADD R12, R24, 0x1, R12 ;  /* 0x00000001180c7824 */ /* 0x000fca00078e020c */
[----:B------:R-:W-:Y:S01]  /*3b8d0*/  LEA.HI R29, R18, R12, RZ, 0x1f ;  /* 0x0000000c121d7211 */ /* 0x000fe200078ff8ff */
[----:B--2---:R0:W-:Y:S02]  /*3b8e0*/  STL.64 [R1+0x1298], R8 ;  /* 0x0012980801007387 */ /* 0x0041e40000100a00 */
[----:B0-----:R-:W-:-:S04]  /*3b8f0*/  LEA R8, P1, R3, R2, 0x1 ;  /* 0x0000000203087211 */ /* 0x001fc800078208ff */
[----:B------:R-:W-:Y:S02]  /*3b900*/  LEA.HI.X.SX32 R9, R3, R0, 0x1, P1 ;  /* 0x0000000003097211 */ /* 0x000fe400008f0eff */
[C---:B------:R-:W-:Y:S01]  /*3b910*/  LEA R2, P1, R4.reuse, R2, 0x1 ;  /* 0x0000000204027211 */ /* 0x040fe200078208ff */
[----:B------:R-:W-:Y:S03]  /*3b920*/  STL.64 [R1+0xa8], R22 ;  /* 0x0000a81601007387 */ /* 0x000fe60000100a00 */
[----:B------:R-:W-:Y:S01]  /*3b930*/  LEA.HI.X.SX32 R3, R4, R0, 0x1, P1 ;  /* 0x0000000004037211 */ /* 0x000fe200008f0eff */
[----:B------:R-:W-:Y:S04]  /*3b940*/  STL.64 [R1+0x1260], R12 ;  /* 0x0012600c01007387 */ /* 0x000fe80000100a00 */
[----:B------:R-:W-:Y:S04]  /*3b950*/  STL.64 [R1+0xa0], R8 ;  /* 0x0000a00801007387 */ /* 0x000fe80000100a00 */
[----:B------:R-:W-:Y:S04]  /*3b960*/  STL [R1+0x1160], R29 ;  /* 0x0011601d01007387 */ /* 0x000fe80000100800 */
[----:B------:R0:W-:Y:S04]  /*3b970*/  STL.64 [R1+0x12a0], R4 ;  /* 0x0012a00401007387 */ /* 0x0001e80000100a00 */
[----:B------:R-:W-:Y:S04]  /*3b980*/  STL.64 [R1+0x1098], R2 ;  /* 0x0010980201007387 */ /* 0x000fe80000100a00 */
[----:B0-----:R-:W2:Y:S04]  /*3b990*/  LDL.LU.64 R4, [R1+0x448] ;  /* 0x0004480001047983 */ /* 0x001ea80000300a00 */
[----:B--2---:R0:W-:Y:S04]  /*3b9a0*/  STL.64 [R1+0x12a8], R4 ;  /* 0x0012a80401007387 */ /* 0x0041e80000100a00 */
[----:B0-----:R-:W2:Y:S01]  /*3b9b0*/  LDL.LU.64 R4, [R1+0x450] ;  /* 0x0004500001047983 */ /* 0x001ea20000300a00 */
[----:B---3--:R-:W-:-:S02]  /*3b9c0*/  FSEL R24, R19, -INF , P2 ;  /* 0xff80000013187808 */ /* 0x008fc40001000000 */
[C---:B----4-:R-:W-:Y:S02]  /*3b9d0*/  LOP3.LUT P5, RZ, R28.reuse, 0x20, RZ, 0xc0, !PT ;  /* 0x000000201cff7812 */ /* 0x050fe400078ac0ff */
[C---:B------:R-:W-:Y:S02]  /*3b9e0*/  LOP3.LUT P4, RZ, R28.reuse, 0x40, RZ, 0xc0, !PT ;  /* 0x000000401cff7812 */ /* 0x040fe4000788c0ff */
[C---:B------:R-:W-:Y:S02]  /*3b9f0*/  LOP3.LUT P3, RZ, R28.reuse, 0x80, RZ, 0xc0, !PT ;  /* 0x000000801cff7812 */ /* 0x040fe4000786c0ff */
[----:B------:R-:W-:Y:S02]  /*3ba00*/  LOP3.LUT P2, RZ, R28, 0x100, RZ, 0xc0, !PT ;  /* 0x000001001cff7812 */ /* 0x000fe4000784c0ff */
[----:B------:R-:W-:Y:S02]  /*3ba10*/  FSETP.NEU.AND P1, PT, R6, RZ, PT ;  /* 0x000000ff0600720b */ /* 0x000fe40003f2d000 */
[----:B------:R-:W-:Y:S01]  /*3ba20*/  PRMT R0, R7, 0x7632, R0 ;  /* 0x0000763207007816 */ /* 0x000fe20000000000 */
[----:B--2---:R0:W-:Y:S04]  /*3ba30*/  STL.64 [R1+0x12b0], R4 ;  /* 0x0012b00401007387 */ /* 0x0041e80000100a00 */
[----:B0-----:R-:W2:Y:S04]  /*3ba40*/  LDL.LU.64 R4, [R1+0x458] ;  /* 0x0004580001047983 */ /* 0x001ea80000300a00 */
[----:B------:R-:W3:Y:S04]  /*3ba50*/  LDL.LU.64 R8, [R1+0x440] ;  /* 0x0004400001087983 */ /* 0x000ee80000300a00 */
[----:B------:R-:W3:Y:S04]  /*3ba60*/  LDL R3, [R1+0x54] ;  /* 0x0000540001037983 */ /* 0x000ee80000100800 */
[----:B------:R0:W-:Y:S04]  /*3ba70*/  STL.64 [R1+0x1268], R24 ;  /* 0x0012681801007387 */ /* 0x0001e80000100a00 */
[----:B------:R-:W4:Y:S04]  /*3ba80*/  LDL.LU.64 R28, [R1+0x460] ;  /* 0x00046000011c7983 */ /* 0x000f280000300a00 */
[----:B------:R-:W2:Y:S04]  /*3ba90*/  LDL.LU.64 R14, [R1+0x438] ;  /* 0x00043800010e7983 */ /* 0x000ea80000300a00 */
[----:B------:R-:W2:Y:S04]  /*3baa0*/  LDL.LU.64 R10, [R1+0x428] ;  /* 0x00042800010a7983 */ /* 0x000ea80000300a00 */
[----:B------:R-:W2:Y:S04]  /*3bab0*/  LDL.LU.64 R26, [R1+0x418] ;  /* 0x00041800011a7983 */ /* 0x000ea80000300a00 */
[----:B------:R-:W2:Y:S04]  /*3bac0*/  LDL.LU.64 R22, [R1+0x408] ;  /* 0x0004080001167983 */ /* 0x000ea80000300a00 */
[----:B------:R-:W2:Y:S04]  /*3bad0*/  LDL.LU.64 R6, [R1+0x3f0] ;  /* 0x0003f00001067983 */ /* 0x000ea80000300a00 */
[----:B0-----:R-:W2:Y:S04]  /*3bae0*/  LDL.LU.64 R24, [R1+0x3d0] ;  /* 0x0003d00001187983 */ /* 0x001ea80000300a00 */
[----:B--2---:R0:W-:Y:S04]  /*3baf0*/  STL.64 [R1+0x1270], R24 ;  /* 0x0012701801007387 */ /* 0x0041e80000100a00 */
[----:B0-----:R-:W2:Y:S04]  /*3bb00*/  LDL.LU.64 R24, [R1+0x3d8] ;  /* 0x0003d80001187983 */ /* 0x001ea80000300a00 */
[----:B----4-:R-:W-:Y:S04]  /*3bb10*/  STG.E.U16 [R28.64], R0 ;  /* 0x000000001c007986 */ /* 0x010fe8000c101504 */
[----:B--2---:R0:W-:Y:S04]  /*3bb20*/  STL.64 [R1+0x1278], R24 ;  /* 0x0012781801007387 */ /* 0x0041e80000100a00 */
[----:B0-----:R-:W2:Y:S04]  /*3bb30*/  LDL.LU.64 R24, [R1+0x3e8] ;  /* 0x0003e80001187983 */ /* 0x001ea80000300a00 */
[----:B------:R-:W4:Y:S04]  /*3bb40*/  LDL.LU.64 R12, [R1+0x3b8] ;  /* 0x0003b800010c7983 */ /* 0x000f280000300a00 */
[----:B------:R-:W2:Y:S04]  /*3bb50*/  LDL.LU.64 R18, [R1+0x3a0] ;  /* 0x0003a00001127983 */ /* 0x000ea80000300a00 */
[----:B------:R-:W2:Y:S01]  /*3bb60*/  LDL.LU.64 R28, [R1+0x340] ;  /* 0x00034000011c7983 */ /* 0x000ea20000300a00 */
[----:B------:R-:W-:-:S03]  /*3bb70*/  PRMT R16, R16, 0x7632, R16 ;  /* 0x0000763210107816 */ /* 0x000fc60000000010 */
[----:B--2---:R0:W-:Y:S04]  /*3bb80*/  STL.64 [R1+0x1250], R28 ;  /* 0x0012501c01007387 */ /* 0x0041e80000100a00 */
[----:B0-----:R-:W2:Y:S04]  /*3bb90*/  LDL.LU.64 R28, [R1+0x350] ;  /* 0x00035000011c7983 */ /* 0x001ea80000300a00 */
[----:B------:R-:W-:Y:S04]  /*3bba0*/  STG.E.U16 [R4.64], R16 ;  /* 0x0000001004007986 */ /* 0x000fe8000c101504 */
[----:B--2---:R0:W-:Y:S04]  /*3bbb0*/  STL.64 [R1+0x1258], R28 ;  /* 0x0012581c01007387 */ /* 0x0041e80000100a00 */
[----:B0-----:R-:W2:Y:S04]  /*3bbc0*/  LDL.LU.64 R28, [R1+0x358] ;  /* 0x00035800011c7983 */ /* 0x001ea80000300a00 */
[----:B------:R-:W2:Y:S01]  /*3bbd0*/  LDL.LU.64 R4, [R1+0x12b0] ;  /* 0x0012b00001047983 */ /* 0x000ea20000300a00 */
[----:B------:R-:W-:-:S05]  /*3bbe0*/  PRMT R20, R20, 0x7632, R20 ;  /* 0x0000763214147816 */ /* 0x000fca0000000014 */
[----:B--2---:R0:W-:Y:S04]  /*3bbf0*/  STG.E.U16 [R4.64], R20 ;  /* 0x0000001404007986 */ /* 0x0041e8000c101504 */
[----:B0-----:R-:W2:Y:S04]  /*3bc00*/  LDL.LU.64 R4, [R1+0x12a8] ;  /* 0x0012a80001047983 */ /* 0x001ea80000300a00 */
[----:B------:R0:W-:Y:S04]  /*3bc10*/  STL [R1+0x1230], R20 ;  /* 0x0012301401007387 */ /* 0x0001e80000100800 */
[----:B0-----:R-:W4:Y:S04]  /*3bc20*/  LDL.LU R20, [R1+0x34] ;  /* 0x0000340001147983 */ /* 0x001f280000300800 */
[----:B--2---:R0:W-:Y:S04]  /*3bc30*/  STG.E.U16 [R4.64], R21 ;  /* 0x0000001504007986 */ /* 0x0041e8000c101504 */
[----:B---3--:R1:W-:Y:S04]  /*3bc40*/  STG.E.U16 [R8.64], R3 ;  /* 0x0000000308007986 */ /* 0x0083e8000c101504 */
[----:B0-----:R-:W2:Y:S04]  /*3bc50*/  LDL.LU.64 R4, [R1+0x12a0] ;  /* 0x0012a00001047983 */ /* 0x001ea80000300a00 */
[----:B-1----:R-:W3:Y:S04]  /*3bc60*/  LDL.LU.64 R8, [R1+0x1298] ;  /* 0x0012980001087983 */ /* 0x002ee80000300a00 */
[----:B------:R-:W2:Y:S04]  /*3bc70*/  LDL.LU.64 R2, [R1+0x310] ;  /* 0x0003100001027983 */ /* 0x000ea80000300a00 */
[----:B--2---:R0:W-:Y:S04]  /*3bc80*/  STL [R1+0x123c], R3 ;  /* 0x00123c0301007387 */ /* 0x0041e80000100800 */
[----:B0-----:R-:W2:Y:S04]  /*3bc90*/  LDL.LU R3, [R1+0x54] ;  /* 0x0000540001037983 */ /* 0x001ea80000300800 */
[----:B---3--:R-:W-:Y:S04]  /*3bca0*/  STG.E.U16 [R14.64], R8 ;  /* 0x000000080e007986 */ /* 0x008fe8000c101504 */
[----:B--2---:R0:W-:Y:S04]  /*3bcb0*/  STL.64 [R1+0x1240], R2 ;  /* 0x0012400201007387 */ /* 0x0041e80000100a00 */
[----:B0-----:R-:W2:Y:S04]  /*3bcc0*/  LDL.LU.64 R2, [R1+0x338] ;  /* 0x0003380001027983 */ /* 0x001ea80000300a00 */
[----:B------:R-:W3:Y:S04]  /*3bcd0*/  LDL.LU.64 R14, [R1+0x1290] ;  /* 0x00129000010e7983 */ /* 0x000ee80000300a00 */
[----:B------:R0:W-:Y:S04]  /*3bce0*/  STG.E.U16 [R10.64], R5 ;  /* 0x000000050a007986 */ /* 0x0001e8000c101504 */
[----:B0-----:R-:W2:Y:S04]  /*3bcf0*/  LDL.LU.64 R10, [R1+0x1288] ;  /* 0x00128800010a7983 */ /* 0x001ea80000300a00 */
[----:B---3--:R0:W-:Y:S04]  /*3bd00*/  STG.E.U16 [R26.64], R14 ;  /* 0x0000000e1a007986 */ /* 0x0081e8000c101504 */
[----:B0-----:R-:W3:Y:S04]  /*3bd10*/  LDL.LU.64 R26, [R1+0x1280] ;  /* 0x00128000011a7983 */ /* 0x001ee80000300a00 */
[----:B---3--:R0:W-:Y:S04]  /*3bd20*/  STG.E.U16 [R22.64], R27 ;  /* 0x0000001b16007986 */ /* 0x0081e8000c101504 */
[----:B--2---:R1:W-:Y:S04]  /*3bd30*/  STG.E.U16 [R6.64], R11 ;  /* 0x0000000b06007986 */ /* 0x0043e8000c101504 */
[----:B------:R2:W-:Y:S04]  /*3bd40*/  STG.E.U16 [R24.64], R9 ;  /* 0x0000000918007986 */ /* 0x0005e8000c101504 */
[----:B0-----:R-:W3:Y:S04]  /*3bd50*/  LDL.LU.64 R22, [R1+0x2f8] ;  /* 0x0002f80001167983 */ /* 0x001ee80000300a00 */
[----:B-1----:R-:W3:Y:S04]  /*3bd60*/  LDL.LU.64 R6, [R1+0x2f0] ;  /* 0x0002f00001067983 */ /* 0x002ee80000300a00 */
[----:B--2---:R-:W2:Y:S04]  /*3bd70*/  LDL.LU.64 R24, [R1+0x1278] ;  /* 0x0012780001187983 */ /* 0x004ea80000300a00 */
[----:B--2---:R0:W-:Y:S04]  /*3bd80*/  STG.E.U16 [R24.64], R15 ;  /* 0x0000000f18007986 */ /* 0x0041e8000c101504 */
[----:B0-----:R-:W4:Y:S04]  /*3bd90*/  LDL.LU.64 R24, [R1+0x1270] ;  /* 0x0012700001187983 */ /* 0x001f280000300a00 */
[----:B----4-:R0:W-:Y:S04]  /*3bda0*/  STG.E.U16 [R24.64], R20 ;  /* 0x0000001418007986 */ /* 0x0101e8000c101504 */
[----:B0-----:R-:W2:Y:S04]  /*3bdb0*/  LDL.LU.64 R24, [R1+0x1268] ;  /* 0x0012680001187983 */ /* 0x001ea80000300a00 */
[----:B--2---:R0:W-:Y:S04]  /*3bdc0*/  STG.E.U16 [R12.64], R25 ;  /* 0x000000190c007986 */ /* 0x0041e8000c101504 */
[----:B0-----:R-:W2:Y:S04]  /*3bdd0*/  LDL.LU.64 R12, [R1+0x1260] ;  /* 0x00126000010c7983 */ /* 0x001ea80000300a00 */
[----:B------:R0:W-:Y:S04]  /*3bde0*/  STL.64 [R1+0x1228], R24 ;  /* 0x0012281801007387 */ /* 0x0001e80000100a00 */
[----:B0-----:R-:W4:Y:S04]  /*3bdf0*/  LDL.LU.64 R24, [R1+0x320] ;  /* 0x0003200001187983 */ /* 0x001f280000300a00 */
[----:B--2---:R0:W-:Y:S04]  /*3be00*/  STG.E.U16 [R18.64], R13 ;  /* 0x0000000d12007986 */ /* 0x0041e8000c101504 */
[----:B------:R-:W-:Y:S04]  /*3be10*/  STG.E.U16 [R28.64], R26 ;  /* 0x0000001a1c007986 */ /* 0x000fe8000c101504 */
[----:B0-----:R-:W2:Y:S04]  /*3be20*/  LDL.LU.64 R18, [R1+0x2e8] ;  /* 0x0002e80001127983 */ /* 0x001ea80000300a00 */
[----:B------:R0:W-:Y:S04]  /*3be30*/  STL.64 [R1+0x1220], R12 ;  /* 0x0012200c01007387 */ /* 0x0001e80000100a00 */
[----:B0-----:R-:W2:Y:S04]  /*3be40*/  LDL.LU.64 R12, [R1+0x328] ;  /* 0x00032800010c7983 */ /* 0x001ea80000300a00 */
[----:B------:R-:W2:Y:S04]  /*3be50*/  LDL.LU.64 R28, [R1+0x1258] ;  /* 0x00125800011c7983 */ /* 0x000ea80000300a00 */
[----:B--2---:R0:W-:Y:S04]  /*3be60*/  STG.E.U16 [R28.64], R10 ;  /* 0x0000000a1c007986 */ /* 0x0041e8000c101504 */
[----:B0-----:R-:W2:Y:S01]  /*3be70*/  LDL.LU.64 R28, [R1+0x1250] ;  /* 0x00125000011c7983 */ /* 0x001ea20000300a00 */
[----:B------:R-:W-:-:S03]  /*3be80*/  PRMT R0, R21, 0x7632, R0 ;  /* 0x0000763215007816 */ /* 0x000fc60000000000 */
[----:B--2---:R0:W-:Y:S04]  /*3be90*/  STG.E.U16 [R28.64], R17 ;  /* 0x000000111c007986 */ /* 0x0041e8000c101504 */
[----:B0-----:R-:W2:Y:S04]  /*3bea0*/  LDL.LU.64 R28, [R1+0x2d8] ;  /* 0x0002d800011c7983 */ /* 0x001ea80000300a00 */
[----:B------:R0:W-:Y:S04]  /*3beb0*/  STL.64 [R1+0x1210], R16 ;  /* 0x0012101001007387 */ /* 0x0001e80000100a00 */
[----:B0-----:R-:W2:Y:S04]  /*3bec0*/  LDL.LU.64 R16, [R1+0x308] ;  /* 0x0003080001107983 */ /* 0x001ea80000300a00 */
[----:B------:R-:W2:Y:S04]  /*3bed0*/  LDL.LU R21, [R1+0x1248] ;  /* 0x0012480001157983 */ /* 0x000ea80000300800 */
[----:B--2---:R0:W-:Y:S04]  /*3bee0*/  STG.E.U16 [R2.64], R21 ;  /* 0x0000001502007986 */ /* 0x0041e8000c101504 */
[----:B0-----:R-:W2:Y:S04]  /*3bef0*/  LDL.LU.64 R2, [R1+0x1240] ;  /* 0x0012400001027983 */ /* 0x001ea80000300a00 */
[----:B------:R0:W-:Y:S01]  /*3bf00*/  STG.E.U16 [R12.64], R0 ;  /* 0x000000000c007986 */ /* 0x0001e2000c101504 */
[----:B--2---:R-:W-:-:S03]  /*3bf10*/  PRMT R4, R3, 0x7632, R4 ;  /* 0x0000763203047816 */ /* 0x004fc60000000004 */
[----:B------:R-:W2:Y:S01]  /*3bf20*/  LDL.LU R3, [R1+0x123c] ;  /* 0x00123c0001037983 */ /* 0x000ea20000300800 */
[----:B0-----:R-:W-:Y:S02]  /*3bf30*/  PRMT R0, R8, 0x7632, R0 ;  /* 0x0000763208007816 */ /* 0x001fe40000000000 */
[----:B------:R-:W-:Y:S01]  /*3bf40*/  PRMT R5, R5, 0x7632, R5 ;  /* 0x0000763205057816 */ /* 0x000fe20000000005 */
[----:B----4-:R0:W-:Y:S04]  /*3bf50*/  STG.E.U16 [R24.64], R4 ;  /* 0x0000000418007986 */ /* 0x0101e8000c101504 */
[----:B------:R-:W4:Y:S01]  /*3bf60*/  LDL.LU R8, [R1+0x1238] ;  /* 0x0012380001087983 */ /* 0x000f220000300800 */
[----:B0-----:R-:W-:-:S03]  /*3bf70*/  PRMT R4, R27, 0x7632, R4 ;  /* 0x000076321b047816 */ /* 0x001fc60000000004 */
[----:B------:R-:W3:Y:S04]  /*3bf80*/  LDL.LU.64 R24, [R1+0x2d0] ;  /* 0x0002d00001187983 */ /* 0x000ee80000300a00 */
[----:B------:R-:W4:Y:S01]  /*3bf90*/  LDL.LU.64 R12, [R1+0x2c8] ;  /* 0x0002c800010c7983 */ /* 0x000f220000300a00 */
[----:B------:R-:W-:-:S03]  /*3bfa0*/  PRMT R9, R9, 0x7632, R9 ;  /* 0x0000763209097816 */ /* 0x000fc60000000009 */
[----:B--2---:R0:W-:Y:S04]  /*3bfb0*/  STG.E.U16 [R2.64], R0 ;  /* 0x0000000002007986 */ /* 0x0041e8000c101504 */
[----:B------:R-:W-:Y:S01]  /*3bfc0*/  STG.E.U16 [R16.64], R5 ;  /* 0x0000000510007986 */ /* 0x000fe2000c101504 */
[----:B0-----:R-:W-:-:S03]  /*3bfd0*/  PRMT R0, R14, 0x7632, R0 ;  /* 0x000076320e007816 */ /* 0x001fc60000000000 */
[----:B------:R-:W2:Y:S04]  /*3bfe0*/  LDL.LU.64 R2, [R1+0x2c0] ;  /* 0x0002c00001027983 */ /* 0x000ea80000300a00 */
[----:B---3--:R0:W-:Y:S04]  /*3bff0*/  STG.E.U16 [R22.64], R0 ;  /* 0x0000000016007986 */ /* 0x0081e8000c101504 */
[----:B------:R-:W-:Y:S04]  /*3c000*/  STL [R1+0x11d8], R5 ;  /* 0x0011d80501007387 */ /* 0x000fe80000100800 */
[----:B------:R1:W-:Y:S01]  /*3c010*/  STG.E.U16 [R6.64], R4 ;  /* 0x0000000406007986 */ /* 0x0003e2000c101504 */
[----:B0-----:R-:W-:-:S03]  /*3c020*/  PRMT R0, R11, 0x7632, R0 ;  /* 0x000076320b007816 */ /* 0x001fc60000000000 */
[----:B------:R-:W3:Y:S04]  /*3c030*/  LDL.LU.64 R16, [R1+0x2b0] ;  /* 0x0002b00001107983 */ /* 0x000ee80000300a00 */
[----:B------:R0:W-:Y:S04]  /*3c040*/  STG.E.U16 [R18.64], R0 ;  /* 0x0000000012007986 */ /* 0x0001e8000c101504 */
[----:B-1----:R-:W2:Y:S04]  /*3c050*/  LDL.LU.64 R6, [R1+0x2a8] ;  /* 0x0002a80001067983 */ /* 0x002ea80000300a00 */
[----:B------:R-:W2:Y:S04]  /*3c060*/  LDL.LU R22, [R1+0x98] ;  /* 0x0000980001167983 */ /* 0x000ea80000300800 */
[----:B------:R-:W2:Y:S01]  /*3c070*/  LDL.LU R5, [R1+0x58] ;  /* 0x0000580001057983 */ /* 0x000ea20000300800 */
[----:B------:R-:W-:-:S03]  /*3c080*/  PRMT R4, R15, 0x7632, R4 ;  /* 0x000076320f047816 */ /* 0x000fc60000000004 */
[----:B------:R-:W2:Y:S04]  /*3c090*/  LDL.LU R23, [R1+0x18] ;  /* 0x0000180001177983 */ /* 0x000ea80000300800 */
[----:B0-----:R-:W2:Y:S04]  /*3c0a0*/  LDL.LU R18, [R1+0x1234] ;  /* 0x0012340001127983 */ /* 0x001ea80000300800 */
[----:B------:R-:W2:Y:S04]  /*3c0b0*/  LDL.LU R27, [R1+0x88] ;  /* 0x00008800011b7983 */ /* 0x000ea80000300800 */
[----:B------:R-:W2:Y:S04]  /*3c0c0*/  LDL.LU R11, [R1+0x48] ;  /* 0x00004800010b7983 */ /* 0x000ea80000300800 */
[----:B------:R-:W2:Y:S04]  /*3c0d0*/  LDL.LU.64 R14, [R1+0x288] ;  /* 0x00028800010e7983 */ /* 0x000ea80000300a00 */
[----:B------:R0:W-:Y:S04]  /*3c0e0*/  STG.E.U16 [R28.64], R9 ;  /* 0x000000091c007986 */ /* 0x0001e8000c101504 */
[----:B0-----:R-:W2:Y:S04]  /*3c0f0*/  LDL.LU.64 R28, [R1+0x280] ;  /* 0x00028000011c7983 */ /* 0x001ea80000300a00 */
[----:B------:R-:W2:Y:S01]  /*3c100*/  LDL.LU R19, [R1+0x38] ;  /* 0x0000380001137983 */ /* 0x000ea20000300800 */
[----:B------:R-:W-:-:S03]  /*3c110*/  PRMT R0, R20, 0x7632, R0 ;  /* 0x0000763214007816 */ /* 0x000fc60000000000 */
[----:B------:R-:W-:Y:S04]  /*3c120*/  STG.E.U16 [R24.64], R4 ;  /* 0x0000000418007986 */ /* 0x000fe8000c101504 */
[----:B----4-:R-:W-:Y:S04]  /*3c130*/  STG.E.U16 [R12.64], R0 ;  /* 0x000000000c007986 */ /* 0x010fe8000c101504 */
[----:B--2---:R0:W-:Y:S04]  /*3c140*/  STL.64 [R1+0x1200], R18 ;  /* 0x0012001201007387 */ /* 0x0041e80000100a00 */
[----:B0-----:R-:W2:Y:S04]  /*3c150*/  LDL.LU.64 R18, [R1+0x2b8] ;  /* 0x0002b80001127983 */ /* 0x001ea80000300a00 */
[----:B------:R0:W-:Y:S04]  /*3c160*/  STL.64 [R1+0x1118], R8 ;  /* 0x0011180801007387 */ /* 0x0001e80000100a00 */
[----:B0-----:R-:W4:Y:S04]  /*3c170*/  LDL.LU.64 R8, [R1+0x290] ;  /* 0x0002900001087983 */ /* 0x001f280000300a00 */
[----:B------:R-:W2:Y:S04]  /*3c180*/  LDL.LU R20, [R1+0x1230] ;  /* 0x0012300001147983 */ /* 0x000ea80000300800 */
[----:B------:R-:W2:Y:S04]  /*3c190*/  LDL.LU.64 R24, [R1+0x1228] ;  /* 0x0012280001187983 */ /* 0x000ea80000300a00 */
[----:B------:R-:W3:Y:S01]  /*3c1a0*/  LDL.LU.64 R12, [R1+0x1220] ;  /* 0x00122000010c7983 */ /* 0x000ee20000300a00 */
[----:B------:R-:W-:-:S02]  /*3c1b0*/  PRMT R4, R26, 0x7632, R4 ;  /* 0x000076321a047816 */ /* 0x000fc40000000004 */
[----:B------:R-:W-:Y:S02]  /*3c1c0*/  PRMT R0, R10, 0x7632, R0 ;  /* 0x000076320a007816 */ /* 0x000fe40000000000 */
[----:B--2---:R-:W-:Y:S01]  /*3c1d0*/  PRMT R25, R25, 0x7632, R25 ;  /* 0x0000763219197816 */ /* 0x004fe20000000019 */
[----:B------:R-:W-:Y:S01]  /*3c1e0*/  STL [R1+0x1178], R24 ;  /* 0x0011781801007387 */ /* 0x000fe20000100800 */
[----:B---3--:R-:W-:-:S03]  /*3c1f0*/  PRMT R13, R13, 0x7632, R13 ;  /* 0x000076320d0d7816 */ /* 0x008fc6000000000d */
[----:B------:R0:W-:Y:S04]  /*3c200*/  STG.E.U16 [R2.64], R25 ;  /* 0x0000001902007986 */ /* 0x0001e8000c101504 */
[----:B------:R1:W-:Y:S04]  /*3c210*/  STG.E.U16 [R18.64], R13 ;  /* 0x0000000d12007986 */ /* 0x0003e8000c101504 */
[----:B0-----:R-:W2:Y:S04]  /*3c220*/  LDL.LU.64 R24, [R1+0x298] ;  /* 0x0002980001187983 */ /* 0x001ea80000300a00 */
[----:B------:R-:W3:Y:S04]  /*3c230*/  LDL.LU R26, [R1+0x121c] ;  /* 0x00121c00011a7983 */ /* 0x000ee80000300800 */
[----:B------:R-:W2:Y:S04]  /*3c240*/  LDL.LU.64 R2, [R1+0x270] ;  /* 0x0002700001027983 */ /* 0x000ea80000300a00 */
[----:B-1----:R-:W2:Y:S04]  /*3c250*/  LDL.LU.64 R18, [R1+0x268] ;  /* 0x0002680001127983 */ /* 0x002ea80000300a00 */
[----:B------:R0:W-:Y:S04]  /*3c260*/  STL.64 [R1+0x1130], R12 ;  /* 0x0011300c01007387 */ /* 0x0001e80000100a00 */
[----:B------:R1:W-:Y:S04]  /*3c270*/  STG.E.U16 [R16.64], R4 ;  /* 0x0000000410007986 */ /* 0x0003e8000c101504 */
[----:B0-----:R-:W2:Y:S04]  /*3c280*/  LDL.LU.64 R12, [R1+0x2a0] ;  /* 0x0002a000010c7983 */ /* 0x001ea80000300a00 */
[----:B------:R-:W2:Y:S04]  /*3c290*/  LDL.LU R10, [R1+0x1218] ;  /* 0x00121800010a7983 */ /* 0x000ea80000300800 */
[----:B-1----:R-:W2:Y:S01]  /*3c2a0*/  LDL.LU.64 R16, [R1+0x1210] ;  /* 0x0012100001107983 */ /* 0x002ea20000300a00 */
[----:B------:R-:W-:-:S03]  /*3c2b0*/  PRMT R21, R21, 0x7632, R21 ;  /* 0x0000763215157816 */ /* 0x000fc60000000015 */
[----:B------:R0:W-:Y:S04]  /*3c2c0*/  STG.E.U16 [R6.64], R0 ;  /* 0x0000000006007986 */ /* 0x0001e8000c101504 */
[----:B0-----:R-:W3:Y:S01]  /*3c2d0*/  LDL.LU.64 R6, [R1+0x1208] ;  /* 0x0012080001067983 */ /* 0x001ee20000300a00 */
[----:B--2---:R-:W-:-:S05]  /*3c2e0*/  PRMT R17, R17, 0x7632, R17 ;  /* 0x0000763211117816 */ /* 0x004fca0000000011 */
[----:B------:R-:W-:Y:S04]  /*3c2f0*/  STG.E.U16 [R12.64], R17 ;  /* 0x000000110c007986 */ /* 0x000fe8000c101504 */
[----:B------:R0:W-:Y:S04]  /*3c300*/  STL.64 [R1+0x1158], R16 ;  /* 0x0011581001007387 */ /* 0x0001e80000100a00 */
[----:B------:R-:W-:Y:S04]  /*3c310*/  STG.E.U16 [R24.64], R21 ;  /* 0x0000001518007986 */ /* 0x000fe8000c101504 */
[----:B----4-:R-:W-:Y:S04]  /*3c320*/  STG.E.U16 [R8.64], R22 ;  /* 0x0000001608007986 */ /* 0x010fe8000c101504 */
[----:B0-----:R-:W2:Y:S04]  /*3c330*/  LDL.LU.64 R16, [R1+0x260] ;  /* 0x0002600001107983 */ /* 0x001ea80000300a00 */
[----:B------:R0:W-:Y:S04]  /*3c340*/  STL.64 [R1+0x1180], R20 ;  /* 0x0011801401007387 */ /* 0x0001e80000100a00 */
[----:B------:R1:W-:Y:S04]  /*3c350*/  STG.E.U16 [R14.64], R5 ;  /* 0x000000050e007986 */ /* 0x0003e8000c101504 */
[----:B0-----:R-:W2:Y:S04]  /*3c360*/  LDL.LU R20, [R1+0x8] ;  /* 0x0000080001147983 */ /* 0x001ea80000300800 */
[----:B------:R-:W4:Y:S04]  /*3c370*/  LDL.LU R21, [R1+0x78] ;  /* 0x0000780001157983 */ /* 0x000f280000300800 */
[----:B-1----:R-:W2:Y:S04]  /*3c380*/  LDL.LU.64 R14, [R1+0x258] ;  /* 0x00025800010e7983 */ /* 0x002ea80000300a00 */
[----:B------:R-:W4:Y:S04]  /*3c390*/  LDL.LU.64 R12, [R1+0x250] ;  /* 0x00025000010c7983 */ /* 0x000f280000300a00 */
[----:B------:R0:W-:Y:S04]  /*3c3a0*/  STL.64 [R1+0x11e0], R4 ;  /* 0x0011e00401007387 */ /* 0x0001e80000100a00 */
[----:B------:R-:W-:Y:S04]  /*3c3b0*/  STG.E.U16 [R28.64], R23 ;  /* 0x000000171c007986 */ /* 0x000fe8000c101504 */
[----:B0-----:R-:W3:Y:S04]  /*3c3c0*/  LDL.LU.64 R4, [R1+0x278] ;  /* 0x0002780001047983 */ /* 0x001ee80000300a00 */
[----:B------:R-:W2:Y:S04]  /*3c3d0*/  LDL.LU.64 R24, [R1+0x248] ;  /* 0x0002480001187983 */ /* 0x000ea80000300a00 */
[----:B------:R-:W2:Y:S04]  /*3c3e0*/  LDL.LU.64 R8, [R1+0x240] ;  /* 0x0002400001087983 */ /* 0x000ea80000300a00 */
[----:B------:R0:W-:Y:S04]  /*3c3f0*/  STL.64 [R1+0x11e8], R22 ;  /* 0x0011e81601007387 */ /* 0x0001e80000100a00 */
[----:B0-----:R-:W4:Y:S04]  /*3c400*/  LDL.LU.64 R22, [R1+0x230] ;  /* 0x0002300001167983 */ /* 0x001f280000300a00 */
[----:B---3--:R-:W-:Y:S04]  /*3c410*/  STG.E.U16 [R4.64], R6 ;  /* 0x0000000604007986 */ /* 0x008fe8000c101504 */
[----:B------:R-:W-:Y:S04]  /*3c420*/  STG.E.U16 [R2.64], R27 ;  /* 0x0000001b02007986 */ /* 0x000fe8000c101504 */
[----:B------:R-:W-:Y:S04]  /*3c430*/  STG.E.U16 [R18.64], R11 ;  /* 0x0000000b12007986 */ /* 0x000fe8000c101504 */
[----:B--2---:R-:W-:Y:S04]  /*3c440*/  STG.E.U16 [R16.64], R20 ;  /* 0x0000001410007986 */ /* 0x004fe8000c101504 */
[----:B----4-:R0:W-:Y:S04]  /*3c450*/  STL.64 [R1+0x11f0], R22 ;  /* 0x0011f01601007387 */ /* 0x0101e80000100a00 */
[----:B0-----:R-:W2:Y:S04]  /*3c460*/  LDL.LU.64 R22, [R1+0x238] ;  /* 0x0002380001167983 */ /* 0x001ea80000300a00 */
[----:B------:R-:W3:Y:S04]  /*3c470*/  LDL.LU.64 R28, [R1+0x228] ;  /* 0x00022800011c7983 */ /* 0x000ee80000300a00 */
[----:B------:R-:W4:Y:S04]  /*3c480*/  LDL.LU.64 R4, [R1+0x220] ;  /* 0x0002200001047983 */ /* 0x000f280000300a00 */
[----:B------:R-:W2:Y:S04]  /*3c490*/  LDL.LU.64 R2, [R1+0x218] ;  /* 0x0002180001027983 */ /* 0x000ea80000300a00 */
[----:B------:R-:W2:Y:S04]  /*3c4a0*/  LDL.LU.64 R18, [R1+0x1200] ;  /* 0x0012000001127983 */ /* 0x000ea80000300a00 */
[----:B------:R-:W2:Y:S04]  /*3c4b0*/  LDL.LU.64 R16, [R1+0x1d8] ;  /* 0x0001d80001107983 */ /* 0x000ea80000300a00 */
[----:B--2---:R0:W-:Y:S04]  /*3c4c0*/  STL.64 [R1+0x1188], R16 ;  /* 0x0011881001007387 */ /* 0x0041e80000100a00 */
[----:B0-----:R-:W2:Y:S04]  /*3c4d0*/  LDL.LU.64 R16, [R1+0x1e0] ;  /* 0x0001e00001107983 */ /* 0x001ea80000300a00 */
        /* <DEDUP_REMOVED lines=10> */
[----:B------:R-:W-:Y:S04]  /*3c580*/  STG.E.U16 [R14.64], R10 ;  /* 0x0000000a0e007986 */ /* 0x000fe8000c101504 */
[----:B--2---:R0:W-:Y:S04]  /*3c590*/  STL.64 [R1+0x11d0], R16 ;  /* 0x0011d01001007387 */ /* 0x0041e80000100a00 */
[----:B0-----:R-:W2:Y:S04]  /*3c5a0*/  LDL.LU.64 R16, [R1+0x210] ;  /* 0x0002100001107983 */ /* 0x001ea80000300a00 */
[----:B------:R-:W2:Y:S04]  /*3c5b0*/  LDL.LU.64 R14, [R1+0x11f8] ;  /* 0x0011f800010e7983 */ /* 0x000ea80000300a00 */
[----:B------:R0:W-:Y:S04]  /*3c5c0*/  STG.E.U16 [R12.64], R21 ;  /* 0x000000150c007986 */ /* 0x0001e8000c101504 */
[----:B------:R1:W-:Y:S04]  /*3c5d0*/  STG.E.U16 [R24.64], R19 ;  /* 0x0000001318007986 */ /* 0x0003e8000c101504 */
[----:B------:R3:W-:Y:S04]  /*3c5e0*/  STG.E.U16 [R8.64], R26 ;  /* 0x0000001a08007986 */ /* 0x0007e8000c101504 */
[----:B0-----:R-:W4:Y:S04]  /*3c5f0*/  LDL.LU.64 R12, [R1+0x1d0] ;  /* 0x0001d000010c7983 */ /* 0x001f280000300a00 */
[----:B-1----:R-:W4:Y:S04]  /*3c600*/  LDL.LU.64 R24, [R1+0x1c8] ;  /* 0x0001c80001187983 */ /* 0x002f280000300a00 */
[----:B---3--:R-:W3:Y:S04]  /*3c610*/  LDL.LU.64 R8, [R1+0x1c0] ;  /* 0x0001c00001087983 */ /* 0x008ee80000300a00 */
[----:B--2---:R0:W-:Y:S04]  /*3c620*/  STG.E.U16 [R22.64], R14 ;  /* 0x0000000e16007986 */ /* 0x0041e8000c101504 */
[----:B0-----:R-:W2:Y:S04]  /*3c630*/  LDL.LU.64 R22, [R1+0x11f0] ;  /* 0x0011f00001167983 */ /* 0x001ea80000300a00 */
[----:B--2---:R0:W-:Y:S04]  /*3c640*/  STG.E.U16 [R22.64], R15 ;  /* 0x0000000f16007986 */ /* 0x0041e8000c101504 */
[----:B0-----:R-:W2:Y:S04]  /*3c650*/  LDL.LU.64 R22, [R1+0x11e8] ;  /* 0x0011e80001167983 */ /* 0x001ea80000300a00 */
[----:B------:R0:W-:Y:S04]  /*3c660*/  STG.E.U16 [R28.64], R7 ;  /* 0x000000071c007986 */ /* 0x0001e8000c101504 */
[----:B----4-:R1:W-:Y:S04]  /*3c670*/  STG.E.U16 [R4.64], R18 ;  /* 0x0000001204007986 */ /* 0x0103e8000c101504 */
[----:B0-----:R-:W4:Y:S04]  /*3c680*/  LDL.LU.64 R28, [R1+0x1b8] ;  /* 0x0001b800011c7983 */ /* 0x001f280000300a00 */
[----:B-1----:R-:W3:Y:S01]  /*3c690*/  LDL.LU.64 R4, [R1+0x11e0] ;  /* 0x0011e00001047983 */ /* 0x002ee20000300a00 */
[----:B--2---:R-:W-:-:S03]  /*3c6a0*/  PRMT R0, R22, 0x7632, R0 ;  /* 0x0000763216007816 */ /* 0x004fc60000000000 */
[----:B------:R-:W2:Y:S01]  /*3c6b0*/  LDL.LU R22, [R1+0x11dc] ;  /* 0x0011dc0001167983 */ /* 0x000ea20000300800 */
[----:B---3--:R-:W-:-:S03]  /*3c6c0*/  PRMT R4, R5, 0x7632, R4 ;  /* 0x0000763205047816 */ /* 0x008fc60000000004 */
[----:B--2---:R0:W-:Y:S04]  /*3c6d0*/  STG.E.U16 [R2.64], R22 ;  /* 0x0000001602007986 */ /* 0x0041e8000c101504 */
[----:B------:R1:W-:Y:S04]  /*3c6e0*/  STG.E.U16 [R16.64], R0 ;  /* 0x0000000010007986 */ /* 0x0003e8000c101504 */
[----:B0-----:R-:W2:Y:S04]  /*3c6f0*/  LDL.LU.64 R2, [R1+0x1b0] ;  /* 0x0001b00001027983 */ /* 0x001ea80000300a00 */
[----:B------:R-:W3:Y:S04]  /*3c700*/  LDL.LU R5, [R1+0x11d8] ;  /* 0x0011d80001057983 */ /* 0x000ee80000300800 */
[----:B-1----:R-:W2:Y:S01]  /*3c710*/  LDL.LU.64 R16, [R1+0x11d0] ;  /* 0x0011d00001107983 */ /* 0x002ea20000300a00 */
[----:B------:R-:W-:-:S03]  /*3c720*/  PRMT R0, R23, 0x7632, R0 ;  /* 0x0000763217007816 */ /* 0x000fc60000000000 */
[----:B------:R-:W3:Y:S04]  /*3c730*/  LDL.LU R23, [R1+0x11c8] ;  /* 0x0011c80001177983 */ /* 0x000ee80000300800 */
[----:B--2---:R0:W-:Y:S04]  /*3c740*/  STG.E.U16 [R16.64], R4 ;  /* 0x0000000410007986 */ /* 0x0041e8000c101504 */
[----:B0-----:R-:W2:Y:S01]  /*3c750*/  LDL.LU.64 R16, [R1+0x11c0] ;  /* 0x0011c00001107983 */ /* 0x001ea20000300a00 */
[----:B------:R-:W-:-:S03]  /*3c760*/  PRMT R6, R6, 0x7632, R6 ;  /* 0x0000763206067816 */ /* 0x000fc60000000006 */
[----:B--2---:R0:W-:Y:S04]  /*3c770*/  STG.E.U16 [R16.64], R0 ;  /* 0x0000000010007986 */ /* 0x0041e8000c101504 */
[----:B0-----:R-:W2:Y:S01]  /*3c780*/  LDL.LU.64 R16, [R1+0x11b8] ;  /* 0x0011b80001107983 */ /* 0x001ea20000300a00 */
[----:B------:R-:W-:-:S03]  /*3c790*/  PRMT R0, R27, 0x7632, R0 ;  /* 0x000076321b007816 */ /* 0x000fc60000000000 */
[----:B------:R-:W3:Y:S04]  /*3c7a0*/  LDL.LU R27, [R1+0x11b0] ;  /* 0x0011b000011b7983 */ /* 0x000ee80000300800 */
[----:B--2---:R0:W-:Y:S04]  /*3c7b0*/  STG.E.U16 [R16.64], R6 ;  /* 0x0000000610007986 */ /* 0x0041e8000c101504 */
[----:B0-----:R-:W2:Y:S01]  /*3c7c0*/  LDL.LU.64 R16, [R1+0x11a8] ;  /* 0x0011a80001107983 */ /* 0x001ea20000300a00 */
[----:B------:R-:W-:-:S03]  /*3c7d0*/  PRMT R4, R11, 0x7632, R4 ;  /* 0x000076320b047816 */ /* 0x000fc60000000004 */
[----:B------:R-:W3:Y:S04]  /*3c7e0*/  LDL.LU R11, [R1+0x11a0] ;  /* 0x0011a000010b7983 */ /* 0x000ee80000300800 */
[----:B--2---:R0:W-:Y:S04]  /*3c7f0*/  STG.E.U16 [R16.64], R0 ;  /* 0x0000000010007986 */ /* 0x0041e8000c101504 */
[----:B0-----:R-:W2:Y:S01]  /*3c800*/  LDL.LU.64 R16, [R1+0x1198] ;  /* 0x0011980001107983 */ /* 0x001ea20000300a00 */
[----:B------:R-:W-:-:S03]  /*3c810*/  PRMT R0, R20, 0x7632, R0 ;  /* 0x0000763214007816 */ /* 0x000fc60000000000 */
[----:B--2---:R0:W-:Y:S04]  /*3c820*/  STG.E.U16 [R16.64], R4 ;  /* 0x0000000410007986 */ /* 0x0041e8000c101504 */
[----:B0-----:R-:W2:Y:S01]  /*3c830*/  LDL.LU.64 R16, [R1+0x1190] ;  /* 0x0011900001107983 */ /* 0x001ea20000300a00 */
[----:B------:R-:W-:Y:S02]  /*3c840*/  PRMT R10, R10, 0x7632, R10 ;  /* 0x000076320a0a7816 */ /* 0x000fe4000000000a */
[----:B------:R-:W-:Y:S01]  /*3c850*/  PRMT R4, R21, 0x7632, R4 ;  /* 0x0000763215047816 */ /* 0x000fe20000000004 */
[----:B--2---:R0:W-:Y:S04]  /*3c860*/  STG.E.U16 [R16.64], R0 ;  /* 0x0000000010007986 */ /* 0x0041e8000c101504 */
[----:B0-----:R-:W2:Y:S01]  /*3c870*/  LDL.LU.64 R16, [R1+0x1188] ;  /* 0x0011880001107983 */ /* 0x001ea20000300a00 */
[----:B------:R-:W-:-:S02]  /*3c880*/  PRMT R0, R19, 0x7632, R0 ;  /* 0x0000763213007816 */ /* 0x000fc40000000000 */
[----:B------:R-:W-:Y:S02]  /*3c890*/  PRMT R26, R26, 0x7632, R26 ;  /* 0x000076321a1a7816 */ /* 0x000fe4000000001a */
[----:B------:R-:W-:Y:S01]  /*3c8a0*/  PRMT R14, R14, 0x7632, R14 ;  /* 0x000076320e0e7816 */ /* 0x000fe2000000000e */
[----:B---3--:R-:W-:Y:S04]  /*3c8b0*/  STL.64 [R1+0x1120], R10 ;  /* 0x0011200a01007387 */ /* 0x008fe80000100a00 */
[----:B------:R-:W3:Y:S04]  /*3c8c0*/  LDL.LU.64 R20, [R1+0x1a8] ;  /* 0x0001a80001147983 */ /* 0x000ee80000300a00 */
[----:B--2---:R-:W-:Y:S04]  /*3c8d0*/  STG.E.U16 [R16.64], R10 ;  /* 0x0000000a10007986 */ /* 0x004fe8000c101504 */
[----:B------:R-:W-:Y:S04]  /*3c8e0*/  STG.E.U16 [R12.64], R4 ;  /* 0x000000040c007986 */ /* 0x000fe8000c101504 */
[----:B------:R0:W-:Y:S04]  /*3c8f0*/  STG.E.U16 [R24.64], R0 ;  /* 0x0000000018007986 */ /* 0x0001e8000c101504 */
[----:B------:R-:W-:Y:S04]  /*3c900*/  STG.E.U16 [R8.64], R26 ;  /* 0x0000001a08007986 */ /* 0x000fe8000c101504 */
[----:B----4-:R1:W-:Y:S04]  /*3c910*/  STG.E.U16 [R28.64], R14 ;  /* 0x0000000e1c007986 */ /* 0x0103e8000c101504 */
[----:B0-----:R-:W2:Y:S04]  /*3c920*/  LDL.LU.64 R24, [R1+0x1a0] ;  /* 0x0001a00001187983 */ /* 0x001ea80000300a00 */
[----:B-1----:R-:W4:Y:S04]  /*3c930*/  LDL.LU R28, [R1+0x9c] ;  /* 0x00009c00011c7983 */ /* 0x002f280000300800 */
[----:B------:R-:W2:Y:S04]  /*3c940*/  LDL.LU R29, [R1+0x5c] ;  /* 0x00005c00011d7983 */ /* 0x000ea80000300800 */
[----:B------:R-:W2:Y:S04]  /*3c950*/  LDL.LU.64 R16, [R1+0x180] ;  /* 0x0001800001107983 */ /* 0x000ea80000300a00 */
[----:B--2---:R0:W-:Y:S04]  /*3c960*/  STL.64 [R1+0x1168], R16 ;  /* 0x0011681001007387 */ /* 0x0041e80000100a00 */
[----:B0-----:R-:W2:Y:S01]  /*3c970*/  LDL.LU.64 R16, [R1+0x188] ;  /* 0x0001880001107983 */ /* 0x001ea20000300a00 */
[----:B------:R-:W-:-:S03]  /*3c980*/  PRMT R0, R7, 0x7632, R0 ;  /* 0x0000763207007816 */ /* 0x000fc60000000000 */
[----:B--2---:R0:W-:Y:S04]  /*3c990*/  STL.64 [R1+0x1170], R16 ;  /* 0x0011701001007387 */ /* 0x0041e80000100a00 */
[----:B0-----:R-:W4:Y:S04]  /*3c9a0*/  LDL.LU.64 R16, [R1+0x190] ;  /* 0x0001900001107983 */ /* 0x001f280000300a00 */
[----:B------:R-:W2:Y:S04]  /*3c9b0*/  LDL.LU R7, [R1+0x1c] ;  /* 0x00001c0001077983 */ /* 0x000ea80000300800 */
[----:B------:R-:W2:Y:S04]  /*3c9c0*/  LDL.LU R19, [R1+0x8c] ;  /* 0x00008c0001137983 */ /* 0x000ea80000300800 */
[----:B------:R-:W2:Y:S01]  /*3c9d0*/  LDL.LU.64 R12, [R1+0x168] ;  /* 0x00016800010c7983 */ /* 0x000ea20000300a00 */
[----:B------:R-:W-:-:S03]  /*3c9e0*/  PRMT R4, R15, 0x7632, R4 ;  /* 0x000076320f047816 */ /* 0x000fc60000000004 */
[----:B--2---:R0:W-:Y:S04]  /*3c9f0*/  STL.64 [R1+0x1140], R12 ;  /* 0x0011400c01007387 */ /* 0x0041e80000100a00 */
[----:B0-----:R-:W2:Y:S04]  /*3ca00*/  LDL.LU.64 R12, [R1+0x170] ;  /* 0x00017000010c7983 */ /* 0x001ea80000300a00 */
[----:B------:R-:W-:Y:S04]  /*3ca10*/  STG.E.U16 [R2.64], R4 ;  /* 0x0000000402007986 */ /* 0x000fe8000c101504 */
[----:B--2---:R0:W-:Y:S04]  /*3ca20*/  STL.64 [R1+0x1148], R12 ;  /* 0x0011480c01007387 */ /* 0x0041e80000100a00 */
[----:B0-----:R-:W2:Y:S04]  /*3ca30*/  LDL.LU.64 R12, [R1+0x178] ;  /* 0x00017800010c7983 */ /* 0x001ea80000300a00 */
[----:B------:R-:W2:Y:S04]  /*3ca40*/  LDL.LU R15, [R1+0x4c] ;  /* 0x00004c00010f7983 */ /* 0x000ea80000300800 */
[----:B------:R-:W2:Y:S04]  /*3ca50*/  LDL.LU.64 R10, [R1+0x160] ;  /* 0x00016000010a7983 */ /* 0x000ea80000300a00 */
[----:B------:R-:W2:Y:S04]  /*3ca60*/  LDL.LU R2, [R1+0xc] ;  /* 0x00000c0001027983 */ /* 0x000ea80000300800 */
[----:B------:R-:W2:Y:S04]  /*3ca70*/  LDL.LU.64 R8, [R1+0x158] ;  /* 0x0001580001087983 */ /* 0x000ea80000300a00 */
[----:B------:R-:W2:Y:S04]  /*3ca80*/  LDL.LU R3, [R1+0x7c] ;  /* 0x00007c0001037983 */ /* 0x000ea80000300800 */
[----:B------:R-:W2:Y:S01]  /*3ca90*/  LDL.LU R26, [R1+0x3c] ;  /* 0x00003c00011a7983 */ /* 0x000ea20000300800 */
[----:B------:R-:W-:-:S03]  /*3caa0*/  PRMT R18, R18, 0x7632, R18 ;  /* 0x0000763212127816 */ /* 0x000fc60000000012 */
[----:B--2---:R0:W-:Y:S04]  /*3cab0*/  STL.64 [R1+0x1110], R26 ;  /* 0x0011101a01007387 */ /* 0x0041e80000100a00 */
[----:B0-----:R-:W2:Y:S04]  /*3cac0*/  LDL.LU.64 R26, [R1+0x150] ;  /* 0x00015000011a7983 */ /* 0x001ea80000300a00 */
[----:B------:R0:W-:Y:S04]  /*3cad0*/  STL.64 [R1+0x1100], R4 ;  /* 0x0011000401007387 */ /* 0x0001e80000100a00 */
[----:B0-----:R-:W2:Y:S01]  /*3cae0*/  LDL.LU.64 R4, [R1+0x198] ;  /* 0x0001980001047983 */ /* 0x001ea20000300a00 */
[----:B------:R-:W-:-:S03]  /*3caf0*/  PRMT R22, R22, 0x7632, R22 ;  /* 0x0000763216167816 */ /* 0x000fc60000000016 */
[----:B---3--:R0:W-:Y:S04]  /*3cb00*/  STG.E.U16 [R20.64], R0 ;  /* 0x0000000014007986 */ /* 0x0081e8000c101504 */
[----:B------:R1:W-:Y:S04]  /*3cb10*/  STG.E.U16 [R24.64], R18 ;  /* 0x0000001218007986 */ /* 0x0003e8000c101504 */
[----:B0-----:R-:W3:Y:S04]  /*3cb20*/  LDL.LU.64 R20, [R1+0x1180] ;  /* 0x0011800001147983 */ /* 0x001ee80000300a00 */
[----:B-1----:R-:W3:Y:S04]  /*3cb30*/  LDL.LU R24, [R1+0x1178] ;  /* 0x0011780001187983 */ /* 0x002ee80000300800 */
[----:B------:R-:W-:Y:S04]  /*3cb40*/  STL [R1+0x1108], R23 ;  /* 0x0011081701007387 */ /* 0x000fe80000100800 */
[----:B--2---:R0:W-:Y:S04]  /*3cb50*/  STG.E.U16 [R4.64], R22 ;  /* 0x0000001604007986 */ /* 0x0041e8000c101504 */
[----:B----4-:R1:W-:Y:S04]  /*3cb60*/  STG.E.U16 [R16.64], R28 ;  /* 0x0000001c10007986 */ /* 0x0103e8000c101504 */
[----:B0-----:R-:W2:Y:S04]  /*3cb70*/  LDL.LU.64 R22, [R1+0x148] ;  /* 0x0001480001167983 */ /* 0x001ea80000300a00 */
[----:B------:R-:W4:Y:S04]  /*3cb80*/  LDL.LU.64 R4, [R1+0x140] ;  /* 0x0001400001047983 */ /* 0x000f280000300a00 */
[----:B------:R-:W2:Y:S04]  /*3cb90*/  LDL.LU R25, [R1+0x6c] ;  /* 0x00006c0001197983 */ /* 0x000ea80000300800 */
[----:B-1----:R-:W2:Y:S01]  /*3cba0*/  LDL.LU.64 R16, [R1+0x1170] ;  /* 0x0011700001107983 */ /* 0x002ea20000300a00 */
[----:B---3--:R-:W-:-:S02]  /*3cbb0*/  PRMT R21, R28, 0x7632, R21 ;  /* 0x000076321c157816 */ /* 0x008fc40000000015 */
[----:B------:R-:W-:Y:S01]  /*3cbc0*/  PRMT R20, R29, 0x7632, R20 ;  /* 0x000076321d147816 */ /* 0x000fe20000000014 */
[----:B------:R-:W3:Y:S04]  /*3cbd0*/  LDL.LU R28, [R1+0x2c] ;  /* 0x00002c00011c7983 */ /* 0x000ee80000300800 */
[----:B------:R0:W-:Y:S04]  /*3cbe0*/  STL.64 [R1+0x10f8], R20 ;  /* 0x0010f81401007387 */ /* 0x0001e80000100a00 */
[----:B0-----:R-:W3:Y:S04]  /*3cbf0*/  LDL.LU.64 R20, [R1+0x130] ;  /* 0x0001300001147983 */ /* 0x001ee80000300a00 */
[----:B--2---:R0:W-:Y:S04]  /*3cc00*/  STG.E.U16 [R16.64], R29 ;  /* 0x0000001d10007986 */ /* 0x0041e8000c101504 */
[----:B0-----:R-:W2:Y:S01]  /*3cc10*/  LDL.LU.64 R16, [R1+0x1168] ;  /* 0x0011680001107983 */ /* 0x001ea20000300a00 */
[----:B------:R-:W-:-:S03]  /*3cc20*/  PRMT R18, R7, 0x7632, R18 ;  /* 0x0000763207127816 */ /* 0x000fc60000000012 */
[----:B------:R0:W5:Y:S04]  /*3cc30*/  LDL.LU R29, [R1+0x1160] ;  /* 0x00116000011d7983 */ /* 0x0001680000300800 */
[----:B--2---:R1:W-:Y:S04]  /*3cc40*/  STG.E.U16 [R16.64], R7 ;  /* 0x0000000710007986 */ /* 0x0043e8000c101504 */
[----:B-1----:R-:W2:Y:S04]  /*3cc50*/  LDL.LU.64 R16, [R1+0x1158] ;  /* 0x0011580001107983 */ /* 0x002ea80000300a00 */
[----:B------:R-:W2:Y:S04]  /*3cc60*/  LDL.LU R7, [R1+0x1150] ;  /* 0x0011500001077983 */ /* 0x000ea80000300800 */
[----:B--2---:R1:W-:Y:S04]  /*3cc70*/  STG.E.U16 [R12.64], R7 ;  /* 0x000000070c007986 */ /* 0x0043e8000c101504 */
[----:B-1----:R-:W2:Y:S01]  /*3cc80*/  LDL.LU.64 R12, [R1+0x1148] ;  /* 0x00114800010c7983 */ /* 0x002ea20000300a00 */
[----:B------:R-:W-:-:S02]  /*3cc90*/  PRMT R17, R7, 0x7632, R17 ;  /* 0x0000763207117816 */ /* 0x000fc40000000011 */
[----:B------:R-:W-:-:S05]  /*3cca0*/  PRMT R16, R19, 0x7632, R16 ;  /* 0x0000763213107816 */ /* 0x000fca0000000010 */
[----:B------:R1:W-:Y:S04]  /*3ccb0*/  STL.64 [R1+0x10e0], R16 ;  /* 0x0010e01001007387 */ /* 0x0003e80000100a00 */
[----:B-1----:R-:W3:Y:S04]  /*3ccc0*/  LDL.LU.64 R16, [R1+0x128] ;  /* 0x0001280001107983 */ /* 0x002ee80000300a00 */
[----:B--2---:R1:W-:Y:S04]  /*3ccd0*/  STG.E.U16 [R12.64], R19 ;  /* 0x000000130c007986 */ /* 0x0043e8000c101504 */
[----:B-1----:R-:W2:Y:S01]  /*3cce0*/  LDL.LU.64 R12, [R1+0x1140] ;  /* 0x00114000010c7983 */ /* 0x002ea20000300a00 */
[----:B------:R-:W-:-:S03]  /*3ccf0*/  PRMT R14, R15, 0x7632, R14 ;  /* 0x000076320f0e7816 */ /* 0x000fc6000000000e */
[----:B------:R-:W3:Y:S04]  /*3cd00*/  LDL.LU R19, [R1+0x1138] ;  /* 0x0011380001137983 */ /* 0x000ee80000300800 */
[----:B--2---:R1:W-:Y:S04]  /*3cd10*/  STG.E.U16 [R12.64], R15 ;  /* 0x0000000f0c007986 */ /* 0x0043e8000c101504 */
[----:B------:R2:W-:Y:S04]  /*3cd20*/  STG.E.U16 [R10.64], R2 ;  /* 0x000000020a007986 */ /* 0x0005e8000c101504 */
[----:B-1----:R-:W3:Y:S04]  /*3cd30*/  LDL.LU.64 R12, [R1+0x1130] ;  /* 0x00113000010c7983 */ /* 0x002ee80000300a00 */
[----:B------:R-:W3:Y:S04]  /*3cd40*/  LDL.LU R15, [R1+0x1128] ;  /* 0x00112800010f7983 */ /* 0x000ee80000300800 */
[----:B--2---:R-:W2:Y:S04]  /*3cd50*/  LDL.LU.64 R10, [R1+0x1120] ;  /* 0x00112000010a7983 */ /* 0x004ea80000300a00 */
[----:B--2---:R1:W-:Y:S04]  /*3cd60*/  STG.E.U16 [R8.64], R11 ;  /* 0x0000000b08007986 */ /* 0x0043e8000c101504 */
[----:B------:R2:W-:Y:S04]  /*3cd70*/  STG.E.U16 [R26.64], R3 ;  /* 0x000000031a007986 */ /* 0x0005e8000c101504 */
[----:B-1----:R-:W4:Y:S04]  /*3cd80*/  LDL.LU.64 R8, [R1+0x1118] ;  /* 0x0011180001087983 */ /* 0x002f280000300a00 */
[----:B--2---:R-:W2:Y:S01]  /*3cd90*/  LDL.LU.64 R26, [R1+0x1110] ;  /* 0x00111000011a7983 */ /* 0x004ea20000300a00 */
[----:B---3--:R-:W-:-:S02]  /*3cda0*/  PRMT R13, R2, 0x7632, R13 ;  /* 0x00007632020d7816 */ /* 0x008fc4000000000d */
[----:B----4-:R-:W-:Y:S02]  /*3cdb0*/  PRMT R9, R3, 0x7632, R9 ;  /* 0x0000763203097816 */ /* 0x010fe40000000009 */
[----:B------:R-:W3:Y:S01]  /*3cdc0*/  LDL.LU.64 R2, [R1+0x120] ;  /* 0x0001200001027983 */ /* 0x000ee20000300a00 */
[----:B--2---:R-:W-:-:S03]  /*3cdd0*/  PRMT R8, R26, 0x7632, R8 ;  /* 0x000076321a087816 */ /* 0x004fc60000000008 */
[----:B------:R-:W-:Y:S04]  /*3cde0*/  STG.E.U16 [R22.64], R26 ;  /* 0x0000001a16007986 */ /* 0x000fe8000c101504 */
[----:B------:R1:W-:Y:S04]  /*3cdf0*/  STL.64 [R1+0x10b8], R8 ;  /* 0x0010b80801007387 */ /* 0x0003e80000100a00 */
[----:B------:R2:W-:Y:S04]  /*3ce00*/  STG.E.U16 [R4.64], R27 ;  /* 0x0000001b04007986 */ /* 0x0005e8000c101504 */
[----:B-1----:R-:W4:Y:S04]  /*3ce10*/  LDL.LU.64 R8, [R1+0x138] ;  /* 0x0001380001087983 */ /* 0x002f280000300a00 */
[----:B------:R-:W3:Y:S04]  /*3ce20*/  LDL.LU R23, [R1+0x1108] ;  /* 0x0011080001177983 */ /* 0x000ee80000300800 */
[----:B--2---:R-:W2:Y:S01]  /*3ce30*/  LDL.LU.64 R4, [R1+0x1100] ;  /* 0x0011000001047983 */ /* 0x004ea20000300a00 */
[----:B------:R-:W-:-:S02]  /*3ce40*/  PRMT R7, R27, 0x7632, R7 ;  /* 0x000076321b077816 */ /* 0x000fc40000000007 */
[----:B------:R-:W-:-:S05]  /*3ce50*/  PRMT R6, R15, 0x7632, R6 ;  /* 0x000076320f067816 */ /* 0x000fca0000000006 */
[----:B------:R-:W-:Y:S04]  /*3ce60*/  STL.64 [R1+0x10a8], R6 ;  /* 0x0010a80601007387 */ /* 0x000fe80000100a00 */
[----:B----4-:R-:W-:Y:S04]  /*3ce70*/  STG.E.U16 [R8.64], R15 ;  /* 0x0000000f08007986 */ /* 0x010fe8000c101504 */
[----:B------:R1:W-:Y:S01]  /*3ce80*/  STG.E.U16 [R20.64], R25 ;  /* 0x0000001914007986 */ /* 0x0003e2000c101504 */
[----:B--2---:R-:W-:Y:S02]  /*3ce90*/  PRMT R5, R25, 0x7632, R5 ;  /* 0x0000763219057816 */ /* 0x004fe40000000005 */
[----:B------:R-:W-:Y:S01]  /*3cea0*/  PRMT R4, R28, 0x7632, R4 ;  /* 0x000076321c047816 */ /* 0x000fe20000000004 */
[----:B------:R2:W-:Y:S04]  /*3ceb0*/  STG.E.U16 [R16.64], R28 ;  /* 0x0000001c10007986 */ /* 0x0005e8000c101504 */
[----:B-1----:R-:W4:Y:S04]  /*3cec0*/  LDL.LU.64 R20, [R1+0x118] ;  /* 0x0001180001147983 */ /* 0x002f280000300a00 */
[----:B------:R-:W-:Y:S04]  /*3ced0*/  STL.64 [R1+0x10a0], R4 ;  /* 0x0010a00401007387 */ /* 0x000fe80000100a00 */
[----:B--2---:R-:W2:Y:S04]  /*3cee0*/  LDL.LU.64 R16, [R1+0x100] ;  /* 0x0001000001107983 */ /* 0x004ea80000300a00 */
[----:B--2---:R1:W-:Y:S04]  /*3cef0*/  STL.64 [R1+0x10e8], R16 ;  /* 0x0010e81001007387 */ /* 0x0043e80000100a00 */
[----:B-1----:R-:W2:Y:S04]  /*3cf00*/  LDL.LU.64 R16, [R1+0x108] ;  /* 0x0001080001107983 */ /* 0x002ea80000300a00 */
[----:B--2---:R1:W-:Y:S04]  /*3cf10*/  STL.64 [R1+0x10f0], R16 ;  /* 0x0010f01001007387 */ /* 0x0043e80000100a00 */
[----:B-1----:R-:W2:Y:S04]  /*3cf20*/  LDL.LU.64 R16, [R1+0x110] ;  /* 0x0001100001107983 */ /* 0x002ea80000300a00 */
[----:B------:R-:W2:Y:S04]  /*3cf30*/  LDL.LU.64 R8, [R1+0xd8] ;  /* 0x0000d80001087983 */ /* 0x000ea80000300a00 */
[----:B--2---:R1:W-:Y:S04]  /*3cf40*/  STL.64 [R1+0x10c0], R8 ;  /* 0x0010c00801007387 */ /* 0x0043e80000100a00 */
[----:B-1----:R-:W2:Y:S04]  /*3cf50*/  LDL.LU.64 R8, [R1+0xe0] ;  /* 0x0000e00001087983 */ /* 0x002ea80000300a00 */
[----:B--2---:R1:W-:Y:S04]  /*3cf60*/  STL.64 [R1+0x10c8], R8 ;  /* 0x0010c80801007387 */ /* 0x0043e80000100a00 */
[----:B-1----:R-:W2:Y:S04]  /*3cf70*/  LDL.LU.64 R8, [R1+0xe8] ;  /* 0x0000e80001087983 */ /* 0x002ea80000300a00 */
[----:B--2---:R1:W-:Y:S04]  /*3cf80*/  STL.64 [R1+0x10d0], R8 ;  /* 0x0010d00801007387 */ /* 0x0043e80000100a00 */
[----:B-1----:R-:W2:Y:S04]  /*3cf90*/  LDL.LU.64 R8, [R1+0xf0] ;  /* 0x0000f00001087983 */ /* 0x002ea80000300a00 */
[----:B--2---:R1:W-:Y:S04]  /*3cfa0*/  STL.64 [R1+0x10d8], R8 ;  /* 0x0010d80801007387 */ /* 0x0043e80000100a00 */
[----:B-1----:R-:W2:Y:S04]  /*3cfb0*/  LDL.LU.64 R8, [R1+0xf8] ;  /* 0x0000f80001087983 */ /* 0x002ea80000300a00 */
[----:B------:R-:W2:Y:S01]  /*3cfc0*/  LDL.LU.64 R6, [R1+0xc8] ;  /* 0x0000c80001067983 */ /* 0x000ea20000300a00 */
[----:B------:R-:W-:-:S03]  /*3cfd0*/  PRMT R10, R11, 0x7632, R10 ;  /* 0x000076320b0a7816 */ /* 0x000fc6000000000a */
[----:B---3--:R-:W-:Y:S01]  /*3cfe0*/  STG.E.U16 [R2.64], R19 ;  /* 0x0000001302007986 */ /* 0x008fe2000c101504 */
[----:B------:R-:W-:-:S03]  /*3cff0*/  PRMT R0, R19, 0x7632, R0 ;  /* 0x0000763213007816 */ /* 0x000fc60000000000 */
[----:B----4-:R-:W-:Y:S04]  /*3d000*/  STG.E.U16 [R20.64], R23 ;  /* 0x0000001714007986 */ /* 0x010fe8000c101504 */
[----:B--2---:R1:W-:Y:S04]  /*3d010*/  STL.64 [R1+0x10b0], R6 ;  /* 0x0010b00601007387 */ /* 0x0043e80000100a00 */
[----:B-1----:R-:W2:Y:S04]  /*3d020*/  LDL.LU.64 R6, [R1+0xd0] ;  /* 0x0000d00001067983 */ /* 0x002ea80000300a00 */
[----:B------:R-:W3:Y:S04]  /*3d030*/  LDL.LU.64 R4, [R1+0xc0] ;  /* 0x0000c00001047983 */ /* 0x000ee80000300a00 */
[----:B------:R-:W4:Y:S04]  /*3d040*/  LDL.LU.64 R2, [R1+0xb8] ;  /* 0x0000b80001027983 */ /* 0x000f280000300a00 */
[----:B------:R-:W2:Y:S04]  /*3d050*/  LDL.LU R11, [R1+0x768] ;  /* 0x00076800010b7983 */ /* 0x000ea80000300800 */
[----:B------:R-:W2:Y:S04]  /*3d060*/  LDL.LU R25, [R1+0x754] ;  /* 0x0007540001197983 */ /* 0x000ea80000300800 */
[----:B------:R-:W2:Y:S04]  /*3d070*/  LDL.LU R19, [R1+0x748] ;  /* 0x0007480001137983 */ /* 0x000ea80000300800 */
[----:B------:R-:W2:Y:S04]  /*3d080*/  LDL.LU R15, [R1+0x740] ;  /* 0x00074000010f7983 */ /* 0x000ea80000300800 */
[----:B------:R-:W2:Y:S04]  /*3d090*/  LDL.LU R22, [R1+0x738] ;  /* 0x0007380001167983 */ /* 0x000ea80000300800 */
[----:B------:R-:W2:Y:S04]  /*3d0a0*/  LDL.LU R28, [R1+0x730] ;  /* 0x00073000011c7983 */ /* 0x000ea80000300800 */
[----:B------:R-:W2:Y:S04]  /*3d0b0*/  LDL.LU.64 R26, [R1+0xa0] ;  /* 0x0000a000011a7983 */ /* 0x000ea80000300a00 */
[----:B------:R-:W2:Y:S01]  /*3d0c0*/  LDL.LU.64 R20, [R1+0x10f8] ;  /* 0x0010f80001147983 */ /* 0x000ea20000300a00 */
[----:B------:R-:W-:-:S03]  /*3d0d0*/  PRMT R12, R23, 0x7632, R12 ;  /* 0x00007632170c7816 */ /* 0x000fc6000000000c */
[----:B------:R-:W3:Y:S04]  /*3d0e0*/  LDL.LU R23, [R1+0x744] ;  /* 0x0007440001177983 */ /* 0x000ee80000300800 */
[----:B--2---:R1:W-:Y:S04]  /*3d0f0*/  STG.E.U16 [R16.64], R21 ;  /* 0x0000001510007986 */ /* 0x0043e8000c101504 */
[----:B-1----:R-:W2:Y:S04]  /*3d100*/  LDL.LU.64 R16, [R1+0x10f0] ;  /* 0x0010f00001107983 */ /* 0x002ea80000300a00 */
        /* <DEDUP_REMOVED lines=12> */
[----:B------:R-:W3:Y:S04]  /*3d1d0*/  LDL.LU R16, [R1] ;  /* 0x0000000001107983 */ /* 0x000ee80000300800 */
        /* <DEDUP_REMOVED lines=11> */
[----:B--2---:R1:W-:Y:S04]  /*3d290*/  STG.E.U16 [R6.64], R8 ;  /* 0x0000000806007986 */ /* 0x0043e8000c101504 */
[----:B-1----:R-:W3:Y:S04]  /*3d2a0*/  LDL.LU.64 R6, [R1+0x10a8] ;  /* 0x0010a80001067983 */ /* 0x002ee80000300a00 */
[----:B------:R-:W2:Y:S04]  /*3d2b0*/  LDL.LU.64 R8, [R1+0xa8] ;  /* 0x0000a80001087983 */ /* 0x000ea80000300a00 */
[----:B---3--:R1:W-:Y:S04]  /*3d2c0*/  STG.E.U16 [R4.64], R7 ;  /* 0x0000000704007986 */ /* 0x0083e8000c101504 */
[----:B----4-:R3:W-:Y:S04]  /*3d2d0*/  STG.E.U16 [R2.64], R6 ;  /* 0x0000000602007986 */ /* 0x0107e8000c101504 */
[----:B-1----:R-:W4:Y:S04]  /*3d2e0*/  LDL.LU.64 R4, [R1+0x10a0] ;  /* 0x0010a00001047983 */ /* 0x002f280000300a00 */
[----:B---3--:R-:W3:Y:S04]  /*3d2f0*/  LDL.LU.64 R2, [R1+0x1098] ;  /* 0x0010980001027983 */ /* 0x008ee80000300a00 */
[----:B------:R-:W4:Y:S01]  /*3d300*/  LDL.LU.64 R6, [R1+0xb0] ;  /* 0x0000b00001067983 */ /* 0x000f220000300a00 */
[----:B------:R-:W-:-:S03]  /*3d310*/  FSEL R11, R11, -INF , P4 ;  /* 0xff8000000b0b7808 */ /* 0x000fc60002000000 */
[----:B----4-:R-:W-:Y:S04]  /*3d320*/  STG.E.U16 [R6.64], R5 ;  /* 0x0000000506007986 */ /* 0x010fe8000c101504 */
[----:B--2---:R1:W-:Y:S04]  /*3d330*/  STG.E.U16 [R8.64], R4 ;  /* 0x0000000408007986 */ /* 0x0043e8000c101504 */
[----:B---3--:R2:W-:Y:S01]  /*3d340*/  STG.E.U16 [R2.64], R0 ;  /* 0x0000000002007986 */ /* 0x0085e2000c101504 */
[----:B-1----:R-:W-:-:S03]  /*3d350*/  FSEL R9, R25, -INF , P3 ;  /* 0xff80000019097808 */ /* 0x002fc60001800000 */
[----:B------:R-:W1:Y:S04]  /*3d360*/  S2R R25, SR_TID.X ;  /* 0x0000000000197919 */ /* 0x000e680000002100 */
[----:B------:R0:W-:Y:S01]  /*3d370*/  STG.E.U16 [R26.64], R12 ;  /* 0x0000000c1a007986 */ /* 0x0001e2000c101504 */
[----:B------:R-:W-:Y:S01]  /*3d380*/  FFMA R4, R13, 0.69314718246459960938, R10 ;  /* 0x3f3172180d047823 */ /* 0x000fe2000000000a */
[----:B------:R-:W-:Y:S02]  /*3d390*/  FSEL R13, R17, -INF , P5 ;  /* 0xff800000110d7808 */ /* 0x000fe40002800000 */
[----:B------:R-:W-:-:S03]  /*3d3a0*/  FSEL R10, R20, -INF , P2 ;  /* 0xff800000140a7808 */ /* 0x000fc60001000000 */
[----:B------:R-:W-:Y:S01]  /*3d3b0*/  FFMA R7, R13, 0.69314718246459960938, R21 ;  /* 0x3f3172180d077823 */ /* 0x000fe20000000015 */
[----:B------:R-:W-:Y:S01]  /*3d3c0*/  FSEL R13, R23, -INF , P1 ;  /* 0xff800000170d7808 */ /* 0x000fe20000800000 */
[----:B------:R-:W-:Y:S02]  /*3d3d0*/  FFMA R8, R11, 0.69314718246459960938, R19 ;  /* 0x3f3172180b087823 */ /* 0x000fe40000000013 */
[----:B------:R-:W-:Y:S02]  /*3d3e0*/  FFMA R5, R16, 0.69314718246459960938, R14 ;  /* 0x3f31721810057823 */ /* 0x000fe4000000000e */
[----:B------:R-:W-:Y:S02]  /*3d3f0*/  FFMA R6, R24, 0.69314718246459960938, R18 ;  /* 0x3f31721818067823 */ /* 0x000fe40000000012 */
[----:B------:R-:W-:Y:S01]  /*3d400*/  FFMA R9, R9, 0.69314718246459960938, R15 ;  /* 0x3f31721809097823 */ /* 0x000fe2000000000f */
[----:B-1----:R-:W-:Y:S01]  /*3d410*/  SHF.L.U32 R25, R25, 0x2, RZ ;  /* 0x0000000219197819 */ /* 0x002fe200000006ff */
[----:B------:R-:W-:-:S02]  /*3d420*/  FFMA R10, R10, 0.69314718246459960938, R22 ;  /* 0x3f3172180a0a7823 */ /* 0x000fc40000000016 */
[----:B------:R-:W-:Y:S01]  /*3d430*/  FFMA R11, R13, 0.69314718246459960938, R28 ;  /* 0x3f3172180d0b7823 */ /* 0x000fe2000000001c */
[----:B--2---:R-:W-:Y:S01]  /*3d440*/  LOP3.LUT R0, R25, 0x70, RZ, 0xc0, !PT ;  /* 0x0000007019007812 */ /* 0x004fe200078ec0ff */
[----:B------:R-:W-:Y:S06]  /*3d450*/  BAR.SYNC.DEFER_BLOCKING 0x0 ;  /* 0x0000000000007b1d */ /* 0x000fec0000010000 */
[----:B------:R0:W-:Y:S04]  /*3d460*/  STS.128 [R0], R4 ;  /* 0x0000000400007388 */ /* 0x0001e80000000c00 */
[----:B------:R0:W-:Y:S04]  /*3d470*/  STS.128 [R0+0x80], R8 ;  /* 0x0000800800007388 */ /* 0x0001e80000000c00 */
[----:B------:R-:W-:Y:S06]  /*3d480*/  BAR.SYNC.DEFER_BLOCKING 0x0 ;  /* 0x0000000000007b1d */ /* 0x000fec0000010000 */
[----:B------:R-:W-:Y:S05]  /*3d490*/  @P0 EXIT ;  /* 0x000000000000094d */ /* 0x000fea0003800000 */
[----:B0-----:R-:W2:Y:S04]  /*3d4a0*/  LDL.LU R28, [R1+0x1090] ;  /* 0x00109000011c7983 */ /* 0x001ea80000300800 */
[----:B------:R-:W0:Y:S04]  /*3d4b0*/  S2R R25, SR_CTAID.Y ;  /* 0x0000000000197919 */ /* 0x000e280000002600 */
[----:B-----5:R-:W1:Y:S01]  /*3d4c0*/  LDS R29, [R29] ;  /* 0x000000001d1d7984 */ /* 0x020e620000000800 */
[----:B0-----:R-:W-:-:S04]  /*3d4d0*/  IMAD R0, R25, c[0x0][0x1cc], RZ ;  /* 0x0000730019007a24 */ /* 0x001fc800078e02ff */
[C---:B------:R-:W-:Y:S02]  /*3d4e0*/  IMAD.SHL.U32 R2, R0.reuse, 0x4, RZ ;  /* 0x0000000400027824 */ /* 0x040fe400078e00ff */
[----:B------:R-:W-:Y:S01]  /*3d4f0*/  IMAD.HI R0, R0, 0x4, RZ ;  /* 0x0000000400007827 */ /* 0x000fe200078e02ff */
[----:B--2---:R-:W-:-:S03]  /*3d500*/  SHF.L.U32 R3, R28, 0x2, RZ ;  /* 0x000000021c037819 */ /* 0x004fc600000006ff */
[----:B------:R-:W-:Y:S01]  /*3d510*/  IMAD.HI R5, R28, 0x4, RZ ;  /* 0x000000041c057827 */ /* 0x000fe200078e02ff */
[----:B------:R-:W-:-:S04]  /*3d520*/  IADD3 R2, P0, P1, R3, c[0x0][0x180], R2 ;  /* 0x0000600003027a10 */ /* 0x000fc8000791e002 */
[----:B------:R-:W-:-:S05]  /*3d530*/  IADD3.X R3, R5, c[0x0][0x184], R0, P0, P1 ;  /* 0x0000610005037a10 */ /* 0x000fca00007e2400 */
[----:B-1----:R-:W-:Y:S01]  /*3d540*/  STG.E [R2.64], R29 ;  /* 0x0000001d02007986 */ /* 0x002fe2000c101904 */
[----:B------:R-:W-:Y:S05]  /*3d550*/  EXIT ;  /* 0x000000000000794d */ /* 0x000fea0003800000 */
.L_x_2:
[----:B------:R-:W-:-:S00]  /*3d560*/  BRA `(.L_x_2) ;  /* 0xfffffff000007947 */ /* 0x000fc0000383ffff */
[----:B------:R-:W-:-:S00]  /*3d570*/  NOP ;  /* 0x0000000000007918 */ /* 0x000fc00000000000 */
        /* <DEDUP_REMOVED lines=8> */
.L_x_3:


//--------------------- .nv.global.init           --------------------------
	.section	.nv.global.init,"aw",@progbits
.nv.global.init:
	.type		_$_str,@object
	.size		_$_str,(.L_0 - _$_str)
_$_str:
        /*0000*/ 	.byte	0x5f, 0x5f, 0x43, 0x55, 0x44, 0x41, 0x5f, 0x46, 0x54, 0x5a, 0x00
.L_0:


//--------------------- .nv.shared.attn_fwd       --------------------------
	.section	.nv.shared.attn_fwd,"aw",@nobits
	.sectionflags	@""
	.align	16
